//
// Generated by NVIDIA NVVM Compiler
//
// Compiler Build ID: CL-36424714
// Cuda compilation tools, release 13.0, V13.0.88
// Based on NVVM 20.0.0
//

.version 9.0
.target sm_100
.address_size 64

	// .globl	_Z19load_experts_kernelPfPlS0_S0_iiiiPiS1_ii
// _ZZ19load_experts_kernelPfPlS0_S0_iiiiPiS1_iiE12temp_storage has been demoted
// _ZZN3cub18CUB_300001_SM_10006detail10radix_sort31DeviceRadixSortSingleTileKernelINS1_5radix10policy_hubIlNS0_8NullTypeEyE10Policy1000ELNS0_9SortOrderE0ElS6_yNS1_21identity_decomposer_tEEEvPKT1_PSB_PKT2_PSF_T3_iiT4_E12temp_storage has been demoted
// _ZZN3cub18CUB_300001_SM_10006detail10radix_sort30DeviceRadixSortHistogramKernelINS1_5radix10policy_hubIlNS0_8NullTypeEyE10Policy1000ELNS0_9SortOrderE0ElyNS1_21identity_decomposer_tEEEvPT2_PKT1_SB_iiT3_E12temp_storage has been demoted
// _ZZN3cub18CUB_300001_SM_10006detail10radix_sort33DeviceRadixSortExclusiveSumKernelINS1_5radix10policy_hubIlNS0_8NullTypeEyE10Policy1000EyEEvPT0_E12temp_storage has been demoted
// _ZZN3cub18CUB_300001_SM_10006detail10radix_sort29DeviceRadixSortOnesweepKernelINS1_5radix10policy_hubIlNS0_8NullTypeEyE10Policy1000ELNS0_9SortOrderE0ElS6_yiiNS1_21identity_decomposer_tEEEvPT5_SC_PT3_PKSD_PT1_PKSH_PT2_PKSL_T4_iiT6_E1s has been demoted
// _ZZN3cub18CUB_300001_SM_10006detail4scan16DeviceScanKernelINS2_10policy_hubIiiijN4cuda3std3__44plusIvEEE10Policy1000EPiSC_NS0_13ScanTileStateIiLb1EEES9_NS1_10InputValueIiSC_EEjiLb0EiEEvT0_T1_T2_iT3_T4_T5_E12temp_storage has been demoted
.global .align 1 .b8 _ZN34_INTERNAL_5683072b_4_k_cu_5af0b5804cuda3std3__45__cpo5beginE[1];
.global .align 1 .b8 _ZN34_INTERNAL_5683072b_4_k_cu_5af0b5804cuda3std3__45__cpo3endE[1];
.global .align 1 .b8 _ZN34_INTERNAL_5683072b_4_k_cu_5af0b5804cuda3std3__45__cpo6cbeginE[1];
.global .align 1 .b8 _ZN34_INTERNAL_5683072b_4_k_cu_5af0b5804cuda3std3__45__cpo4cendE[1];
.global .align 1 .b8 _ZN34_INTERNAL_5683072b_4_k_cu_5af0b5804cuda3std3__45__cpo6rbeginE[1];
.global .align 1 .b8 _ZN34_INTERNAL_5683072b_4_k_cu_5af0b5804cuda3std3__45__cpo4rendE[1];
.global .align 1 .b8 _ZN34_INTERNAL_5683072b_4_k_cu_5af0b5804cuda3std3__45__cpo7crbeginE[1];
.global .align 1 .b8 _ZN34_INTERNAL_5683072b_4_k_cu_5af0b5804cuda3std3__45__cpo5crendE[1];
.global .align 1 .b8 _ZN34_INTERNAL_5683072b_4_k_cu_5af0b5804cuda3std3__436_GLOBAL__N__5683072b_4_k_cu_5af0b5806ignoreE[1];
.global .align 1 .b8 _ZN34_INTERNAL_5683072b_4_k_cu_5af0b5804cuda3std3__419piecewise_constructE[1];
.global .align 1 .b8 _ZN34_INTERNAL_5683072b_4_k_cu_5af0b5804cuda3std3__48in_placeE[1];
.global .align 1 .b8 _ZN34_INTERNAL_5683072b_4_k_cu_5af0b5804cuda3std3__420unreachable_sentinelE[1];
.global .align 1 .b8 _ZN34_INTERNAL_5683072b_4_k_cu_5af0b5804cuda3std3__47nulloptE[1];
.global .align 1 .b8 _ZN34_INTERNAL_5683072b_4_k_cu_5af0b5804cuda3std3__48unexpectE[1];
.global .align 1 .b8 _ZN34_INTERNAL_5683072b_4_k_cu_5af0b5804cuda3std6ranges3__45__cpo4swapE[1];
.global .align 1 .b8 _ZN34_INTERNAL_5683072b_4_k_cu_5af0b5804cuda3std6ranges3__45__cpo9iter_moveE[1];
.global .align 1 .b8 _ZN34_INTERNAL_5683072b_4_k_cu_5af0b5804cuda3std6ranges3__45__cpo5beginE[1];
.global .align 1 .b8 _ZN34_INTERNAL_5683072b_4_k_cu_5af0b5804cuda3std6ranges3__45__cpo3endE[1];
.global .align 1 .b8 _ZN34_INTERNAL_5683072b_4_k_cu_5af0b5804cuda3std6ranges3__45__cpo6cbeginE[1];
.global .align 1 .b8 _ZN34_INTERNAL_5683072b_4_k_cu_5af0b5804cuda3std6ranges3__45__cpo4cendE[1];
.global .align 1 .b8 _ZN34_INTERNAL_5683072b_4_k_cu_5af0b5804cuda3std6ranges3__45__cpo7advanceE[1];
.global .align 1 .b8 _ZN34_INTERNAL_5683072b_4_k_cu_5af0b5804cuda3std6ranges3__45__cpo9iter_swapE[1];
.global .align 1 .b8 _ZN34_INTERNAL_5683072b_4_k_cu_5af0b5804cuda3std6ranges3__45__cpo4nextE[1];
.global .align 1 .b8 _ZN34_INTERNAL_5683072b_4_k_cu_5af0b5804cuda3std6ranges3__45__cpo4prevE[1];
.global .align 1 .b8 _ZN34_INTERNAL_5683072b_4_k_cu_5af0b5804cuda3std6ranges3__45__cpo4dataE[1];
.global .align 1 .b8 _ZN34_INTERNAL_5683072b_4_k_cu_5af0b5804cuda3std6ranges3__45__cpo5cdataE[1];
.global .align 1 .b8 _ZN34_INTERNAL_5683072b_4_k_cu_5af0b5804cuda3std6ranges3__45__cpo4sizeE[1];
.global .align 1 .b8 _ZN34_INTERNAL_5683072b_4_k_cu_5af0b5804cuda3std6ranges3__45__cpo5ssizeE[1];
.global .align 1 .b8 _ZN34_INTERNAL_5683072b_4_k_cu_5af0b5804cuda3std6ranges3__45__cpo8distanceE[1];
.global .align 1 .b8 _ZN34_INTERNAL_5683072b_4_k_cu_5af0b5806thrust24THRUST_300001_SM_1000_NS8cuda_cub3parE[1];
.global .align 1 .b8 _ZN34_INTERNAL_5683072b_4_k_cu_5af0b5806thrust24THRUST_300001_SM_1000_NS8cuda_cub10par_nosyncE[1];
.global .align 1 .b8 _ZN34_INTERNAL_5683072b_4_k_cu_5af0b5806thrust24THRUST_300001_SM_1000_NS6system6detail10sequential3seqE[1];
.global .align 1 .b8 _ZN34_INTERNAL_5683072b_4_k_cu_5af0b5806thrust24THRUST_300001_SM_1000_NS6system3cpp3parE[1];
.global .align 1 .b8 _ZN34_INTERNAL_5683072b_4_k_cu_5af0b5806thrust24THRUST_300001_SM_1000_NS12placeholders2_1E[1];
.global .align 1 .b8 _ZN34_INTERNAL_5683072b_4_k_cu_5af0b5806thrust24THRUST_300001_SM_1000_NS12placeholders2_2E[1];
.global .align 1 .b8 _ZN34_INTERNAL_5683072b_4_k_cu_5af0b5806thrust24THRUST_300001_SM_1000_NS12placeholders2_3E[1];
.global .align 1 .b8 _ZN34_INTERNAL_5683072b_4_k_cu_5af0b5806thrust24THRUST_300001_SM_1000_NS12placeholders2_4E[1];
.global .align 1 .b8 _ZN34_INTERNAL_5683072b_4_k_cu_5af0b5806thrust24THRUST_300001_SM_1000_NS12placeholders2_5E[1];
.global .align 1 .b8 _ZN34_INTERNAL_5683072b_4_k_cu_5af0b5806thrust24THRUST_300001_SM_1000_NS12placeholders2_6E[1];
.global .align 1 .b8 _ZN34_INTERNAL_5683072b_4_k_cu_5af0b5806thrust24THRUST_300001_SM_1000_NS12placeholders2_7E[1];
.global .align 1 .b8 _ZN34_INTERNAL_5683072b_4_k_cu_5af0b5806thrust24THRUST_300001_SM_1000_NS12placeholders2_8E[1];
.global .align 1 .b8 _ZN34_INTERNAL_5683072b_4_k_cu_5af0b5806thrust24THRUST_300001_SM_1000_NS12placeholders2_9E[1];
.global .align 1 .b8 _ZN34_INTERNAL_5683072b_4_k_cu_5af0b5806thrust24THRUST_300001_SM_1000_NS12placeholders3_10E[1];
.global .align 1 .b8 _ZN34_INTERNAL_5683072b_4_k_cu_5af0b5806thrust24THRUST_300001_SM_1000_NS3seqE[1];
.global .align 1 .b8 _ZN34_INTERNAL_5683072b_4_k_cu_5af0b5806thrust24THRUST_300001_SM_1000_NS6deviceE[1];
.extern .shared .align 16 .b8 _ZN6thrust24THRUST_300001_SM_1000_NS8cuda_cub4core6detail5shmemE[];

.visible .entry _Z19load_experts_kernelPfPlS0_S0_iiiiPiS1_ii(
	.param .u64 .ptr .align 1 _Z19load_experts_kernelPfPlS0_S0_iiiiPiS1_ii_param_0,
	.param .u64 .ptr .align 1 _Z19load_experts_kernelPfPlS0_S0_iiiiPiS1_ii_param_1,
	.param .u64 .ptr .align 1 _Z19load_experts_kernelPfPlS0_S0_iiiiPiS1_ii_param_2,
	.param .u64 .ptr .align 1 _Z19load_experts_kernelPfPlS0_S0_iiiiPiS1_ii_param_3,
	.param .u32 _Z19load_experts_kernelPfPlS0_S0_iiiiPiS1_ii_param_4,
	.param .u32 _Z19load_experts_kernelPfPlS0_S0_iiiiPiS1_ii_param_5,
	.param .u32 _Z19load_experts_kernelPfPlS0_S0_iiiiPiS1_ii_param_6,
	.param .u32 _Z19load_experts_kernelPfPlS0_S0_iiiiPiS1_ii_param_7,
	.param .u64 .ptr .align 1 _Z19load_experts_kernelPfPlS0_S0_iiiiPiS1_ii_param_8,
	.param .u64 .ptr .align 1 _Z19load_experts_kernelPfPlS0_S0_iiiiPiS1_ii_param_9,
	.param .u32 _Z19load_experts_kernelPfPlS0_S0_iiiiPiS1_ii_param_10,
	.param .u32 _Z19load_experts_kernelPfPlS0_S0_iiiiPiS1_ii_param_11
)
{
	.reg .pred 	%p<12>;
	.reg .b32 	%r<38>;
	.reg .b64 	%rd<26>;
	// demoted variable
	.shared .align 4 .b8 _ZZ19load_experts_kernelPfPlS0_S0_iiiiPiS1_iiE12temp_storage[24];
	ld.param.u64 	%rd4, [_Z19load_experts_kernelPfPlS0_S0_iiiiPiS1_ii_param_1];
	ld.param.u64 	%rd5, [_Z19load_experts_kernelPfPlS0_S0_iiiiPiS1_ii_param_2];
	ld.param.u64 	%rd6, [_Z19load_experts_kernelPfPlS0_S0_iiiiPiS1_ii_param_3];
	ld.param.u32 	%r10, [_Z19load_experts_kernelPfPlS0_S0_iiiiPiS1_ii_param_4];
	ld.param.u32 	%r11, [_Z19load_experts_kernelPfPlS0_S0_iiiiPiS1_ii_param_7];
	ld.param.u64 	%rd7, [_Z19load_experts_kernelPfPlS0_S0_iiiiPiS1_ii_param_8];
	ld.param.u64 	%rd8, [_Z19load_experts_kernelPfPlS0_S0_iiiiPiS1_ii_param_9];
	ld.param.u32 	%r14, [_Z19load_experts_kernelPfPlS0_S0_iiiiPiS1_ii_param_10];
	ld.param.u32 	%r12, [_Z19load_experts_kernelPfPlS0_S0_iiiiPiS1_ii_param_11];
	mov.u32 	%r1, %ctaid.x;
	mov.u32 	%r15, %ntid.x;
	mov.u32 	%r2, %tid.x;
	mad.lo.s32 	%r3, %r1, %r15, %r2;
	setp.ge.s32 	%p2, %r3, %r14;
	mov.b32 	%r37, 0;
	@%p2 bra 	$L__BB0_6;
	cvta.to.global.u64 	%rd9, %rd6;
	mul.wide.s32 	%rd10, %r3, 8;
	add.s64 	%rd11, %rd9, %rd10;
	setp.lt.s32 	%p4, %r11, 1;
	ld.global.u64 	%rd1, [%rd11];
	mov.b32 	%r36, 0;
	mov.pred 	%p3, -1;
	mov.pred 	%p11, %p3;
	@%p4 bra 	$L__BB0_5;
	mul.lo.s32 	%r18, %r11, %r10;
	cvt.s64.s32 	%rd12, %r18;
	add.s64 	%rd2, %rd1, %rd12;
	cvta.to.global.u64 	%rd3, %rd4;
	mov.b32 	%r35, 0;
$L__BB0_3:
	mul.wide.u32 	%rd13, %r35, 8;
	add.s64 	%rd14, %rd3, %rd13;
	ld.global.u64 	%rd15, [%rd14];
	setp.eq.s64 	%p6, %rd2, %rd15;
	mov.pred 	%p11, 0;
	mov.u32 	%r36, %r35;
	@%p6 bra 	$L__BB0_5;
	add.s32 	%r35, %r35, 1;
	setp.ne.s32 	%p8, %r35, %r11;
	mov.b32 	%r36, 0;
	mov.pred 	%p11, %p3;
	@%p8 bra 	$L__BB0_3;
$L__BB0_5:
	selp.u32 	%r37, 1, 0, %p11;
	cvt.u32.u64 	%r20, %rd1;
	selp.b32 	%r21, %r20, -1, %p11;
	cvta.to.global.u64 	%rd16, %rd7;
	mul.wide.s32 	%rd17, %r3, 4;
	add.s64 	%rd18, %rd16, %rd17;
	st.global.u32 	[%rd18], %r21;
	mul.lo.s32 	%r22, %r36, %r12;
	cvt.s64.s32 	%rd19, %r22;
	cvta.to.global.u64 	%rd20, %rd5;
	add.s64 	%rd22, %rd20, %rd10;
	st.global.u64 	[%rd22], %rd19;
$L__BB0_6:
	// begin inline asm
	mov.u32 %r23, %laneid;
	// end inline asm
	mov.b32 	%r24, -1;
	redux.sync.add.s32 %r9, %r37, %r24;
	setp.ne.s32 	%p9, %r23, 0;
	@%p9 bra 	$L__BB0_8;
	shr.u32 	%r25, %r2, 3;
	and.b32  	%r26, %r25, 124;
	mov.u32 	%r27, _ZZ19load_experts_kernelPfPlS0_S0_iiiiPiS1_iiE12temp_storage;
	add.s32 	%r28, %r27, %r26;
	st.shared.u32 	[%r28+4], %r9;
$L__BB0_8:
	bar.sync 	0;
	setp.ne.s32 	%p10, %r2, 0;
	@%p10 bra 	$L__BB0_10;
	ld.shared.u32 	%r29, [_ZZ19load_experts_kernelPfPlS0_S0_iiiiPiS1_iiE12temp_storage+8];
	add.s32 	%r30, %r29, %r9;
	ld.shared.u32 	%r31, [_ZZ19load_experts_kernelPfPlS0_S0_iiiiPiS1_iiE12temp_storage+12];
	add.s32 	%r32, %r30, %r31;
	ld.shared.u32 	%r33, [_ZZ19load_experts_kernelPfPlS0_S0_iiiiPiS1_iiE12temp_storage+16];
	add.s32 	%r34, %r32, %r33;
	cvta.to.global.u64 	%rd23, %rd8;
	mul.wide.u32 	%rd24, %r1, 4;
	add.s64 	%rd25, %rd23, %rd24;
	st.global.u32 	[%rd25], %r34;
$L__BB0_10:
	ret;

}
	// .globl	_Z24load_experts_list_kernelPfS_PlS0_S0_S0_PiS1_iiiiii
.visible .entry _Z24load_experts_list_kernelPfS_PlS0_S0_S0_PiS1_iiiiii(
	.param .u64 .ptr .align 1 _Z24load_experts_list_kernelPfS_PlS0_S0_S0_PiS1_iiiiii_param_0,
	.param .u64 .ptr .align 1 _Z24load_experts_list_kernelPfS_PlS0_S0_S0_PiS1_iiiiii_param_1,
	.param .u64 .ptr .align 1 _Z24load_experts_list_kernelPfS_PlS0_S0_S0_PiS1_iiiiii_param_2,
	.param .u64 .ptr .align 1 _Z24load_experts_list_kernelPfS_PlS0_S0_S0_PiS1_iiiiii_param_3,
	.param .u64 .ptr .align 1 _Z24load_experts_list_kernelPfS_PlS0_S0_S0_PiS1_iiiiii_param_4,
	.param .u64 .ptr .align 1 _Z24load_experts_list_kernelPfS_PlS0_S0_S0_PiS1_iiiiii_param_5,
	.param .u64 .ptr .align 1 _Z24load_experts_list_kernelPfS_PlS0_S0_S0_PiS1_iiiiii_param_6,
	.param .u64 .ptr .align 1 _Z24load_experts_list_kernelPfS_PlS0_S0_S0_PiS1_iiiiii_param_7,
	.param .u32 _Z24load_experts_list_kernelPfS_PlS0_S0_S0_PiS1_iiiiii_param_8,
	.param .u32 _Z24load_experts_list_kernelPfS_PlS0_S0_S0_PiS1_iiiiii_param_9,
	.param .u32 _Z24load_experts_list_kernelPfS_PlS0_S0_S0_PiS1_iiiiii_param_10,
	.param .u32 _Z24load_experts_list_kernelPfS_PlS0_S0_S0_PiS1_iiiiii_param_11,
	.param .u32 _Z24load_experts_list_kernelPfS_PlS0_S0_S0_PiS1_iiiiii_param_12,
	.param .u32 _Z24load_experts_list_kernelPfS_PlS0_S0_S0_PiS1_iiiiii_param_13
)
{
	.reg .pred 	%p<16>;
	.reg .b32 	%r<91>;
	.reg .b32 	%f<16>;
	.reg .b64 	%rd<124>;

	ld.param.u64 	%rd20, [_Z24load_experts_list_kernelPfS_PlS0_S0_S0_PiS1_iiiiii_param_0];
	ld.param.u64 	%rd21, [_Z24load_experts_list_kernelPfS_PlS0_S0_S0_PiS1_iiiiii_param_1];
	ld.param.u64 	%rd16, [_Z24load_experts_list_kernelPfS_PlS0_S0_S0_PiS1_iiiiii_param_2];
	ld.param.u64 	%rd22, [_Z24load_experts_list_kernelPfS_PlS0_S0_S0_PiS1_iiiiii_param_3];
	ld.param.u64 	%rd17, [_Z24load_experts_list_kernelPfS_PlS0_S0_S0_PiS1_iiiiii_param_4];
	ld.param.u64 	%rd18, [_Z24load_experts_list_kernelPfS_PlS0_S0_S0_PiS1_iiiiii_param_5];
	ld.param.u64 	%rd23, [_Z24load_experts_list_kernelPfS_PlS0_S0_S0_PiS1_iiiiii_param_6];
	ld.param.u64 	%rd24, [_Z24load_experts_list_kernelPfS_PlS0_S0_S0_PiS1_iiiiii_param_7];
	ld.param.u32 	%r22, [_Z24load_experts_list_kernelPfS_PlS0_S0_S0_PiS1_iiiiii_param_8];
	ld.param.u32 	%r23, [_Z24load_experts_list_kernelPfS_PlS0_S0_S0_PiS1_iiiiii_param_10];
	ld.param.u32 	%r26, [_Z24load_experts_list_kernelPfS_PlS0_S0_S0_PiS1_iiiiii_param_11];
	ld.param.u32 	%r24, [_Z24load_experts_list_kernelPfS_PlS0_S0_S0_PiS1_iiiiii_param_12];
	ld.param.u32 	%r25, [_Z24load_experts_list_kernelPfS_PlS0_S0_S0_PiS1_iiiiii_param_13];
	cvta.to.global.u64 	%rd1, %rd20;
	cvta.to.global.u64 	%rd2, %rd21;
	cvta.to.global.u64 	%rd3, %rd23;
	cvta.to.global.u64 	%rd25, %rd22;
	cvta.to.global.u64 	%rd26, %rd24;
	mov.u32 	%r27, %ctaid.x;
	mov.u32 	%r28, %ntid.x;
	mov.u32 	%r29, %tid.x;
	mad.lo.s32 	%r1, %r27, %r28, %r29;
	mul.wide.s32 	%rd27, %r26, 4;
	add.s64 	%rd28, %rd26, %rd27;
	ld.global.u32 	%r2, [%rd28];
	sub.s32 	%r3, %r23, %r2;
	add.s32 	%r4, %r2, %r1;
	setp.ge.s32 	%p1, %r1, %r2;
	mul.wide.s32 	%rd29, %r1, 8;
	add.s64 	%rd4, %rd25, %rd29;
	mov.b64 	%rd123, 0;
	@%p1 bra 	$L__BB1_18;
	ld.global.u64 	%rd123, [%rd4];
	setp.lt.s32 	%p2, %r1, 0;
	mov.b64 	%rd120, -1;
	@%p2 bra 	$L__BB1_5;
	mov.b32 	%r86, -1;
	mov.b32 	%r84, 0;
$L__BB1_3:
	add.s32 	%r12, %r86, 1;
	mul.wide.s32 	%rd31, %r86, 4;
	add.s64 	%rd32, %rd3, %rd31;
	ld.global.u32 	%r32, [%rd32+4];
	setp.eq.s32 	%p3, %r32, -1;
	mov.u32 	%r86, %r12;
	@%p3 bra 	$L__BB1_3;
	cvt.s64.s32 	%rd120, %r12;
	add.s32 	%r13, %r84, 1;
	setp.eq.s32 	%p4, %r84, %r1;
	mov.u32 	%r84, %r13;
	mov.u32 	%r86, %r12;
	@%p4 bra 	$L__BB1_5;
	bra.uni 	$L__BB1_3;
$L__BB1_5:
	setp.lt.s32 	%p5, %r25, 1;
	shl.b64 	%rd33, %rd120, 2;
	add.s64 	%rd7, %rd3, %rd33;
	@%p5 bra 	$L__BB1_17;
	mul.lo.s32 	%r7, %r23, %r22;
	cvt.u64.u32 	%rd34, %r25;
	mul.lo.s64 	%rd8, %rd123, %rd34;
	and.b32  	%r8, %r25, 7;
	setp.lt.u32 	%p6, %r25, 8;
	mov.b32 	%r88, 0;
	@%p6 bra 	$L__BB1_9;
	and.b32  	%r88, %r25, 2147483640;
	neg.s32 	%r87, %r88;
	shl.b64 	%rd36, %rd8, 2;
	add.s64 	%rd37, %rd36, %rd1;
	add.s64 	%rd121, %rd37, 16;
	mov.b64 	%rd122, 0;
	add.s64 	%rd39, %rd2, 28;
$L__BB1_8:
	.pragma "nounroll";
	cvt.u32.u64 	%r34, %rd122;
	ld.global.u32 	%r35, [%rd7];
	add.s32 	%r36, %r35, %r7;
	mad.lo.s32 	%r37, %r36, %r25, %r34;
	mul.wide.s32 	%rd38, %r37, 4;
	add.s64 	%rd40, %rd39, %rd38;
	ld.global.f32 	%f1, [%rd40+-28];
	st.global.f32 	[%rd121+-16], %f1;
	ld.global.u32 	%r38, [%rd7];
	add.s32 	%r39, %r38, %r7;
	mul.lo.s32 	%r40, %r39, %r25;
	cvt.s64.s32 	%rd41, %r40;
	add.s64 	%rd42, %rd122, %rd41;
	shl.b64 	%rd43, %rd42, 2;
	add.s64 	%rd44, %rd39, %rd43;
	ld.global.f32 	%f2, [%rd44+-24];
	st.global.f32 	[%rd121+-12], %f2;
	ld.global.u32 	%r41, [%rd7];
	add.s32 	%r42, %r41, %r7;
	mul.lo.s32 	%r43, %r42, %r25;
	cvt.s64.s32 	%rd45, %r43;
	add.s64 	%rd46, %rd122, %rd45;
	shl.b64 	%rd47, %rd46, 2;
	add.s64 	%rd48, %rd39, %rd47;
	ld.global.f32 	%f3, [%rd48+-20];
	st.global.f32 	[%rd121+-8], %f3;
	ld.global.u32 	%r44, [%rd7];
	add.s32 	%r45, %r44, %r7;
	mul.lo.s32 	%r46, %r45, %r25;
	cvt.s64.s32 	%rd49, %r46;
	add.s64 	%rd50, %rd122, %rd49;
	shl.b64 	%rd51, %rd50, 2;
	add.s64 	%rd52, %rd39, %rd51;
	ld.global.f32 	%f4, [%rd52+-16];
	st.global.f32 	[%rd121+-4], %f4;
	ld.global.u32 	%r47, [%rd7];
	add.s32 	%r48, %r47, %r7;
	mul.lo.s32 	%r49, %r48, %r25;
	cvt.s64.s32 	%rd53, %r49;
	add.s64 	%rd54, %rd122, %rd53;
	shl.b64 	%rd55, %rd54, 2;
	add.s64 	%rd56, %rd39, %rd55;
	ld.global.f32 	%f5, [%rd56+-12];
	st.global.f32 	[%rd121], %f5;
	ld.global.u32 	%r50, [%rd7];
	add.s32 	%r51, %r50, %r7;
	mul.lo.s32 	%r52, %r51, %r25;
	cvt.s64.s32 	%rd57, %r52;
	add.s64 	%rd58, %rd122, %rd57;
	shl.b64 	%rd59, %rd58, 2;
	add.s64 	%rd60, %rd39, %rd59;
	ld.global.f32 	%f6, [%rd60+-8];
	st.global.f32 	[%rd121+4], %f6;
	ld.global.u32 	%r53, [%rd7];
	add.s32 	%r54, %r53, %r7;
	mul.lo.s32 	%r55, %r54, %r25;
	cvt.s64.s32 	%rd61, %r55;
	add.s64 	%rd62, %rd122, %rd61;
	shl.b64 	%rd63, %rd62, 2;
	add.s64 	%rd64, %rd39, %rd63;
	ld.global.f32 	%f7, [%rd64+-4];
	st.global.f32 	[%rd121+8], %f7;
	ld.global.u32 	%r56, [%rd7];
	add.s32 	%r57, %r56, %r7;
	mul.lo.s32 	%r58, %r57, %r25;
	cvt.s64.s32 	%rd65, %r58;
	add.s64 	%rd66, %rd122, %rd65;
	shl.b64 	%rd67, %rd66, 2;
	add.s64 	%rd68, %rd39, %rd67;
	ld.global.f32 	%f8, [%rd68];
	st.global.f32 	[%rd121+12], %f8;
	add.s64 	%rd122, %rd122, 8;
	add.s32 	%r87, %r87, 8;
	add.s64 	%rd121, %rd121, 32;
	setp.ne.s32 	%p7, %r87, 0;
	@%p7 bra 	$L__BB1_8;
$L__BB1_9:
	setp.eq.s32 	%p8, %r8, 0;
	@%p8 bra 	$L__BB1_17;
	and.b32  	%r17, %r25, 3;
	setp.lt.u32 	%p9, %r8, 4;
	@%p9 bra 	$L__BB1_12;
	ld.global.u32 	%r59, [%rd7];
	add.s32 	%r60, %r59, %r7;
	mad.lo.s32 	%r61, %r60, %r25, %r88;
	mul.wide.s32 	%rd69, %r61, 4;
	add.s64 	%rd70, %rd2, %rd69;
	ld.global.f32 	%f9, [%rd70];
	cvt.u64.u32 	%rd71, %r88;
	add.s64 	%rd72, %rd8, %rd71;
	shl.b64 	%rd73, %rd72, 2;
	add.s64 	%rd74, %rd1, %rd73;
	st.global.f32 	[%rd74], %f9;
	ld.global.u32 	%r62, [%rd7];
	add.s32 	%r63, %r62, %r7;
	mul.lo.s32 	%r64, %r63, %r25;
	cvt.s64.s32 	%rd75, %r64;
	add.s64 	%rd76, %rd75, %rd71;
	shl.b64 	%rd77, %rd76, 2;
	add.s64 	%rd78, %rd2, %rd77;
	ld.global.f32 	%f10, [%rd78+4];
	st.global.f32 	[%rd74+4], %f10;
	ld.global.u32 	%r65, [%rd7];
	add.s32 	%r66, %r65, %r7;
	mul.lo.s32 	%r67, %r66, %r25;
	cvt.s64.s32 	%rd79, %r67;
	add.s64 	%rd80, %rd79, %rd71;
	shl.b64 	%rd81, %rd80, 2;
	add.s64 	%rd82, %rd2, %rd81;
	ld.global.f32 	%f11, [%rd82+8];
	st.global.f32 	[%rd74+8], %f11;
	ld.global.u32 	%r68, [%rd7];
	add.s32 	%r69, %r68, %r7;
	mul.lo.s32 	%r70, %r69, %r25;
	cvt.s64.s32 	%rd83, %r70;
	add.s64 	%rd84, %rd83, %rd71;
	shl.b64 	%rd85, %rd84, 2;
	add.s64 	%rd86, %rd2, %rd85;
	ld.global.f32 	%f12, [%rd86+12];
	st.global.f32 	[%rd74+12], %f12;
	add.s32 	%r88, %r88, 4;
$L__BB1_12:
	setp.eq.s32 	%p10, %r17, 0;
	@%p10 bra 	$L__BB1_17;
	setp.eq.s32 	%p11, %r17, 1;
	@%p11 bra 	$L__BB1_15;
	ld.global.u32 	%r71, [%rd7];
	add.s32 	%r72, %r71, %r7;
	mad.lo.s32 	%r73, %r72, %r25, %r88;
	mul.wide.s32 	%rd87, %r73, 4;
	add.s64 	%rd88, %rd2, %rd87;
	ld.global.f32 	%f13, [%rd88];
	cvt.u64.u32 	%rd89, %r88;
	add.s64 	%rd90, %rd8, %rd89;
	shl.b64 	%rd91, %rd90, 2;
	add.s64 	%rd92, %rd1, %rd91;
	st.global.f32 	[%rd92], %f13;
	ld.global.u32 	%r74, [%rd7];
	add.s32 	%r75, %r74, %r7;
	mul.lo.s32 	%r76, %r75, %r25;
	cvt.s64.s32 	%rd93, %r76;
	add.s64 	%rd94, %rd93, %rd89;
	shl.b64 	%rd95, %rd94, 2;
	add.s64 	%rd96, %rd2, %rd95;
	ld.global.f32 	%f14, [%rd96+4];
	st.global.f32 	[%rd92+4], %f14;
	add.s32 	%r88, %r88, 2;
$L__BB1_15:
	and.b32  	%r77, %r25, 1;
	setp.eq.b32 	%p12, %r77, 1;
	not.pred 	%p13, %p12;
	@%p13 bra 	$L__BB1_17;
	ld.global.u32 	%r78, [%rd7];
	add.s32 	%r79, %r78, %r7;
	mad.lo.s32 	%r80, %r79, %r25, %r88;
	mul.wide.s32 	%rd97, %r80, 4;
	add.s64 	%rd98, %rd2, %rd97;
	ld.global.f32 	%f15, [%rd98];
	cvt.u64.u32 	%rd99, %r88;
	add.s64 	%rd100, %rd8, %rd99;
	shl.b64 	%rd101, %rd100, 2;
	add.s64 	%rd102, %rd1, %rd101;
	st.global.f32 	[%rd102], %f15;
$L__BB1_17:
	ld.global.u32 	%r81, [%rd7];
	mad.lo.s32 	%r82, %r23, %r22, %r81;
	cvt.s64.s32 	%rd103, %r82;
	cvta.to.global.u64 	%rd104, %rd16;
	shl.b64 	%rd105, %rd123, 3;
	add.s64 	%rd106, %rd104, %rd105;
	st.global.u64 	[%rd106], %rd103;
	cvt.s64.s32 	%rd107, %r24;
	mul.lo.s64 	%rd108, %rd123, %rd107;
	cvta.to.global.u64 	%rd109, %rd18;
	shl.b64 	%rd110, %rd120, 3;
	add.s64 	%rd111, %rd109, %rd110;
	st.global.u64 	[%rd111], %rd108;
$L__BB1_18:
	setp.ge.s32 	%p14, %r4, %r23;
	@%p14 bra 	$L__BB1_20;
	mul.wide.s32 	%rd112, %r2, 8;
	add.s64 	%rd113, %rd4, %rd112;
	ld.global.u64 	%rd114, [%rd113];
	cvta.to.global.u64 	%rd115, %rd17;
	mul.wide.s32 	%rd116, %r4, 8;
	add.s64 	%rd117, %rd115, %rd116;
	st.global.u64 	[%rd117], %rd114;
	st.global.u64 	[%rd4], %rd114;
$L__BB1_20:
	add.s32 	%r83, %r3, %r1;
	setp.ge.s32 	%p15, %r83, %r23;
	@%p15 bra 	$L__BB1_22;
	mul.wide.s32 	%rd118, %r3, 8;
	add.s64 	%rd119, %rd4, %rd118;
	st.global.u64 	[%rd119], %rd123;
$L__BB1_22:
	ret;

}
	// .globl	_ZN3cub18CUB_300001_SM_10006detail11EmptyKernelIvEEvv
.visible .entry _ZN3cub18CUB_300001_SM_10006detail11EmptyKernelIvEEvv()
{


	ret;

}
	// .globl	_ZN3cub18CUB_300001_SM_10006detail8for_each13static_kernelINS2_12policy_hub_t12policy_500_tEmN6thrust24THRUST_300001_SM_1000_NS8cuda_cub20__uninitialized_fill7functorINS7_10device_ptrIlEElEEEEvT0_T1_
.visible .entry _ZN3cub18CUB_300001_SM_10006detail8for_each13static_kernelINS2_12policy_hub_t12policy_500_tEmN6thrust24THRUST_300001_SM_1000_NS8cuda_cub20__uninitialized_fill7functorINS7_10device_ptrIlEElEEEEvT0_T1_(
	.param .u64 _ZN3cub18CUB_300001_SM_10006detail8for_each13static_kernelINS2_12policy_hub_t12policy_500_tEmN6thrust24THRUST_300001_SM_1000_NS8cuda_cub20__uninitialized_fill7functorINS7_10device_ptrIlEElEEEEvT0_T1__param_0,
	.param .align 8 .b8 _ZN3cub18CUB_300001_SM_10006detail8for_each13static_kernelINS2_12policy_hub_t12policy_500_tEmN6thrust24THRUST_300001_SM_1000_NS8cuda_cub20__uninitialized_fill7functorINS7_10device_ptrIlEElEEEEvT0_T1__param_1[16]
)
.maxntid 256
{
	.reg .pred 	%p<4>;
	.reg .b32 	%r<5>;
	.reg .b64 	%rd<18>;

	ld.param.u64 	%rd6, [_ZN3cub18CUB_300001_SM_10006detail8for_each13static_kernelINS2_12policy_hub_t12policy_500_tEmN6thrust24THRUST_300001_SM_1000_NS8cuda_cub20__uninitialized_fill7functorINS7_10device_ptrIlEElEEEEvT0_T1__param_1+8];
	ld.param.u64 	%rd5, [_ZN3cub18CUB_300001_SM_10006detail8for_each13static_kernelINS2_12policy_hub_t12policy_500_tEmN6thrust24THRUST_300001_SM_1000_NS8cuda_cub20__uninitialized_fill7functorINS7_10device_ptrIlEElEEEEvT0_T1__param_1];
	ld.param.u64 	%rd7, [_ZN3cub18CUB_300001_SM_10006detail8for_each13static_kernelINS2_12policy_hub_t12policy_500_tEmN6thrust24THRUST_300001_SM_1000_NS8cuda_cub20__uninitialized_fill7functorINS7_10device_ptrIlEElEEEEvT0_T1__param_0];
	mov.u32 	%r2, %ctaid.x;
	mul.wide.u32 	%rd1, %r2, 512;
	sub.s64 	%rd2, %rd7, %rd1;
	setp.lt.u64 	%p1, %rd2, 512;
	@%p1 bra 	$L__BB3_2;
	mov.u32 	%r4, %tid.x;
	cvta.to.global.u64 	%rd13, %rd5;
	cvt.u64.u32 	%rd14, %r4;
	add.s64 	%rd15, %rd1, %rd14;
	shl.b64 	%rd16, %rd15, 3;
	add.s64 	%rd17, %rd13, %rd16;
	st.global.u64 	[%rd17], %rd6;
	st.global.u64 	[%rd17+2048], %rd6;
	bra.uni 	$L__BB3_6;
$L__BB3_2:
	cvta.to.global.u64 	%rd8, %rd5;
	mov.u32 	%r1, %tid.x;
	cvt.u64.u32 	%rd9, %r1;
	setp.le.u64 	%p2, %rd2, %rd9;
	add.s64 	%rd10, %rd1, %rd9;
	shl.b64 	%rd11, %rd10, 3;
	add.s64 	%rd4, %rd8, %rd11;
	@%p2 bra 	$L__BB3_4;
	st.global.u64 	[%rd4], %rd6;
$L__BB3_4:
	add.s32 	%r3, %r1, 256;
	cvt.u64.u32 	%rd12, %r3;
	setp.le.u64 	%p3, %rd2, %rd12;
	@%p3 bra 	$L__BB3_6;
	st.global.u64 	[%rd4+2048], %rd6;
$L__BB3_6:
	ret;

}
	// .globl	_ZN3cub18CUB_300001_SM_10006detail4scan20DeviceScanInitKernelINS0_13ScanTileStateIiLb1EEEEEvT_i
.visible .entry _ZN3cub18CUB_300001_SM_10006detail4scan20DeviceScanInitKernelINS0_13ScanTileStateIiLb1EEEEEvT_i(
	.param .align 8 .b8 _ZN3cub18CUB_300001_SM_10006detail4scan20DeviceScanInitKernelINS0_13ScanTileStateIiLb1EEEEEvT_i_param_0[8],
	.param .u32 _ZN3cub18CUB_300001_SM_10006detail4scan20DeviceScanInitKernelINS0_13ScanTileStateIiLb1EEEEEvT_i_param_1
)
{
	.reg .pred 	%p<5>;
	.reg .b32 	%r<10>;
	.reg .b64 	%rd<7>;

	ld.param.u64 	%rd2, [_ZN3cub18CUB_300001_SM_10006detail4scan20DeviceScanInitKernelINS0_13ScanTileStateIiLb1EEEEEvT_i_param_0];
	ld.param.u32 	%r4, [_ZN3cub18CUB_300001_SM_10006detail4scan20DeviceScanInitKernelINS0_13ScanTileStateIiLb1EEEEEvT_i_param_1];
	cvta.to.global.u64 	%rd1, %rd2;
	mov.u32 	%r1, %ctaid.x;
	mov.u32 	%r5, %ntid.x;
	mov.u32 	%r2, %tid.x;
	mad.lo.s32 	%r3, %r1, %r5, %r2;
	setp.ge.s32 	%p1, %r3, %r4;
	@%p1 bra 	$L__BB4_2;
	mul.wide.s32 	%rd3, %r3, 8;
	add.s64 	%rd4, %rd1, %rd3;
	mov.b32 	%r6, 0;
	mov.b32 	%r7, 99;
	st.global.v2.u32 	[%rd4+256], {%r7, %r6};
$L__BB4_2:
	setp.ne.s32 	%p2, %r1, 0;
	setp.gt.u32 	%p3, %r2, 31;
	or.pred  	%p4, %p2, %p3;
	@%p4 bra 	$L__BB4_4;
	mul.wide.u32 	%rd5, %r2, 8;
	add.s64 	%rd6, %rd1, %rd5;
	mov.b32 	%r9, 0;
	st.global.v2.u32 	[%rd6], {%r9, %r9};
$L__BB4_4:
	ret;

}
	// .globl	_ZN3cub18CUB_300001_SM_10006detail4scan16DeviceScanKernelINS2_10policy_hubIiiijN4cuda3std3__44plusIvEEE10Policy1000EPiSC_NS0_13ScanTileStateIiLb1EEES9_NS1_10InputValueIiSC_EEjiLb0EiEEvT0_T1_T2_iT3_T4_T5_
.visible .entry _ZN3cub18CUB_300001_SM_10006detail4scan16DeviceScanKernelINS2_10policy_hubIiiijN4cuda3std3__44plusIvEEE10Policy1000EPiSC_NS0_13ScanTileStateIiLb1EEES9_NS1_10InputValueIiSC_EEjiLb0EiEEvT0_T1_T2_iT3_T4_T5_(
	.param .u64 .ptr .align 1 _ZN3cub18CUB_300001_SM_10006detail4scan16DeviceScanKernelINS2_10policy_hubIiiijN4cuda3std3__44plusIvEEE10Policy1000EPiSC_NS0_13ScanTileStateIiLb1EEES9_NS1_10InputValueIiSC_EEjiLb0EiEEvT0_T1_T2_iT3_T4_T5__param_0,
	.param .u64 .ptr .align 1 _ZN3cub18CUB_300001_SM_10006detail4scan16DeviceScanKernelINS2_10policy_hubIiiijN4cuda3std3__44plusIvEEE10Policy1000EPiSC_NS0_13ScanTileStateIiLb1EEES9_NS1_10InputValueIiSC_EEjiLb0EiEEvT0_T1_T2_iT3_T4_T5__param_1,
	.param .align 8 .b8 _ZN3cub18CUB_300001_SM_10006detail4scan16DeviceScanKernelINS2_10policy_hubIiiijN4cuda3std3__44plusIvEEE10Policy1000EPiSC_NS0_13ScanTileStateIiLb1EEES9_NS1_10InputValueIiSC_EEjiLb0EiEEvT0_T1_T2_iT3_T4_T5__param_2[8],
	.param .u32 _ZN3cub18CUB_300001_SM_10006detail4scan16DeviceScanKernelINS2_10policy_hubIiiijN4cuda3std3__44plusIvEEE10Policy1000EPiSC_NS0_13ScanTileStateIiLb1EEES9_NS1_10InputValueIiSC_EEjiLb0EiEEvT0_T1_T2_iT3_T4_T5__param_3,
	.param .align 1 .b8 _ZN3cub18CUB_300001_SM_10006detail4scan16DeviceScanKernelINS2_10policy_hubIiiijN4cuda3std3__44plusIvEEE10Policy1000EPiSC_NS0_13ScanTileStateIiLb1EEES9_NS1_10InputValueIiSC_EEjiLb0EiEEvT0_T1_T2_iT3_T4_T5__param_4[1],
	.param .align 8 .b8 _ZN3cub18CUB_300001_SM_10006detail4scan16DeviceScanKernelINS2_10policy_hubIiiijN4cuda3std3__44plusIvEEE10Policy1000EPiSC_NS0_13ScanTileStateIiLb1EEES9_NS1_10InputValueIiSC_EEjiLb0EiEEvT0_T1_T2_iT3_T4_T5__param_5[16],
	.param .u32 _ZN3cub18CUB_300001_SM_10006detail4scan16DeviceScanKernelINS2_10policy_hubIiiijN4cuda3std3__44plusIvEEE10Policy1000EPiSC_NS0_13ScanTileStateIiLb1EEES9_NS1_10InputValueIiSC_EEjiLb0EiEEvT0_T1_T2_iT3_T4_T5__param_6
)
.maxntid 384
{
	.reg .pred 	%p<160>;
	.reg .b16 	%rs<3>;
	.reg .b32 	%r<1038>;
	.reg .b64 	%rd<61>;
	// demoted variable
	.shared .align 16 .b8 _ZZN3cub18CUB_300001_SM_10006detail4scan16DeviceScanKernelINS2_10policy_hubIiiijN4cuda3std3__44plusIvEEE10Policy1000EPiSC_NS0_13ScanTileStateIiLb1EEES9_NS1_10InputValueIiSC_EEjiLb0EiEEvT0_T1_T2_iT3_T4_T5_E12temp_storage[33808];
	ld.param.u32 	%r241, [_ZN3cub18CUB_300001_SM_10006detail4scan16DeviceScanKernelINS2_10policy_hubIiiijN4cuda3std3__44plusIvEEE10Policy1000EPiSC_NS0_13ScanTileStateIiLb1EEES9_NS1_10InputValueIiSC_EEjiLb0EiEEvT0_T1_T2_iT3_T4_T5__param_5];
	bfe.u32 	%r242, %r241, 0, 8;
	cvt.u16.u32 	%rs1, %r242;
	and.b16  	%rs2, %rs1, 255;
	ld.param.u64 	%rd14, [_ZN3cub18CUB_300001_SM_10006detail4scan16DeviceScanKernelINS2_10policy_hubIiiijN4cuda3std3__44plusIvEEE10Policy1000EPiSC_NS0_13ScanTileStateIiLb1EEES9_NS1_10InputValueIiSC_EEjiLb0EiEEvT0_T1_T2_iT3_T4_T5__param_2];
	ld.param.u64 	%rd2, [_ZN3cub18CUB_300001_SM_10006detail4scan16DeviceScanKernelINS2_10policy_hubIiiijN4cuda3std3__44plusIvEEE10Policy1000EPiSC_NS0_13ScanTileStateIiLb1EEES9_NS1_10InputValueIiSC_EEjiLb0EiEEvT0_T1_T2_iT3_T4_T5__param_5+8];
	ld.param.u64 	%rd15, [_ZN3cub18CUB_300001_SM_10006detail4scan16DeviceScanKernelINS2_10policy_hubIiiijN4cuda3std3__44plusIvEEE10Policy1000EPiSC_NS0_13ScanTileStateIiLb1EEES9_NS1_10InputValueIiSC_EEjiLb0EiEEvT0_T1_T2_iT3_T4_T5__param_0];
	ld.param.u32 	%r240, [_ZN3cub18CUB_300001_SM_10006detail4scan16DeviceScanKernelINS2_10policy_hubIiiijN4cuda3std3__44plusIvEEE10Policy1000EPiSC_NS0_13ScanTileStateIiLb1EEES9_NS1_10InputValueIiSC_EEjiLb0EiEEvT0_T1_T2_iT3_T4_T5__param_6];
	cvta.to.global.u64 	%rd1, %rd15;
	setp.eq.s16 	%p1, %rs2, 0;
	@%p1 bra 	$L__BB5_2;
	cvta.to.global.u64 	%rd16, %rd2;
	ld.global.u32 	%r985, [%rd16];
	bra.uni 	$L__BB5_3;
$L__BB5_2:
	cvt.u32.u64 	%r985, %rd2;
$L__BB5_3:
	ld.param.u32 	%r983, [_ZN3cub18CUB_300001_SM_10006detail4scan16DeviceScanKernelINS2_10policy_hubIiiijN4cuda3std3__44plusIvEEE10Policy1000EPiSC_NS0_13ScanTileStateIiLb1EEES9_NS1_10InputValueIiSC_EEjiLb0EiEEvT0_T1_T2_iT3_T4_T5__param_3];
	mov.u32 	%r243, %ctaid.x;
	add.s32 	%r986, %r983, %r243;
	mul.lo.s32 	%r5, %r986, 8448;
	sub.s32 	%r6, %r240, %r5;
	setp.lt.u32 	%p2, %r6, 8449;
	@%p2 bra 	$L__BB5_29;
	cvt.u64.u32 	%rd40, %r5;
	mov.u32 	%r7, %tid.x;
	and.b32  	%r628, %r7, 31;
	and.b32  	%r629, %r7, 992;
	mul.lo.s32 	%r630, %r629, 22;
	or.b32  	%r631, %r630, %r628;
	cvt.u64.u32 	%rd41, %r631;
	add.s64 	%rd4, %rd41, %rd40;
	shl.b64 	%rd42, %rd4, 2;
	add.s64 	%rd43, %rd1, %rd42;
	ld.global.u32 	%r632, [%rd43];
	ld.global.u32 	%r633, [%rd43+128];
	ld.global.u32 	%r634, [%rd43+256];
	ld.global.u32 	%r635, [%rd43+384];
	ld.global.u32 	%r636, [%rd43+512];
	ld.global.u32 	%r637, [%rd43+640];
	ld.global.u32 	%r638, [%rd43+768];
	ld.global.u32 	%r639, [%rd43+896];
	ld.global.u32 	%r640, [%rd43+1024];
	ld.global.u32 	%r641, [%rd43+1152];
	ld.global.u32 	%r642, [%rd43+1280];
	ld.global.u32 	%r643, [%rd43+1408];
	ld.global.u32 	%r644, [%rd43+1536];
	ld.global.u32 	%r645, [%rd43+1664];
	ld.global.u32 	%r646, [%rd43+1792];
	ld.global.u32 	%r647, [%rd43+1920];
	ld.global.u32 	%r648, [%rd43+2048];
	ld.global.u32 	%r649, [%rd43+2176];
	ld.global.u32 	%r650, [%rd43+2304];
	ld.global.u32 	%r651, [%rd43+2432];
	ld.global.u32 	%r652, [%rd43+2560];
	ld.global.u32 	%r653, [%rd43+2688];
	// begin inline asm
	mov.u32 %r627, %laneid;
	// end inline asm
	shr.u32 	%r9, %r7, 5;
	mad.lo.s32 	%r654, %r9, 704, %r627;
	shl.b32 	%r655, %r654, 2;
	mov.u32 	%r656, _ZZN3cub18CUB_300001_SM_10006detail4scan16DeviceScanKernelINS2_10policy_hubIiiijN4cuda3std3__44plusIvEEE10Policy1000EPiSC_NS0_13ScanTileStateIiLb1EEES9_NS1_10InputValueIiSC_EEjiLb0EiEEvT0_T1_T2_iT3_T4_T5_E12temp_storage;
	add.s32 	%r10, %r656, %r655;
	st.shared.u32 	[%r10], %r632;
	st.shared.u32 	[%r10+128], %r633;
	st.shared.u32 	[%r10+256], %r634;
	st.shared.u32 	[%r10+384], %r635;
	st.shared.u32 	[%r10+512], %r636;
	st.shared.u32 	[%r10+640], %r637;
	st.shared.u32 	[%r10+768], %r638;
	st.shared.u32 	[%r10+896], %r639;
	st.shared.u32 	[%r10+1024], %r640;
	st.shared.u32 	[%r10+1152], %r641;
	st.shared.u32 	[%r10+1280], %r642;
	st.shared.u32 	[%r10+1408], %r643;
	st.shared.u32 	[%r10+1536], %r644;
	st.shared.u32 	[%r10+1664], %r645;
	st.shared.u32 	[%r10+1792], %r646;
	st.shared.u32 	[%r10+1920], %r647;
	st.shared.u32 	[%r10+2048], %r648;
	st.shared.u32 	[%r10+2176], %r649;
	st.shared.u32 	[%r10+2304], %r650;
	st.shared.u32 	[%r10+2432], %r651;
	st.shared.u32 	[%r10+2560], %r652;
	st.shared.u32 	[%r10+2688], %r653;
	bar.warp.sync 	-1;
	mad.lo.s32 	%r11, %r627, 84, %r10;
	ld.shared.v2.u32 	{%r12, %r13}, [%r11];
	ld.shared.v2.u32 	{%r14, %r15}, [%r11+8];
	ld.shared.v2.u32 	{%r16, %r17}, [%r11+16];
	ld.shared.v2.u32 	{%r18, %r19}, [%r11+24];
	ld.shared.v2.u32 	{%r20, %r21}, [%r11+32];
	ld.shared.v2.u32 	{%r22, %r23}, [%r11+40];
	ld.shared.v2.u32 	{%r24, %r25}, [%r11+48];
	ld.shared.v2.u32 	{%r26, %r27}, [%r11+56];
	ld.shared.v2.u32 	{%r28, %r29}, [%r11+64];
	ld.shared.v2.u32 	{%r30, %r31}, [%r11+72];
	ld.shared.v2.u32 	{%r32, %r33}, [%r11+80];
	bar.sync 	0;
	setp.ne.s32 	%p104, %r986, 0;
	@%p104 bra 	$L__BB5_9;
	add.s32 	%r878, %r13, %r12;
	add.s32 	%r879, %r14, %r878;
	add.s32 	%r880, %r15, %r879;
	add.s32 	%r881, %r16, %r880;
	add.s32 	%r882, %r17, %r881;
	add.s32 	%r883, %r18, %r882;
	add.s32 	%r884, %r19, %r883;
	add.s32 	%r885, %r20, %r884;
	add.s32 	%r886, %r21, %r885;
	add.s32 	%r887, %r22, %r886;
	add.s32 	%r888, %r23, %r887;
	add.s32 	%r889, %r24, %r888;
	add.s32 	%r890, %r25, %r889;
	add.s32 	%r891, %r26, %r890;
	add.s32 	%r892, %r27, %r891;
	add.s32 	%r893, %r28, %r892;
	add.s32 	%r894, %r29, %r893;
	add.s32 	%r895, %r30, %r894;
	add.s32 	%r896, %r31, %r895;
	add.s32 	%r897, %r32, %r896;
	add.s32 	%r852, %r33, %r897;
	mov.b32 	%r850, 1;
	mov.b32 	%r875, 0;
	mov.b32 	%r877, -1;
	// begin inline asm
	{  .reg .s32 r0;  .reg .pred p;  shfl.sync.up.b32 r0|p, %r852, %r850, %r875, %r877;  @p add.s32 r0, r0, %r852;  mov.s32 %r848, r0;}
	// end inline asm
	mov.b32 	%r856, 2;
	// begin inline asm
	{  .reg .s32 r0;  .reg .pred p;  shfl.sync.up.b32 r0|p, %r848, %r856, %r875, %r877;  @p add.s32 r0, r0, %r848;  mov.s32 %r854, r0;}
	// end inline asm
	mov.b32 	%r862, 4;
	// begin inline asm
	{  .reg .s32 r0;  .reg .pred p;  shfl.sync.up.b32 r0|p, %r854, %r862, %r875, %r877;  @p add.s32 r0, r0, %r854;  mov.s32 %r860, r0;}
	// end inline asm
	mov.b32 	%r868, 8;
	// begin inline asm
	{  .reg .s32 r0;  .reg .pred p;  shfl.sync.up.b32 r0|p, %r860, %r868, %r875, %r877;  @p add.s32 r0, r0, %r860;  mov.s32 %r866, r0;}
	// end inline asm
	mov.b32 	%r874, 16;
	// begin inline asm
	{  .reg .s32 r0;  .reg .pred p;  shfl.sync.up.b32 r0|p, %r866, %r874, %r875, %r877;  @p add.s32 r0, r0, %r866;  mov.s32 %r872, r0;}
	// end inline asm
	setp.ne.s32 	%p146, %r627, 31;
	@%p146 bra 	$L__BB5_7;
	shl.b32 	%r898, %r9, 2;
	add.s32 	%r900, %r656, %r898;
	st.shared.u32 	[%r900+16], %r872;
$L__BB5_7:
	bar.sync 	0;
	ld.shared.v4.u32 	{%r901, %r902, %r903, %r904}, [_ZZN3cub18CUB_300001_SM_10006detail4scan16DeviceScanKernelINS2_10policy_hubIiiijN4cuda3std3__44plusIvEEE10Policy1000EPiSC_NS0_13ScanTileStateIiLb1EEES9_NS1_10InputValueIiSC_EEjiLb0EiEEvT0_T1_T2_iT3_T4_T5_E12temp_storage+16];
	add.s32 	%r905, %r902, %r901;
	setp.eq.s32 	%p147, %r9, 2;
	selp.b32 	%r906, %r905, %r901, %p147;
	add.s32 	%r907, %r905, %r903;
	setp.eq.s32 	%p148, %r9, 3;
	selp.b32 	%r908, %r907, %r906, %p148;
	add.s32 	%r909, %r907, %r904;
	setp.eq.s32 	%p149, %r9, 4;
	selp.b32 	%r910, %r909, %r908, %p149;
	ld.shared.v4.u32 	{%r911, %r912, %r913, %r914}, [_ZZN3cub18CUB_300001_SM_10006detail4scan16DeviceScanKernelINS2_10policy_hubIiiijN4cuda3std3__44plusIvEEE10Policy1000EPiSC_NS0_13ScanTileStateIiLb1EEES9_NS1_10InputValueIiSC_EEjiLb0EiEEvT0_T1_T2_iT3_T4_T5_E12temp_storage+32];
	add.s32 	%r915, %r909, %r911;
	setp.eq.s32 	%p150, %r9, 5;
	selp.b32 	%r916, %r915, %r910, %p150;
	add.s32 	%r917, %r915, %r912;
	setp.eq.s32 	%p151, %r9, 6;
	selp.b32 	%r918, %r917, %r916, %p151;
	add.s32 	%r919, %r917, %r913;
	setp.eq.s32 	%p152, %r9, 7;
	selp.b32 	%r920, %r919, %r918, %p152;
	add.s32 	%r921, %r919, %r914;
	setp.eq.s32 	%p153, %r9, 8;
	selp.b32 	%r922, %r921, %r920, %p153;
	ld.shared.v4.u32 	{%r923, %r924, %r925, %r926}, [_ZZN3cub18CUB_300001_SM_10006detail4scan16DeviceScanKernelINS2_10policy_hubIiiijN4cuda3std3__44plusIvEEE10Policy1000EPiSC_NS0_13ScanTileStateIiLb1EEES9_NS1_10InputValueIiSC_EEjiLb0EiEEvT0_T1_T2_iT3_T4_T5_E12temp_storage+48];
	add.s32 	%r927, %r921, %r923;
	setp.eq.s32 	%p154, %r9, 9;
	selp.b32 	%r928, %r927, %r922, %p154;
	add.s32 	%r929, %r927, %r924;
	setp.eq.s32 	%p155, %r9, 10;
	selp.b32 	%r930, %r929, %r928, %p155;
	add.s32 	%r931, %r929, %r925;
	setp.eq.s32 	%p156, %r9, 11;
	selp.b32 	%r932, %r931, %r930, %p156;
	setp.lt.u32 	%p157, %r7, 32;
	selp.b32 	%r933, 0, %r932, %p157;
	setp.eq.s32 	%p158, %r627, 0;
	sub.s32 	%r934, %r872, %r852;
	selp.b32 	%r935, 0, %r934, %p158;
	add.s32 	%r936, %r935, %r985;
	add.s32 	%r1000, %r936, %r933;
	add.s32 	%r937, %r926, %r985;
	add.s32 	%r37, %r937, %r931;
	setp.ne.s32 	%p159, %r7, 0;
	@%p159 bra 	$L__BB5_28;
	add.s64 	%rd55, %rd14, 256;
	mov.b32 	%r938, 101;
	// begin inline asm
	st.relaxed.gpu.v2.u32 [%rd55], {%r938, %r37};
	// end inline asm
	bra.uni 	$L__BB5_28;
$L__BB5_9:
	add.s32 	%r687, %r13, %r12;
	add.s32 	%r688, %r14, %r687;
	add.s32 	%r689, %r15, %r688;
	add.s32 	%r690, %r16, %r689;
	add.s32 	%r691, %r17, %r690;
	add.s32 	%r692, %r18, %r691;
	add.s32 	%r693, %r19, %r692;
	add.s32 	%r694, %r20, %r693;
	add.s32 	%r695, %r21, %r694;
	add.s32 	%r696, %r22, %r695;
	add.s32 	%r697, %r23, %r696;
	add.s32 	%r698, %r24, %r697;
	add.s32 	%r699, %r25, %r698;
	add.s32 	%r700, %r26, %r699;
	add.s32 	%r701, %r27, %r700;
	add.s32 	%r702, %r28, %r701;
	add.s32 	%r703, %r29, %r702;
	add.s32 	%r704, %r30, %r703;
	add.s32 	%r705, %r31, %r704;
	add.s32 	%r706, %r32, %r705;
	add.s32 	%r661, %r33, %r706;
	mov.b32 	%r659, 1;
	mov.b32 	%r684, 0;
	mov.b32 	%r686, -1;
	// begin inline asm
	{  .reg .s32 r0;  .reg .pred p;  shfl.sync.up.b32 r0|p, %r661, %r659, %r684, %r686;  @p add.s32 r0, r0, %r661;  mov.s32 %r657, r0;}
	// end inline asm
	mov.b32 	%r665, 2;
	// begin inline asm
	{  .reg .s32 r0;  .reg .pred p;  shfl.sync.up.b32 r0|p, %r657, %r665, %r684, %r686;  @p add.s32 r0, r0, %r657;  mov.s32 %r663, r0;}
	// end inline asm
	mov.b32 	%r671, 4;
	// begin inline asm
	{  .reg .s32 r0;  .reg .pred p;  shfl.sync.up.b32 r0|p, %r663, %r671, %r684, %r686;  @p add.s32 r0, r0, %r663;  mov.s32 %r669, r0;}
	// end inline asm
	mov.b32 	%r677, 8;
	// begin inline asm
	{  .reg .s32 r0;  .reg .pred p;  shfl.sync.up.b32 r0|p, %r669, %r677, %r684, %r686;  @p add.s32 r0, r0, %r669;  mov.s32 %r675, r0;}
	// end inline asm
	mov.b32 	%r683, 16;
	// begin inline asm
	{  .reg .s32 r0;  .reg .pred p;  shfl.sync.up.b32 r0|p, %r675, %r683, %r684, %r686;  @p add.s32 r0, r0, %r675;  mov.s32 %r681, r0;}
	// end inline asm
	setp.ne.s32 	%p105, %r627, 31;
	@%p105 bra 	$L__BB5_11;
	shl.b32 	%r707, %r9, 2;
	add.s32 	%r709, %r656, %r707;
	st.shared.u32 	[%r709+16], %r681;
$L__BB5_11:
	sub.s32 	%r710, %r681, %r661;
	bar.sync 	0;
	ld.shared.v4.u32 	{%r711, %r712, %r713, %r714}, [_ZZN3cub18CUB_300001_SM_10006detail4scan16DeviceScanKernelINS2_10policy_hubIiiijN4cuda3std3__44plusIvEEE10Policy1000EPiSC_NS0_13ScanTileStateIiLb1EEES9_NS1_10InputValueIiSC_EEjiLb0EiEEvT0_T1_T2_iT3_T4_T5_E12temp_storage+16];
	add.s32 	%r715, %r712, %r711;
	setp.eq.s32 	%p106, %r9, 2;
	selp.b32 	%r716, %r715, %r711, %p106;
	add.s32 	%r717, %r715, %r713;
	setp.eq.s32 	%p107, %r9, 3;
	selp.b32 	%r718, %r717, %r716, %p107;
	add.s32 	%r719, %r717, %r714;
	setp.eq.s32 	%p108, %r9, 4;
	selp.b32 	%r720, %r719, %r718, %p108;
	ld.shared.v4.u32 	{%r721, %r722, %r723, %r724}, [_ZZN3cub18CUB_300001_SM_10006detail4scan16DeviceScanKernelINS2_10policy_hubIiiijN4cuda3std3__44plusIvEEE10Policy1000EPiSC_NS0_13ScanTileStateIiLb1EEES9_NS1_10InputValueIiSC_EEjiLb0EiEEvT0_T1_T2_iT3_T4_T5_E12temp_storage+32];
	add.s32 	%r725, %r719, %r721;
	setp.eq.s32 	%p109, %r9, 5;
	selp.b32 	%r726, %r725, %r720, %p109;
	add.s32 	%r727, %r725, %r722;
	setp.eq.s32 	%p110, %r9, 6;
	selp.b32 	%r728, %r727, %r726, %p110;
	add.s32 	%r729, %r727, %r723;
	setp.eq.s32 	%p111, %r9, 7;
	selp.b32 	%r730, %r729, %r728, %p111;
	add.s32 	%r731, %r729, %r724;
	setp.eq.s32 	%p112, %r9, 8;
	selp.b32 	%r732, %r731, %r730, %p112;
	ld.shared.v4.u32 	{%r733, %r734, %r735, %r736}, [_ZZN3cub18CUB_300001_SM_10006detail4scan16DeviceScanKernelINS2_10policy_hubIiiijN4cuda3std3__44plusIvEEE10Policy1000EPiSC_NS0_13ScanTileStateIiLb1EEES9_NS1_10InputValueIiSC_EEjiLb0EiEEvT0_T1_T2_iT3_T4_T5_E12temp_storage+48];
	add.s32 	%r737, %r731, %r733;
	setp.eq.s32 	%p113, %r9, 9;
	selp.b32 	%r738, %r737, %r732, %p113;
	add.s32 	%r739, %r737, %r734;
	setp.eq.s32 	%p114, %r9, 10;
	selp.b32 	%r740, %r739, %r738, %p114;
	add.s32 	%r741, %r739, %r735;
	setp.eq.s32 	%p115, %r9, 11;
	selp.b32 	%r742, %r741, %r740, %p115;
	add.s32 	%r40, %r741, %r736;
	setp.gt.u32 	%p116, %r7, 31;
	setp.lt.u32 	%p117, %r7, 32;
	setp.eq.s32 	%p118, %r627, 0;
	selp.b32 	%r743, 0, %r710, %p118;
	add.s32 	%r999, %r742, %r743;
	selp.b32 	%r42, %r710, %r999, %p117;
	@%p116 bra 	$L__BB5_27;
	setp.ne.s32 	%p119, %r7, 0;
	mul.wide.s32 	%rd44, %r986, 8;
	add.s64 	%rd5, %rd14, %rd44;
	@%p119 bra 	$L__BB5_14;
	st.shared.u32 	[_ZZN3cub18CUB_300001_SM_10006detail4scan16DeviceScanKernelINS2_10policy_hubIiiijN4cuda3std3__44plusIvEEE10Policy1000EPiSC_NS0_13ScanTileStateIiLb1EEES9_NS1_10InputValueIiSC_EEjiLb0EiEEvT0_T1_T2_iT3_T4_T5_E12temp_storage+12], %r40;
	add.s64 	%rd45, %rd5, 256;
	mov.b32 	%r744, 100;
	// begin inline asm
	st.relaxed.gpu.v2.u32 [%rd45], {%r744, %r40};
	// end inline asm
$L__BB5_14:
	not.b32 	%r750, %r7;
	add.s32 	%r994, %r986, %r750;
	mov.b32 	%r746, 830;
	// begin inline asm
	nanosleep.u32 %r746;
	// end inline asm
	mul.wide.s32 	%rd47, %r994, 8;
	add.s64 	%rd48, %rd14, %rd47;
	add.s64 	%rd46, %rd48, 256;
	// begin inline asm
	ld.relaxed.gpu.v2.u32 {%r996, %r988}, [%rd46];
	// end inline asm
	mov.b32 	%r989, 952;
$L__BB5_15:
	setp.eq.s32 	%p120, %r996, 99;
	mov.b32 	%r751, -1;
	vote.sync.any.pred 	%p121, %p120, %r751;
	not.pred 	%p122, %p121;
	@%p122 bra 	$L__BB5_17;
	mul.lo.s32 	%r846, %r986, 16807;
	and.b32  	%r986, %r846, 2147483647;
	add.s32 	%r847, %r989, 1;
	rem.u32 	%r843, %r986, %r847;
	// begin inline asm
	nanosleep.u32 %r843;
	// end inline asm
	shr.u32 	%r989, %r989, 1;
	// begin inline asm
	ld.relaxed.gpu.v2.u32 {%r996, %r988}, [%rd46];
	// end inline asm
	bra.uni 	$L__BB5_15;
$L__BB5_17:
	setp.eq.s32 	%p123, %r996, 101;
	mov.b32 	%r778, -1;
	vote.sync.ballot.b32 	%r780, %p123, %r778;
	// begin inline asm
	mov.u32 %r753, %lanemask_ge;
	// end inline asm
	and.b32  	%r781, %r780, %r753;
	or.b32  	%r782, %r781, -2147483648;
	add.s32 	%r783, %r782, -1;
	not.b32 	%r784, %r782;
	and.b32  	%r785, %r784, %r783;
	popc.b32 	%r757, %r785;
	mov.b32 	%r756, 1;
	// begin inline asm
	shfl.sync.down.b32 %r754, %r988, %r756, %r757, %r778;
	// end inline asm
	setp.lt.s32 	%p125, %r627, %r757;
	selp.b32 	%r786, %r754, 0, %p125;
	add.s32 	%r760, %r786, %r988;
	mov.b32 	%r761, 2;
	// begin inline asm
	shfl.sync.down.b32 %r759, %r760, %r761, %r757, %r778;
	// end inline asm
	add.s32 	%r57, %r627, 2;
	setp.gt.s32 	%p126, %r57, %r757;
	selp.b32 	%r787, 0, %r759, %p126;
	add.s32 	%r765, %r760, %r787;
	mov.b32 	%r766, 4;
	// begin inline asm
	shfl.sync.down.b32 %r764, %r765, %r766, %r757, %r778;
	// end inline asm
	add.s32 	%r58, %r627, 4;
	setp.gt.s32 	%p127, %r58, %r757;
	selp.b32 	%r788, 0, %r764, %p127;
	add.s32 	%r770, %r765, %r788;
	mov.b32 	%r771, 8;
	// begin inline asm
	shfl.sync.down.b32 %r769, %r770, %r771, %r757, %r778;
	// end inline asm
	add.s32 	%r59, %r627, 8;
	setp.gt.s32 	%p128, %r59, %r757;
	selp.b32 	%r789, 0, %r769, %p128;
	add.s32 	%r775, %r770, %r789;
	mov.b32 	%r776, 16;
	// begin inline asm
	shfl.sync.down.b32 %r774, %r775, %r776, %r757, %r778;
	// end inline asm
	add.s32 	%r60, %r627, 16;
	setp.gt.s32 	%p129, %r60, %r757;
	selp.b32 	%r790, 0, %r774, %p129;
	add.s32 	%r993, %r775, %r790;
	add.s64 	%rd7, %rd14, 256;
	mov.b32 	%r990, 952;
$L__BB5_18:
	setp.ne.s32 	%p130, %r996, 101;
	mov.b32 	%r791, -1;
	vote.sync.all.pred 	%p131, %p130, %r791;
	not.pred 	%p132, %p131;
	@%p132 bra 	$L__BB5_23;
	shr.u32 	%r990, %r990, 1;
	mul.wide.s32 	%rd51, %r994, 8;
	add.s64 	%rd52, %rd7, %rd51;
	add.s64 	%rd50, %rd52, -256;
	// begin inline asm
	ld.relaxed.gpu.v2.u32 {%r996, %r997}, [%rd50];
	// end inline asm
	mov.u32 	%r998, %r990;
$L__BB5_20:
	setp.eq.s32 	%p136, %r996, 99;
	mov.b32 	%r799, -1;
	vote.sync.any.pred 	%p137, %p136, %r799;
	not.pred 	%p138, %p137;
	@%p138 bra 	$L__BB5_22;
	mul.lo.s32 	%r841, %r986, 16807;
	and.b32  	%r986, %r841, 2147483647;
	add.s32 	%r842, %r998, 1;
	rem.u32 	%r838, %r986, %r842;
	// begin inline asm
	nanosleep.u32 %r838;
	// end inline asm
	shr.u32 	%r998, %r998, 1;
	// begin inline asm
	ld.relaxed.gpu.v2.u32 {%r996, %r997}, [%rd50];
	// end inline asm
	bra.uni 	$L__BB5_20;
$L__BB5_22:
	setp.eq.s32 	%p139, %r996, 101;
	mov.b32 	%r825, -1;
	vote.sync.ballot.b32 	%r826, %p139, %r825;
	and.b32  	%r827, %r826, %r753;
	or.b32  	%r828, %r827, -2147483648;
	add.s32 	%r829, %r828, -1;
	not.b32 	%r830, %r828;
	and.b32  	%r831, %r830, %r829;
	popc.b32 	%r804, %r831;
	mov.b32 	%r803, 1;
	// begin inline asm
	shfl.sync.down.b32 %r801, %r997, %r803, %r804, %r825;
	// end inline asm
	setp.lt.s32 	%p141, %r627, %r804;
	selp.b32 	%r832, %r801, 0, %p141;
	add.s32 	%r807, %r832, %r997;
	mov.b32 	%r808, 2;
	// begin inline asm
	shfl.sync.down.b32 %r806, %r807, %r808, %r804, %r825;
	// end inline asm
	setp.gt.s32 	%p142, %r57, %r804;
	selp.b32 	%r833, 0, %r806, %p142;
	add.s32 	%r812, %r807, %r833;
	mov.b32 	%r813, 4;
	// begin inline asm
	shfl.sync.down.b32 %r811, %r812, %r813, %r804, %r825;
	// end inline asm
	setp.gt.s32 	%p143, %r58, %r804;
	selp.b32 	%r834, 0, %r811, %p143;
	add.s32 	%r817, %r812, %r834;
	mov.b32 	%r818, 8;
	// begin inline asm
	shfl.sync.down.b32 %r816, %r817, %r818, %r804, %r825;
	// end inline asm
	setp.gt.s32 	%p144, %r59, %r804;
	selp.b32 	%r835, 0, %r816, %p144;
	add.s32 	%r822, %r817, %r835;
	mov.b32 	%r823, 16;
	// begin inline asm
	shfl.sync.down.b32 %r821, %r822, %r823, %r804, %r825;
	// end inline asm
	setp.gt.s32 	%p145, %r60, %r804;
	selp.b32 	%r836, 0, %r821, %p145;
	add.s32 	%r837, %r836, %r993;
	add.s32 	%r993, %r837, %r822;
	add.s32 	%r994, %r994, -32;
	bra.uni 	$L__BB5_18;
$L__BB5_23:
	@%p119 bra 	$L__BB5_25;
	add.s32 	%r794, %r993, %r40;
	add.s64 	%rd49, %rd5, 256;
	mov.b32 	%r793, 101;
	// begin inline asm
	st.relaxed.gpu.v2.u32 [%rd49], {%r793, %r794};
	// end inline asm
	st.shared.u32 	[_ZZN3cub18CUB_300001_SM_10006detail4scan16DeviceScanKernelINS2_10policy_hubIiiijN4cuda3std3__44plusIvEEE10Policy1000EPiSC_NS0_13ScanTileStateIiLb1EEES9_NS1_10InputValueIiSC_EEjiLb0EiEEvT0_T1_T2_iT3_T4_T5_E12temp_storage+4], %r993;
	st.shared.u32 	[_ZZN3cub18CUB_300001_SM_10006detail4scan16DeviceScanKernelINS2_10policy_hubIiiijN4cuda3std3__44plusIvEEE10Policy1000EPiSC_NS0_13ScanTileStateIiLb1EEES9_NS1_10InputValueIiSC_EEjiLb0EiEEvT0_T1_T2_iT3_T4_T5_E12temp_storage+8], %r794;
$L__BB5_25:
	setp.ne.s32 	%p134, %r627, 0;
	mov.u32 	%r999, %r42;
	@%p134 bra 	$L__BB5_27;
	st.shared.u32 	[_ZZN3cub18CUB_300001_SM_10006detail4scan16DeviceScanKernelINS2_10policy_hubIiiijN4cuda3std3__44plusIvEEE10Policy1000EPiSC_NS0_13ScanTileStateIiLb1EEES9_NS1_10InputValueIiSC_EEjiLb0EiEEvT0_T1_T2_iT3_T4_T5_E12temp_storage+76], %r993;
	mov.u32 	%r999, %r993;
$L__BB5_27:
	bar.sync 	0;
	setp.eq.s32 	%p135, %r7, 0;
	ld.shared.u32 	%r795, [_ZZN3cub18CUB_300001_SM_10006detail4scan16DeviceScanKernelINS2_10policy_hubIiiijN4cuda3std3__44plusIvEEE10Policy1000EPiSC_NS0_13ScanTileStateIiLb1EEES9_NS1_10InputValueIiSC_EEjiLb0EiEEvT0_T1_T2_iT3_T4_T5_E12temp_storage+76];
	selp.b32 	%r796, 0, %r795, %p135;
	add.s32 	%r1000, %r796, %r999;
$L__BB5_28:
	ld.param.u64 	%rd60, [_ZN3cub18CUB_300001_SM_10006detail4scan16DeviceScanKernelINS2_10policy_hubIiiijN4cuda3std3__44plusIvEEE10Policy1000EPiSC_NS0_13ScanTileStateIiLb1EEES9_NS1_10InputValueIiSC_EEjiLb0EiEEvT0_T1_T2_iT3_T4_T5__param_1];
	add.s32 	%r940, %r1000, %r12;
	add.s32 	%r941, %r13, %r940;
	add.s32 	%r942, %r14, %r941;
	add.s32 	%r943, %r15, %r942;
	add.s32 	%r944, %r16, %r943;
	add.s32 	%r945, %r17, %r944;
	add.s32 	%r946, %r18, %r945;
	add.s32 	%r947, %r19, %r946;
	add.s32 	%r948, %r20, %r947;
	add.s32 	%r949, %r21, %r948;
	add.s32 	%r950, %r22, %r949;
	add.s32 	%r951, %r23, %r950;
	add.s32 	%r952, %r24, %r951;
	add.s32 	%r953, %r25, %r952;
	add.s32 	%r954, %r26, %r953;
	add.s32 	%r955, %r27, %r954;
	add.s32 	%r956, %r28, %r955;
	add.s32 	%r957, %r29, %r956;
	add.s32 	%r958, %r30, %r957;
	add.s32 	%r959, %r31, %r958;
	add.s32 	%r960, %r32, %r959;
	bar.sync 	0;
	st.shared.v2.u32 	[%r11], {%r1000, %r940};
	st.shared.v2.u32 	[%r11+8], {%r941, %r942};
	st.shared.v2.u32 	[%r11+16], {%r943, %r944};
	st.shared.v2.u32 	[%r11+24], {%r945, %r946};
	st.shared.v2.u32 	[%r11+32], {%r947, %r948};
	st.shared.v2.u32 	[%r11+40], {%r949, %r950};
	st.shared.v2.u32 	[%r11+48], {%r951, %r952};
	st.shared.v2.u32 	[%r11+56], {%r953, %r954};
	st.shared.v2.u32 	[%r11+64], {%r955, %r956};
	st.shared.v2.u32 	[%r11+72], {%r957, %r958};
	st.shared.v2.u32 	[%r11+80], {%r959, %r960};
	bar.warp.sync 	-1;
	ld.shared.u32 	%r961, [%r10];
	ld.shared.u32 	%r962, [%r10+128];
	ld.shared.u32 	%r963, [%r10+256];
	ld.shared.u32 	%r964, [%r10+384];
	ld.shared.u32 	%r965, [%r10+512];
	ld.shared.u32 	%r966, [%r10+640];
	ld.shared.u32 	%r967, [%r10+768];
	ld.shared.u32 	%r968, [%r10+896];
	ld.shared.u32 	%r969, [%r10+1024];
	ld.shared.u32 	%r970, [%r10+1152];
	ld.shared.u32 	%r971, [%r10+1280];
	ld.shared.u32 	%r972, [%r10+1408];
	ld.shared.u32 	%r973, [%r10+1536];
	ld.shared.u32 	%r974, [%r10+1664];
	ld.shared.u32 	%r975, [%r10+1792];
	ld.shared.u32 	%r976, [%r10+1920];
	ld.shared.u32 	%r977, [%r10+2048];
	ld.shared.u32 	%r978, [%r10+2176];
	ld.shared.u32 	%r979, [%r10+2304];
	ld.shared.u32 	%r980, [%r10+2432];
	ld.shared.u32 	%r981, [%r10+2560];
	ld.shared.u32 	%r982, [%r10+2688];
	cvta.to.global.u64 	%rd56, %rd60;
	add.s64 	%rd58, %rd56, %rd42;
	st.global.u32 	[%rd58], %r961;
	st.global.u32 	[%rd58+128], %r962;
	st.global.u32 	[%rd58+256], %r963;
	st.global.u32 	[%rd58+384], %r964;
	st.global.u32 	[%rd58+512], %r965;
	st.global.u32 	[%rd58+640], %r966;
	st.global.u32 	[%rd58+768], %r967;
	st.global.u32 	[%rd58+896], %r968;
	st.global.u32 	[%rd58+1024], %r969;
	st.global.u32 	[%rd58+1152], %r970;
	st.global.u32 	[%rd58+1280], %r971;
	st.global.u32 	[%rd58+1408], %r972;
	st.global.u32 	[%rd58+1536], %r973;
	st.global.u32 	[%rd58+1664], %r974;
	st.global.u32 	[%rd58+1792], %r975;
	st.global.u32 	[%rd58+1920], %r976;
	st.global.u32 	[%rd58+2048], %r977;
	st.global.u32 	[%rd58+2176], %r978;
	st.global.u32 	[%rd58+2304], %r979;
	st.global.u32 	[%rd58+2432], %r980;
	st.global.u32 	[%rd58+2560], %r981;
	st.global.u32 	[%rd58+2688], %r982;
	bra.uni 	$L__BB5_143;
$L__BB5_29:
	setp.eq.s32 	%p3, %r6, 0;
	@%p3 bra 	$L__BB5_143;
	mul.wide.u32 	%rd17, %r5, 4;
	add.s64 	%rd18, %rd1, %rd17;
	mov.u32 	%r85, %tid.x;
	ld.global.u32 	%r1022, [%rd18];
	and.b32  	%r244, %r85, 31;
	and.b32  	%r245, %r85, 992;
	mul.lo.s32 	%r246, %r245, 22;
	or.b32  	%r87, %r246, %r244;
	setp.ge.u32 	%p4, %r87, %r6;
	shl.b32 	%r247, %r87, 2;
	cvt.u64.u32 	%rd19, %r247;
	add.s64 	%rd9, %rd18, %rd19;
	mov.u32 	%r1001, %r1022;
	@%p4 bra 	$L__BB5_32;
	ld.global.u32 	%r1001, [%rd9];
$L__BB5_32:
	add.s32 	%r90, %r87, 32;
	setp.ge.u32 	%p5, %r90, %r6;
	mov.u32 	%r1002, %r1022;
	@%p5 bra 	$L__BB5_34;
	ld.global.u32 	%r1002, [%rd9+128];
$L__BB5_34:
	add.s32 	%r93, %r87, 64;
	setp.ge.u32 	%p6, %r93, %r6;
	mov.u32 	%r1003, %r1022;
	@%p6 bra 	$L__BB5_36;
	ld.global.u32 	%r1003, [%rd9+256];
$L__BB5_36:
	add.s32 	%r96, %r87, 96;
	setp.ge.u32 	%p7, %r96, %r6;
	mov.u32 	%r1004, %r1022;
	@%p7 bra 	$L__BB5_38;
	ld.global.u32 	%r1004, [%rd9+384];
$L__BB5_38:
	add.s32 	%r248, %r87, 128;
	setp.ge.u32 	%p8, %r248, %r6;
	mov.u32 	%r1005, %r1022;
	@%p8 bra 	$L__BB5_40;
	ld.global.u32 	%r1005, [%rd9+512];
$L__BB5_40:
	add.s32 	%r249, %r87, 160;
	setp.ge.u32 	%p9, %r249, %r6;
	mov.u32 	%r1006, %r1022;
	@%p9 bra 	$L__BB5_42;
	ld.global.u32 	%r1006, [%rd9+640];
$L__BB5_42:
	add.s32 	%r103, %r87, 192;
	setp.ge.u32 	%p10, %r103, %r6;
	mov.u32 	%r1007, %r1022;
	@%p10 bra 	$L__BB5_44;
	ld.global.u32 	%r1007, [%rd9+768];
$L__BB5_44:
	add.s32 	%r250, %r87, 224;
	setp.ge.u32 	%p11, %r250, %r6;
	mov.u32 	%r1008, %r1022;
	@%p11 bra 	$L__BB5_46;
	ld.global.u32 	%r1008, [%rd9+896];
$L__BB5_46:
	add.s32 	%r108, %r87, 256;
	setp.ge.u32 	%p12, %r108, %r6;
	mov.u32 	%r1009, %r1022;
	@%p12 bra 	$L__BB5_48;
	ld.global.u32 	%r1009, [%rd9+1024];
$L__BB5_48:
	add.s32 	%r251, %r87, 288;
	setp.ge.u32 	%p13, %r251, %r6;
	mov.u32 	%r1010, %r1022;
	@%p13 bra 	$L__BB5_50;
	ld.global.u32 	%r1010, [%rd9+1152];
$L__BB5_50:
	add.s32 	%r113, %r87, 320;
	setp.ge.u32 	%p14, %r113, %r6;
	mov.u32 	%r1011, %r1022;
	@%p14 bra 	$L__BB5_52;
	ld.global.u32 	%r1011, [%rd9+1280];
$L__BB5_52:
	add.s32 	%r116, %r87, 352;
	setp.ge.u32 	%p15, %r116, %r6;
	mov.u32 	%r1012, %r1022;
	@%p15 bra 	$L__BB5_54;
	ld.global.u32 	%r1012, [%rd9+1408];
$L__BB5_54:
	add.s32 	%r119, %r87, 384;
	setp.ge.u32 	%p16, %r119, %r6;
	mov.u32 	%r1013, %r1022;
	@%p16 bra 	$L__BB5_56;
	ld.global.u32 	%r1013, [%rd9+1536];
$L__BB5_56:
	add.s32 	%r122, %r87, 416;
	setp.ge.u32 	%p17, %r122, %r6;
	mov.u32 	%r1014, %r1022;
	@%p17 bra 	$L__BB5_58;
	ld.global.u32 	%r1014, [%rd9+1664];
$L__BB5_58:
	add.s32 	%r252, %r87, 448;
	setp.ge.u32 	%p18, %r252, %r6;
	mov.u32 	%r1015, %r1022;
	@%p18 bra 	$L__BB5_60;
	ld.global.u32 	%r1015, [%rd9+1792];
$L__BB5_60:
	add.s32 	%r127, %r87, 480;
	setp.ge.u32 	%p19, %r127, %r6;
	mov.u32 	%r1016, %r1022;
	@%p19 bra 	$L__BB5_62;
	ld.global.u32 	%r1016, [%rd9+1920];
$L__BB5_62:
	add.s32 	%r253, %r87, 512;
	setp.ge.u32 	%p20, %r253, %r6;
	mov.u32 	%r1017, %r1022;
	@%p20 bra 	$L__BB5_64;
	ld.global.u32 	%r1017, [%rd9+2048];
$L__BB5_64:
	add.s32 	%r254, %r87, 544;
	setp.ge.u32 	%p21, %r254, %r6;
	mov.u32 	%r1018, %r1022;
	@%p21 bra 	$L__BB5_66;
	ld.global.u32 	%r1018, [%rd9+2176];
$L__BB5_66:
	add.s32 	%r134, %r87, 576;
	setp.ge.u32 	%p22, %r134, %r6;
	mov.u32 	%r1019, %r1022;
	@%p22 bra 	$L__BB5_68;
	ld.global.u32 	%r1019, [%rd9+2304];
$L__BB5_68:
	add.s32 	%r255, %r87, 608;
	setp.ge.u32 	%p23, %r255, %r6;
	mov.u32 	%r1020, %r1022;
	@%p23 bra 	$L__BB5_70;
	ld.global.u32 	%r1020, [%rd9+2432];
$L__BB5_70:
	add.s32 	%r256, %r87, 640;
	setp.ge.u32 	%p24, %r256, %r6;
	mov.u32 	%r1021, %r1022;
	@%p24 bra 	$L__BB5_72;
	ld.global.u32 	%r1021, [%rd9+2560];
$L__BB5_72:
	add.s32 	%r141, %r87, 672;
	setp.ge.u32 	%p25, %r141, %r6;
	@%p25 bra 	$L__BB5_74;
	ld.global.u32 	%r1022, [%rd9+2688];
$L__BB5_74:
	// begin inline asm
	mov.u32 %r257, %laneid;
	// end inline asm
	shr.u32 	%r145, %r85, 5;
	mad.lo.s32 	%r258, %r145, 704, %r257;
	shl.b32 	%r259, %r258, 2;
	mov.u32 	%r260, _ZZN3cub18CUB_300001_SM_10006detail4scan16DeviceScanKernelINS2_10policy_hubIiiijN4cuda3std3__44plusIvEEE10Policy1000EPiSC_NS0_13ScanTileStateIiLb1EEES9_NS1_10InputValueIiSC_EEjiLb0EiEEvT0_T1_T2_iT3_T4_T5_E12temp_storage;
	add.s32 	%r146, %r260, %r259;
	st.shared.u32 	[%r146], %r1001;
	st.shared.u32 	[%r146+128], %r1002;
	st.shared.u32 	[%r146+256], %r1003;
	st.shared.u32 	[%r146+384], %r1004;
	st.shared.u32 	[%r146+512], %r1005;
	st.shared.u32 	[%r146+640], %r1006;
	st.shared.u32 	[%r146+768], %r1007;
	st.shared.u32 	[%r146+896], %r1008;
	st.shared.u32 	[%r146+1024], %r1009;
	st.shared.u32 	[%r146+1152], %r1010;
	st.shared.u32 	[%r146+1280], %r1011;
	st.shared.u32 	[%r146+1408], %r1012;
	st.shared.u32 	[%r146+1536], %r1013;
	st.shared.u32 	[%r146+1664], %r1014;
	st.shared.u32 	[%r146+1792], %r1015;
	st.shared.u32 	[%r146+1920], %r1016;
	st.shared.u32 	[%r146+2048], %r1017;
	st.shared.u32 	[%r146+2176], %r1018;
	st.shared.u32 	[%r146+2304], %r1019;
	st.shared.u32 	[%r146+2432], %r1020;
	st.shared.u32 	[%r146+2560], %r1021;
	st.shared.u32 	[%r146+2688], %r1022;
	bar.warp.sync 	-1;
	mad.lo.s32 	%r147, %r257, 84, %r146;
	ld.shared.v2.u32 	{%r148, %r149}, [%r147];
	ld.shared.v2.u32 	{%r150, %r151}, [%r147+8];
	ld.shared.v2.u32 	{%r152, %r153}, [%r147+16];
	ld.shared.v2.u32 	{%r154, %r155}, [%r147+24];
	ld.shared.v2.u32 	{%r156, %r157}, [%r147+32];
	ld.shared.v2.u32 	{%r158, %r159}, [%r147+40];
	ld.shared.v2.u32 	{%r160, %r161}, [%r147+48];
	ld.shared.v2.u32 	{%r162, %r163}, [%r147+56];
	ld.shared.v2.u32 	{%r164, %r165}, [%r147+64];
	ld.shared.v2.u32 	{%r166, %r167}, [%r147+72];
	ld.shared.v2.u32 	{%r168, %r169}, [%r147+80];
	bar.sync 	0;
	setp.ne.s32 	%p26, %r986, 0;
	@%p26 bra 	$L__BB5_78;
	add.s32 	%r490, %r149, %r148;
	add.s32 	%r491, %r150, %r490;
	add.s32 	%r492, %r151, %r491;
	add.s32 	%r493, %r152, %r492;
	add.s32 	%r494, %r153, %r493;
	add.s32 	%r495, %r154, %r494;
	add.s32 	%r496, %r155, %r495;
	add.s32 	%r497, %r156, %r496;
	add.s32 	%r498, %r157, %r497;
	add.s32 	%r499, %r158, %r498;
	add.s32 	%r500, %r159, %r499;
	add.s32 	%r501, %r160, %r500;
	add.s32 	%r502, %r161, %r501;
	add.s32 	%r503, %r162, %r502;
	add.s32 	%r504, %r163, %r503;
	add.s32 	%r505, %r164, %r504;
	add.s32 	%r506, %r165, %r505;
	add.s32 	%r507, %r166, %r506;
	add.s32 	%r508, %r167, %r507;
	add.s32 	%r509, %r168, %r508;
	add.s32 	%r464, %r169, %r509;
	mov.b32 	%r462, 1;
	mov.b32 	%r487, 0;
	mov.b32 	%r489, -1;
	// begin inline asm
	{  .reg .s32 r0;  .reg .pred p;  shfl.sync.up.b32 r0|p, %r464, %r462, %r487, %r489;  @p add.s32 r0, r0, %r464;  mov.s32 %r460, r0;}
	// end inline asm
	mov.b32 	%r468, 2;
	// begin inline asm
	{  .reg .s32 r0;  .reg .pred p;  shfl.sync.up.b32 r0|p, %r460, %r468, %r487, %r489;  @p add.s32 r0, r0, %r460;  mov.s32 %r466, r0;}
	// end inline asm
	mov.b32 	%r474, 4;
	// begin inline asm
	{  .reg .s32 r0;  .reg .pred p;  shfl.sync.up.b32 r0|p, %r466, %r474, %r487, %r489;  @p add.s32 r0, r0, %r466;  mov.s32 %r472, r0;}
	// end inline asm
	mov.b32 	%r480, 8;
	// begin inline asm
	{  .reg .s32 r0;  .reg .pred p;  shfl.sync.up.b32 r0|p, %r472, %r480, %r487, %r489;  @p add.s32 r0, r0, %r472;  mov.s32 %r478, r0;}
	// end inline asm
	mov.b32 	%r486, 16;
	// begin inline asm
	{  .reg .s32 r0;  .reg .pred p;  shfl.sync.up.b32 r0|p, %r478, %r486, %r487, %r489;  @p add.s32 r0, r0, %r478;  mov.s32 %r484, r0;}
	// end inline asm
	setp.ne.s32 	%p68, %r257, 31;
	@%p68 bra 	$L__BB5_77;
	shl.b32 	%r510, %r145, 2;
	mov.u32 	%r511, _ZZN3cub18CUB_300001_SM_10006detail4scan16DeviceScanKernelINS2_10policy_hubIiiijN4cuda3std3__44plusIvEEE10Policy1000EPiSC_NS0_13ScanTileStateIiLb1EEES9_NS1_10InputValueIiSC_EEjiLb0EiEEvT0_T1_T2_iT3_T4_T5_E12temp_storage;
	add.s32 	%r512, %r511, %r510;
	st.shared.u32 	[%r512+16], %r484;
$L__BB5_77:
	bar.sync 	0;
	ld.shared.v4.u32 	{%r513, %r514, %r515, %r516}, [_ZZN3cub18CUB_300001_SM_10006detail4scan16DeviceScanKernelINS2_10policy_hubIiiijN4cuda3std3__44plusIvEEE10Policy1000EPiSC_NS0_13ScanTileStateIiLb1EEES9_NS1_10InputValueIiSC_EEjiLb0EiEEvT0_T1_T2_iT3_T4_T5_E12temp_storage+16];
	add.s32 	%r517, %r514, %r513;
	setp.eq.s32 	%p69, %r145, 2;
	selp.b32 	%r518, %r517, %r513, %p69;
	add.s32 	%r519, %r517, %r515;
	setp.eq.s32 	%p70, %r145, 3;
	selp.b32 	%r520, %r519, %r518, %p70;
	add.s32 	%r521, %r519, %r516;
	setp.eq.s32 	%p71, %r145, 4;
	selp.b32 	%r522, %r521, %r520, %p71;
	ld.shared.v4.u32 	{%r523, %r524, %r525, %r526}, [_ZZN3cub18CUB_300001_SM_10006detail4scan16DeviceScanKernelINS2_10policy_hubIiiijN4cuda3std3__44plusIvEEE10Policy1000EPiSC_NS0_13ScanTileStateIiLb1EEES9_NS1_10InputValueIiSC_EEjiLb0EiEEvT0_T1_T2_iT3_T4_T5_E12temp_storage+32];
	add.s32 	%r527, %r521, %r523;
	setp.eq.s32 	%p72, %r145, 5;
	selp.b32 	%r528, %r527, %r522, %p72;
	add.s32 	%r529, %r527, %r524;
	setp.eq.s32 	%p73, %r145, 6;
	selp.b32 	%r530, %r529, %r528, %p73;
	add.s32 	%r531, %r529, %r525;
	setp.eq.s32 	%p74, %r145, 7;
	selp.b32 	%r532, %r531, %r530, %p74;
	add.s32 	%r533, %r531, %r526;
	setp.eq.s32 	%p75, %r145, 8;
	selp.b32 	%r534, %r533, %r532, %p75;
	.pragma "used_bytes_mask 4095";
	ld.shared.v4.u32 	{%r535, %r536, %r537, %r538}, [_ZZN3cub18CUB_300001_SM_10006detail4scan16DeviceScanKernelINS2_10policy_hubIiiijN4cuda3std3__44plusIvEEE10Policy1000EPiSC_NS0_13ScanTileStateIiLb1EEES9_NS1_10InputValueIiSC_EEjiLb0EiEEvT0_T1_T2_iT3_T4_T5_E12temp_storage+48];
	add.s32 	%r539, %r533, %r535;
	setp.eq.s32 	%p76, %r145, 9;
	selp.b32 	%r540, %r539, %r534, %p76;
	add.s32 	%r541, %r539, %r536;
	setp.eq.s32 	%p77, %r145, 10;
	selp.b32 	%r542, %r541, %r540, %p77;
	add.s32 	%r543, %r541, %r537;
	setp.eq.s32 	%p78, %r145, 11;
	selp.b32 	%r544, %r543, %r542, %p78;
	setp.lt.u32 	%p79, %r85, 32;
	selp.b32 	%r545, 0, %r544, %p79;
	setp.eq.s32 	%p80, %r257, 0;
	sub.s32 	%r546, %r484, %r464;
	selp.b32 	%r547, 0, %r546, %p80;
	add.s32 	%r548, %r547, %r985;
	add.s32 	%r1037, %r548, %r545;
	bra.uni 	$L__BB5_97;
$L__BB5_78:
	add.s32 	%r291, %r149, %r148;
	add.s32 	%r292, %r150, %r291;
	add.s32 	%r293, %r151, %r292;
	add.s32 	%r294, %r152, %r293;
	add.s32 	%r295, %r153, %r294;
	add.s32 	%r296, %r154, %r295;
	add.s32 	%r297, %r155, %r296;
	add.s32 	%r298, %r156, %r297;
	add.s32 	%r299, %r157, %r298;
	add.s32 	%r300, %r158, %r299;
	add.s32 	%r301, %r159, %r300;
	add.s32 	%r302, %r160, %r301;
	add.s32 	%r303, %r161, %r302;
	add.s32 	%r304, %r162, %r303;
	add.s32 	%r305, %r163, %r304;
	add.s32 	%r306, %r164, %r305;
	add.s32 	%r307, %r165, %r306;
	add.s32 	%r308, %r166, %r307;
	add.s32 	%r309, %r167, %r308;
	add.s32 	%r310, %r168, %r309;
	add.s32 	%r265, %r169, %r310;
	mov.b32 	%r263, 1;
	mov.b32 	%r288, 0;
	mov.b32 	%r290, -1;
	// begin inline asm
	{  .reg .s32 r0;  .reg .pred p;  shfl.sync.up.b32 r0|p, %r265, %r263, %r288, %r290;  @p add.s32 r0, r0, %r265;  mov.s32 %r261, r0;}
	// end inline asm
	mov.b32 	%r269, 2;
	// begin inline asm
	{  .reg .s32 r0;  .reg .pred p;  shfl.sync.up.b32 r0|p, %r261, %r269, %r288, %r290;  @p add.s32 r0, r0, %r261;  mov.s32 %r267, r0;}
	// end inline asm
	mov.b32 	%r275, 4;
	// begin inline asm
	{  .reg .s32 r0;  .reg .pred p;  shfl.sync.up.b32 r0|p, %r267, %r275, %r288, %r290;  @p add.s32 r0, r0, %r267;  mov.s32 %r273, r0;}
	// end inline asm
	mov.b32 	%r281, 8;
	// begin inline asm
	{  .reg .s32 r0;  .reg .pred p;  shfl.sync.up.b32 r0|p, %r273, %r281, %r288, %r290;  @p add.s32 r0, r0, %r273;  mov.s32 %r279, r0;}
	// end inline asm
	mov.b32 	%r287, 16;
	// begin inline asm
	{  .reg .s32 r0;  .reg .pred p;  shfl.sync.up.b32 r0|p, %r279, %r287, %r288, %r290;  @p add.s32 r0, r0, %r279;  mov.s32 %r285, r0;}
	// end inline asm
	setp.ne.s32 	%p27, %r257, 31;
	@%p27 bra 	$L__BB5_80;
	shl.b32 	%r311, %r145, 2;
	mov.u32 	%r312, _ZZN3cub18CUB_300001_SM_10006detail4scan16DeviceScanKernelINS2_10policy_hubIiiijN4cuda3std3__44plusIvEEE10Policy1000EPiSC_NS0_13ScanTileStateIiLb1EEES9_NS1_10InputValueIiSC_EEjiLb0EiEEvT0_T1_T2_iT3_T4_T5_E12temp_storage;
	add.s32 	%r313, %r312, %r311;
	st.shared.u32 	[%r313+16], %r285;
$L__BB5_80:
	sub.s32 	%r314, %r285, %r265;
	bar.sync 	0;
	ld.shared.v4.u32 	{%r315, %r316, %r317, %r318}, [_ZZN3cub18CUB_300001_SM_10006detail4scan16DeviceScanKernelINS2_10policy_hubIiiijN4cuda3std3__44plusIvEEE10Policy1000EPiSC_NS0_13ScanTileStateIiLb1EEES9_NS1_10InputValueIiSC_EEjiLb0EiEEvT0_T1_T2_iT3_T4_T5_E12temp_storage+16];
	add.s32 	%r319, %r316, %r315;
	setp.eq.s32 	%p28, %r145, 2;
	selp.b32 	%r320, %r319, %r315, %p28;
	add.s32 	%r321, %r319, %r317;
	setp.eq.s32 	%p29, %r145, 3;
	selp.b32 	%r322, %r321, %r320, %p29;
	add.s32 	%r323, %r321, %r318;
	setp.eq.s32 	%p30, %r145, 4;
	selp.b32 	%r324, %r323, %r322, %p30;
	ld.shared.v4.u32 	{%r325, %r326, %r327, %r328}, [_ZZN3cub18CUB_300001_SM_10006detail4scan16DeviceScanKernelINS2_10policy_hubIiiijN4cuda3std3__44plusIvEEE10Policy1000EPiSC_NS0_13ScanTileStateIiLb1EEES9_NS1_10InputValueIiSC_EEjiLb0EiEEvT0_T1_T2_iT3_T4_T5_E12temp_storage+32];
	add.s32 	%r329, %r323, %r325;
	setp.eq.s32 	%p31, %r145, 5;
	selp.b32 	%r330, %r329, %r324, %p31;
	add.s32 	%r331, %r329, %r326;
	setp.eq.s32 	%p32, %r145, 6;
	selp.b32 	%r332, %r331, %r330, %p32;
	add.s32 	%r333, %r331, %r327;
	setp.eq.s32 	%p33, %r145, 7;
	selp.b32 	%r334, %r333, %r332, %p33;
	add.s32 	%r335, %r333, %r328;
	setp.eq.s32 	%p34, %r145, 8;
	selp.b32 	%r336, %r335, %r334, %p34;
	ld.shared.v4.u32 	{%r337, %r338, %r339, %r340}, [_ZZN3cub18CUB_300001_SM_10006detail4scan16DeviceScanKernelINS2_10policy_hubIiiijN4cuda3std3__44plusIvEEE10Policy1000EPiSC_NS0_13ScanTileStateIiLb1EEES9_NS1_10InputValueIiSC_EEjiLb0EiEEvT0_T1_T2_iT3_T4_T5_E12temp_storage+48];
	add.s32 	%r341, %r335, %r337;
	setp.eq.s32 	%p35, %r145, 9;
	selp.b32 	%r342, %r341, %r336, %p35;
	add.s32 	%r343, %r341, %r338;
	setp.eq.s32 	%p36, %r145, 10;
	selp.b32 	%r344, %r343, %r342, %p36;
	add.s32 	%r345, %r343, %r339;
	setp.eq.s32 	%p37, %r145, 11;
	selp.b32 	%r346, %r345, %r344, %p37;
	add.s32 	%r175, %r345, %r340;
	setp.gt.u32 	%p38, %r85, 31;
	setp.lt.u32 	%p39, %r85, 32;
	setp.eq.s32 	%p40, %r257, 0;
	selp.b32 	%r347, 0, %r314, %p40;
	add.s32 	%r1036, %r346, %r347;
	selp.b32 	%r177, %r314, %r1036, %p39;
	@%p38 bra 	$L__BB5_96;
	setp.ne.s32 	%p41, %r85, 0;
	mul.wide.s32 	%rd20, %r986, 8;
	add.s64 	%rd10, %rd14, %rd20;
	@%p41 bra 	$L__BB5_83;
	st.shared.u32 	[_ZZN3cub18CUB_300001_SM_10006detail4scan16DeviceScanKernelINS2_10policy_hubIiiijN4cuda3std3__44plusIvEEE10Policy1000EPiSC_NS0_13ScanTileStateIiLb1EEES9_NS1_10InputValueIiSC_EEjiLb0EiEEvT0_T1_T2_iT3_T4_T5_E12temp_storage+12], %r175;
	add.s64 	%rd21, %rd10, 256;
	mov.b32 	%r348, 100;
	// begin inline asm
	st.relaxed.gpu.v2.u32 [%rd21], {%r348, %r175};
	// end inline asm
$L__BB5_83:
	not.b32 	%r354, %r85;
	add.s32 	%r1031, %r986, %r354;
	mov.b32 	%r350, 830;
	// begin inline asm
	nanosleep.u32 %r350;
	// end inline asm
	mul.wide.s32 	%rd23, %r1031, 8;
	add.s64 	%rd24, %rd14, %rd23;
	add.s64 	%rd22, %rd24, 256;
	// begin inline asm
	ld.relaxed.gpu.v2.u32 {%r1033, %r1025}, [%rd22];
	// end inline asm
	mov.b32 	%r1026, 952;
$L__BB5_84:
	setp.eq.s32 	%p42, %r1033, 99;
	mov.b32 	%r355, -1;
	vote.sync.any.pred 	%p43, %p42, %r355;
	not.pred 	%p44, %p43;
	@%p44 bra 	$L__BB5_86;
	mul.lo.s32 	%r458, %r986, 16807;
	and.b32  	%r986, %r458, 2147483647;
	add.s32 	%r459, %r1026, 1;
	rem.u32 	%r455, %r986, %r459;
	// begin inline asm
	nanosleep.u32 %r455;
	// end inline asm
	shr.u32 	%r1026, %r1026, 1;
	// begin inline asm
	ld.relaxed.gpu.v2.u32 {%r1033, %r1025}, [%rd22];
	// end inline asm
	bra.uni 	$L__BB5_84;
$L__BB5_86:
	setp.eq.s32 	%p45, %r1033, 101;
	mov.b32 	%r382, -1;
	vote.sync.ballot.b32 	%r384, %p45, %r382;
	// begin inline asm
	mov.u32 %r357, %lanemask_ge;
	// end inline asm
	and.b32  	%r385, %r384, %r357;
	or.b32  	%r386, %r385, -2147483648;
	add.s32 	%r387, %r386, -1;
	not.b32 	%r388, %r386;
	and.b32  	%r389, %r388, %r387;
	popc.b32 	%r361, %r389;
	mov.b32 	%r360, 1;
	// begin inline asm
	shfl.sync.down.b32 %r358, %r1025, %r360, %r361, %r382;
	// end inline asm
	setp.lt.s32 	%p47, %r257, %r361;
	selp.b32 	%r390, %r358, 0, %p47;
	add.s32 	%r364, %r390, %r1025;
	mov.b32 	%r365, 2;
	// begin inline asm
	shfl.sync.down.b32 %r363, %r364, %r365, %r361, %r382;
	// end inline asm
	add.s32 	%r391, %r257, 2;
	setp.gt.s32 	%p48, %r391, %r361;
	selp.b32 	%r392, 0, %r363, %p48;
	add.s32 	%r369, %r364, %r392;
	mov.b32 	%r370, 4;
	// begin inline asm
	shfl.sync.down.b32 %r368, %r369, %r370, %r361, %r382;
	// end inline asm
	add.s32 	%r393, %r257, 4;
	setp.gt.s32 	%p49, %r393, %r361;
	selp.b32 	%r394, 0, %r368, %p49;
	add.s32 	%r374, %r369, %r394;
	mov.b32 	%r375, 8;
	// begin inline asm
	shfl.sync.down.b32 %r373, %r374, %r375, %r361, %r382;
	// end inline asm
	add.s32 	%r395, %r257, 8;
	setp.gt.s32 	%p50, %r395, %r361;
	selp.b32 	%r396, 0, %r373, %p50;
	add.s32 	%r379, %r374, %r396;
	mov.b32 	%r380, 16;
	// begin inline asm
	shfl.sync.down.b32 %r378, %r379, %r380, %r361, %r382;
	// end inline asm
	add.s32 	%r397, %r257, 16;
	setp.gt.s32 	%p51, %r397, %r361;
	selp.b32 	%r398, 0, %r378, %p51;
	add.s32 	%r1029, %r379, %r398;
	add.s64 	%rd11, %rd14, 256;
	mov.b32 	%r1027, 952;
$L__BB5_87:
	setp.ne.s32 	%p52, %r1033, 101;
	mov.b32 	%r399, -1;
	vote.sync.all.pred 	%p53, %p52, %r399;
	not.pred 	%p54, %p53;
	@%p54 bra 	$L__BB5_92;
	shr.u32 	%r1027, %r1027, 1;
	mul.wide.s32 	%rd27, %r1031, 8;
	add.s64 	%rd28, %rd11, %rd27;
	add.s64 	%rd26, %rd28, -256;
	// begin inline asm
	ld.relaxed.gpu.v2.u32 {%r1033, %r1034}, [%rd26];
	// end inline asm
	mov.u32 	%r1035, %r1027;
$L__BB5_89:
	setp.eq.s32 	%p58, %r1033, 99;
	mov.b32 	%r407, -1;
	vote.sync.any.pred 	%p59, %p58, %r407;
	not.pred 	%p60, %p59;
	@%p60 bra 	$L__BB5_91;
	mul.lo.s32 	%r453, %r986, 16807;
	and.b32  	%r986, %r453, 2147483647;
	add.s32 	%r454, %r1035, 1;
	rem.u32 	%r450, %r986, %r454;
	// begin inline asm
	nanosleep.u32 %r450;
	// end inline asm
	shr.u32 	%r1035, %r1035, 1;
	// begin inline asm
	ld.relaxed.gpu.v2.u32 {%r1033, %r1034}, [%rd26];
	// end inline asm
	bra.uni 	$L__BB5_89;
$L__BB5_91:
	setp.eq.s32 	%p61, %r1033, 101;
	mov.b32 	%r433, -1;
	vote.sync.ballot.b32 	%r434, %p61, %r433;
	and.b32  	%r435, %r434, %r357;
	or.b32  	%r436, %r435, -2147483648;
	add.s32 	%r437, %r436, -1;
	not.b32 	%r438, %r436;
	and.b32  	%r439, %r438, %r437;
	popc.b32 	%r412, %r439;
	mov.b32 	%r411, 1;
	// begin inline asm
	shfl.sync.down.b32 %r409, %r1034, %r411, %r412, %r433;
	// end inline asm
	setp.lt.s32 	%p63, %r257, %r412;
	selp.b32 	%r440, %r409, 0, %p63;
	add.s32 	%r415, %r440, %r1034;
	mov.b32 	%r416, 2;
	// begin inline asm
	shfl.sync.down.b32 %r414, %r415, %r416, %r412, %r433;
	// end inline asm
	add.s32 	%r441, %r257, 2;
	setp.gt.s32 	%p64, %r441, %r412;
	selp.b32 	%r442, 0, %r414, %p64;
	add.s32 	%r420, %r415, %r442;
	mov.b32 	%r421, 4;
	// begin inline asm
	shfl.sync.down.b32 %r419, %r420, %r421, %r412, %r433;
	// end inline asm
	add.s32 	%r443, %r257, 4;
	setp.gt.s32 	%p65, %r443, %r412;
	selp.b32 	%r444, 0, %r419, %p65;
	add.s32 	%r425, %r420, %r444;
	mov.b32 	%r426, 8;
	// begin inline asm
	shfl.sync.down.b32 %r424, %r425, %r426, %r412, %r433;
	// end inline asm
	add.s32 	%r445, %r257, 8;
	setp.gt.s32 	%p66, %r445, %r412;
	selp.b32 	%r446, 0, %r424, %p66;
	add.s32 	%r430, %r425, %r446;
	mov.b32 	%r431, 16;
	// begin inline asm
	shfl.sync.down.b32 %r429, %r430, %r431, %r412, %r433;
	// end inline asm
	add.s32 	%r447, %r257, 16;
	setp.gt.s32 	%p67, %r447, %r412;
	selp.b32 	%r448, 0, %r429, %p67;
	add.s32 	%r449, %r448, %r1029;
	add.s32 	%r1029, %r449, %r430;
	add.s32 	%r1031, %r1031, -32;
	bra.uni 	$L__BB5_87;
$L__BB5_92:
	@%p41 bra 	$L__BB5_94;
	add.s32 	%r402, %r1029, %r175;
	add.s64 	%rd25, %rd10, 256;
	mov.b32 	%r401, 101;
	// begin inline asm
	st.relaxed.gpu.v2.u32 [%rd25], {%r401, %r402};
	// end inline asm
	st.shared.u32 	[_ZZN3cub18CUB_300001_SM_10006detail4scan16DeviceScanKernelINS2_10policy_hubIiiijN4cuda3std3__44plusIvEEE10Policy1000EPiSC_NS0_13ScanTileStateIiLb1EEES9_NS1_10InputValueIiSC_EEjiLb0EiEEvT0_T1_T2_iT3_T4_T5_E12temp_storage+4], %r1029;
	st.shared.u32 	[_ZZN3cub18CUB_300001_SM_10006detail4scan16DeviceScanKernelINS2_10policy_hubIiiijN4cuda3std3__44plusIvEEE10Policy1000EPiSC_NS0_13ScanTileStateIiLb1EEES9_NS1_10InputValueIiSC_EEjiLb0EiEEvT0_T1_T2_iT3_T4_T5_E12temp_storage+8], %r402;
$L__BB5_94:
	setp.ne.s32 	%p56, %r257, 0;
	mov.u32 	%r1036, %r177;
	@%p56 bra 	$L__BB5_96;
	st.shared.u32 	[_ZZN3cub18CUB_300001_SM_10006detail4scan16DeviceScanKernelINS2_10policy_hubIiiijN4cuda3std3__44plusIvEEE10Policy1000EPiSC_NS0_13ScanTileStateIiLb1EEES9_NS1_10InputValueIiSC_EEjiLb0EiEEvT0_T1_T2_iT3_T4_T5_E12temp_storage+76], %r1029;
	mov.u32 	%r1036, %r1029;
$L__BB5_96:
	bar.sync 	0;
	setp.eq.s32 	%p57, %r85, 0;
	ld.shared.u32 	%r403, [_ZZN3cub18CUB_300001_SM_10006detail4scan16DeviceScanKernelINS2_10policy_hubIiiijN4cuda3std3__44plusIvEEE10Policy1000EPiSC_NS0_13ScanTileStateIiLb1EEES9_NS1_10InputValueIiSC_EEjiLb0EiEEvT0_T1_T2_iT3_T4_T5_E12temp_storage+76];
	selp.b32 	%r404, 0, %r403, %p57;
	add.s32 	%r1037, %r404, %r1036;
$L__BB5_97:
	add.s32 	%r549, %r1037, %r148;
	add.s32 	%r550, %r149, %r549;
	add.s32 	%r551, %r150, %r550;
	add.s32 	%r552, %r151, %r551;
	add.s32 	%r553, %r152, %r552;
	add.s32 	%r554, %r153, %r553;
	add.s32 	%r555, %r154, %r554;
	add.s32 	%r556, %r155, %r555;
	add.s32 	%r557, %r156, %r556;
	add.s32 	%r558, %r157, %r557;
	add.s32 	%r559, %r158, %r558;
	add.s32 	%r560, %r159, %r559;
	add.s32 	%r561, %r160, %r560;
	add.s32 	%r562, %r161, %r561;
	add.s32 	%r563, %r162, %r562;
	add.s32 	%r564, %r163, %r563;
	add.s32 	%r565, %r164, %r564;
	add.s32 	%r566, %r165, %r565;
	add.s32 	%r567, %r166, %r566;
	add.s32 	%r568, %r167, %r567;
	add.s32 	%r569, %r168, %r568;
	bar.sync 	0;
	st.shared.v2.u32 	[%r147], {%r1037, %r549};
	st.shared.v2.u32 	[%r147+8], {%r550, %r551};
	st.shared.v2.u32 	[%r147+16], {%r552, %r553};
	st.shared.v2.u32 	[%r147+24], {%r554, %r555};
	st.shared.v2.u32 	[%r147+32], {%r556, %r557};
	st.shared.v2.u32 	[%r147+40], {%r558, %r559};
	st.shared.v2.u32 	[%r147+48], {%r560, %r561};
	st.shared.v2.u32 	[%r147+56], {%r562, %r563};
	st.shared.v2.u32 	[%r147+64], {%r564, %r565};
	st.shared.v2.u32 	[%r147+72], {%r566, %r567};
	st.shared.v2.u32 	[%r147+80], {%r568, %r569};
	bar.warp.sync 	-1;
	ld.shared.u32 	%r216, [%r146];
	ld.shared.u32 	%r217, [%r146+128];
	ld.shared.u32 	%r218, [%r146+256];
	ld.shared.u32 	%r219, [%r146+384];
	ld.shared.u32 	%r220, [%r146+512];
	ld.shared.u32 	%r221, [%r146+640];
	ld.shared.u32 	%r222, [%r146+768];
	ld.shared.u32 	%r223, [%r146+896];
	ld.shared.u32 	%r224, [%r146+1024];
	ld.shared.u32 	%r225, [%r146+1152];
	ld.shared.u32 	%r226, [%r146+1280];
	ld.shared.u32 	%r227, [%r146+1408];
	ld.shared.u32 	%r228, [%r146+1536];
	ld.shared.u32 	%r229, [%r146+1664];
	ld.shared.u32 	%r230, [%r146+1792];
	ld.shared.u32 	%r231, [%r146+1920];
	ld.shared.u32 	%r232, [%r146+2048];
	ld.shared.u32 	%r233, [%r146+2176];
	ld.shared.u32 	%r234, [%r146+2304];
	ld.shared.u32 	%r235, [%r146+2432];
	ld.shared.u32 	%r236, [%r146+2560];
	ld.shared.u32 	%r237, [%r146+2688];
	setp.ne.s32 	%p81, %r85, 0;
	@%p81 bra 	$L__BB5_99;
	st.volatile.shared.u32 	[_ZZN3cub18CUB_300001_SM_10006detail4scan16DeviceScanKernelINS2_10policy_hubIiiijN4cuda3std3__44plusIvEEE10Policy1000EPiSC_NS0_13ScanTileStateIiLb1EEES9_NS1_10InputValueIiSC_EEjiLb0EiEEvT0_T1_T2_iT3_T4_T5_E12temp_storage+33792], %r6;
$L__BB5_99:
	ld.param.u32 	%r984, [_ZN3cub18CUB_300001_SM_10006detail4scan16DeviceScanKernelINS2_10policy_hubIiiijN4cuda3std3__44plusIvEEE10Policy1000EPiSC_NS0_13ScanTileStateIiLb1EEES9_NS1_10InputValueIiSC_EEjiLb0EiEEvT0_T1_T2_iT3_T4_T5__param_3];
	ld.param.u64 	%rd59, [_ZN3cub18CUB_300001_SM_10006detail4scan16DeviceScanKernelINS2_10policy_hubIiiijN4cuda3std3__44plusIvEEE10Policy1000EPiSC_NS0_13ScanTileStateIiLb1EEES9_NS1_10InputValueIiSC_EEjiLb0EiEEvT0_T1_T2_iT3_T4_T5__param_1];
	bar.sync 	0;
	ld.volatile.shared.u32 	%r238, [_ZZN3cub18CUB_300001_SM_10006detail4scan16DeviceScanKernelINS2_10policy_hubIiiijN4cuda3std3__44plusIvEEE10Policy1000EPiSC_NS0_13ScanTileStateIiLb1EEES9_NS1_10InputValueIiSC_EEjiLb0EiEEvT0_T1_T2_iT3_T4_T5_E12temp_storage+33792];
	setp.ge.s32 	%p82, %r87, %r238;
	cvt.u64.u32 	%rd35, %r87;
	mov.u32 	%r570, %ctaid.x;
	add.s32 	%r571, %r984, %r570;
	mul.lo.s32 	%r572, %r571, 8448;
	cvt.u64.u32 	%rd36, %r572;
	add.s64 	%rd37, %rd35, %rd36;
	cvta.to.global.u64 	%rd38, %rd59;
	shl.b64 	%rd39, %rd37, 2;
	add.s64 	%rd12, %rd38, %rd39;
	@%p82 bra 	$L__BB5_101;
	st.global.u32 	[%rd12], %r216;
$L__BB5_101:
	setp.ge.s32 	%p83, %r90, %r238;
	@%p83 bra 	$L__BB5_103;
	st.global.u32 	[%rd12+128], %r217;
$L__BB5_103:
	setp.ge.s32 	%p84, %r93, %r238;
	@%p84 bra 	$L__BB5_105;
	st.global.u32 	[%rd12+256], %r218;
$L__BB5_105:
	setp.ge.s32 	%p85, %r96, %r238;
	@%p85 bra 	$L__BB5_107;
	st.global.u32 	[%rd12+384], %r219;
$L__BB5_107:
	mov.u32 	%r573, %tid.x;
	and.b32  	%r574, %r573, 992;
	mul.lo.s32 	%r575, %r574, 22;
	and.b32  	%r576, %r573, 31;
	or.b32  	%r577, %r575, %r576;
	add.s32 	%r578, %r577, 128;
	setp.ge.s32 	%p86, %r578, %r238;
	@%p86 bra 	$L__BB5_109;
	st.global.u32 	[%rd12+512], %r220;
$L__BB5_109:
	add.s32 	%r584, %r577, 160;
	setp.ge.s32 	%p87, %r584, %r238;
	@%p87 bra 	$L__BB5_111;
	st.global.u32 	[%rd12+640], %r221;
$L__BB5_111:
	setp.ge.s32 	%p88, %r103, %r238;
	@%p88 bra 	$L__BB5_113;
	st.global.u32 	[%rd12+768], %r222;
$L__BB5_113:
	add.s32 	%r590, %r577, 224;
	setp.ge.s32 	%p89, %r590, %r238;
	@%p89 bra 	$L__BB5_115;
	st.global.u32 	[%rd12+896], %r223;
$L__BB5_115:
	setp.ge.s32 	%p90, %r108, %r238;
	@%p90 bra 	$L__BB5_117;
	st.global.u32 	[%rd12+1024], %r224;
$L__BB5_117:
	add.s32 	%r596, %r577, 288;
	setp.ge.s32 	%p91, %r596, %r238;
	@%p91 bra 	$L__BB5_119;
	st.global.u32 	[%rd12+1152], %r225;
$L__BB5_119:
	setp.ge.s32 	%p92, %r113, %r238;
	@%p92 bra 	$L__BB5_121;
	st.global.u32 	[%rd12+1280], %r226;
$L__BB5_121:
	setp.ge.s32 	%p93, %r116, %r238;
	@%p93 bra 	$L__BB5_123;
	st.global.u32 	[%rd12+1408], %r227;
$L__BB5_123:
	setp.ge.s32 	%p94, %r119, %r238;
	@%p94 bra 	$L__BB5_125;
	st.global.u32 	[%rd12+1536], %r228;
$L__BB5_125:
	setp.ge.s32 	%p95, %r122, %r238;
	@%p95 bra 	$L__BB5_127;
	st.global.u32 	[%rd12+1664], %r229;
$L__BB5_127:
	add.s32 	%r602, %r577, 448;
	setp.ge.s32 	%p96, %r602, %r238;
	@%p96 bra 	$L__BB5_129;
	st.global.u32 	[%rd12+1792], %r230;
$L__BB5_129:
	setp.ge.s32 	%p97, %r127, %r238;
	@%p97 bra 	$L__BB5_131;
	st.global.u32 	[%rd12+1920], %r231;
$L__BB5_131:
	add.s32 	%r608, %r577, 512;
	setp.ge.s32 	%p98, %r608, %r238;
	@%p98 bra 	$L__BB5_133;
	st.global.u32 	[%rd12+2048], %r232;
$L__BB5_133:
	add.s32 	%r614, %r577, 544;
	setp.ge.s32 	%p99, %r614, %r238;
	@%p99 bra 	$L__BB5_135;
	st.global.u32 	[%rd12+2176], %r233;
$L__BB5_135:
	setp.ge.s32 	%p100, %r134, %r238;
	@%p100 bra 	$L__BB5_137;
	st.global.u32 	[%rd12+2304], %r234;
$L__BB5_137:
	add.s32 	%r620, %r577, 608;
	setp.ge.s32 	%p101, %r620, %r238;
	@%p101 bra 	$L__BB5_139;
	st.global.u32 	[%rd12+2432], %r235;
$L__BB5_139:
	add.s32 	%r626, %r577, 640;
	setp.ge.s32 	%p102, %r626, %r238;
	@%p102 bra 	$L__BB5_141;
	st.global.u32 	[%rd12+2560], %r236;
$L__BB5_141:
	setp.ge.s32 	%p103, %r141, %r238;
	@%p103 bra 	$L__BB5_143;
	st.global.u32 	[%rd12+2688], %r237;
$L__BB5_143:
	ret;

}
	// .globl	_ZN3cub18CUB_300001_SM_10006detail10radix_sort31DeviceRadixSortSingleTileKernelINS1_5radix10policy_hubIlNS0_8NullTypeEyE10Policy1000ELNS0_9SortOrderE0ElS6_yNS1_21identity_decomposer_tEEEvPKT1_PSB_PKT2_PSF_T3_iiT4_
.visible .entry _ZN3cub18CUB_300001_SM_10006detail10radix_sort31DeviceRadixSortSingleTileKernelINS1_5radix10policy_hubIlNS0_8NullTypeEyE10Policy1000ELNS0_9SortOrderE0ElS6_yNS1_21identity_decomposer_tEEEvPKT1_PSB_PKT2_PSF_T3_iiT4_(
	.param .u64 .ptr .align 1 _ZN3cub18CUB_300001_SM_10006detail10radix_sort31DeviceRadixSortSingleTileKernelINS1_5radix10policy_hubIlNS0_8NullTypeEyE10Policy1000ELNS0_9SortOrderE0ElS6_yNS1_21identity_decomposer_tEEEvPKT1_PSB_PKT2_PSF_T3_iiT4__param_0,
	.param .u64 .ptr .align 1 _ZN3cub18CUB_300001_SM_10006detail10radix_sort31DeviceRadixSortSingleTileKernelINS1_5radix10policy_hubIlNS0_8NullTypeEyE10Policy1000ELNS0_9SortOrderE0ElS6_yNS1_21identity_decomposer_tEEEvPKT1_PSB_PKT2_PSF_T3_iiT4__param_1,
	.param .u64 .ptr .align 1 _ZN3cub18CUB_300001_SM_10006detail10radix_sort31DeviceRadixSortSingleTileKernelINS1_5radix10policy_hubIlNS0_8NullTypeEyE10Policy1000ELNS0_9SortOrderE0ElS6_yNS1_21identity_decomposer_tEEEvPKT1_PSB_PKT2_PSF_T3_iiT4__param_2,
	.param .u64 .ptr .align 1 _ZN3cub18CUB_300001_SM_10006detail10radix_sort31DeviceRadixSortSingleTileKernelINS1_5radix10policy_hubIlNS0_8NullTypeEyE10Policy1000ELNS0_9SortOrderE0ElS6_yNS1_21identity_decomposer_tEEEvPKT1_PSB_PKT2_PSF_T3_iiT4__param_3,
	.param .u64 _ZN3cub18CUB_300001_SM_10006detail10radix_sort31DeviceRadixSortSingleTileKernelINS1_5radix10policy_hubIlNS0_8NullTypeEyE10Policy1000ELNS0_9SortOrderE0ElS6_yNS1_21identity_decomposer_tEEEvPKT1_PSB_PKT2_PSF_T3_iiT4__param_4,
	.param .u32 _ZN3cub18CUB_300001_SM_10006detail10radix_sort31DeviceRadixSortSingleTileKernelINS1_5radix10policy_hubIlNS0_8NullTypeEyE10Policy1000ELNS0_9SortOrderE0ElS6_yNS1_21identity_decomposer_tEEEvPKT1_PSB_PKT2_PSF_T3_iiT4__param_5,
	.param .u32 _ZN3cub18CUB_300001_SM_10006detail10radix_sort31DeviceRadixSortSingleTileKernelINS1_5radix10policy_hubIlNS0_8NullTypeEyE10Policy1000ELNS0_9SortOrderE0ElS6_yNS1_21identity_decomposer_tEEEvPKT1_PSB_PKT2_PSF_T3_iiT4__param_6,
	.param .align 1 .b8 _ZN3cub18CUB_300001_SM_10006detail10radix_sort31DeviceRadixSortSingleTileKernelINS1_5radix10policy_hubIlNS0_8NullTypeEyE10Policy1000ELNS0_9SortOrderE0ElS6_yNS1_21identity_decomposer_tEEEvPKT1_PSB_PKT2_PSF_T3_iiT4__param_7[1]
)
.maxntid 256
.minnctapersm 1
{
	.reg .pred 	%p<32>;
	.reg .b16 	%rs<19>;
	.reg .b32 	%r<356>;
	.reg .b64 	%rd<131>;
	// demoted variable
	.shared .align 16 .b8 _ZZN3cub18CUB_300001_SM_10006detail10radix_sort31DeviceRadixSortSingleTileKernelINS1_5radix10policy_hubIlNS0_8NullTypeEyE10Policy1000ELNS0_9SortOrderE0ElS6_yNS1_21identity_decomposer_tEEEvPKT1_PSB_PKT2_PSF_T3_iiT4_E12temp_storage[33856];
	ld.param.u64 	%rd50, [_ZN3cub18CUB_300001_SM_10006detail10radix_sort31DeviceRadixSortSingleTileKernelINS1_5radix10policy_hubIlNS0_8NullTypeEyE10Policy1000ELNS0_9SortOrderE0ElS6_yNS1_21identity_decomposer_tEEEvPKT1_PSB_PKT2_PSF_T3_iiT4__param_0];
	ld.param.u64 	%rd47, [_ZN3cub18CUB_300001_SM_10006detail10radix_sort31DeviceRadixSortSingleTileKernelINS1_5radix10policy_hubIlNS0_8NullTypeEyE10Policy1000ELNS0_9SortOrderE0ElS6_yNS1_21identity_decomposer_tEEEvPKT1_PSB_PKT2_PSF_T3_iiT4__param_1];
	ld.param.u64 	%rd48, [_ZN3cub18CUB_300001_SM_10006detail10radix_sort31DeviceRadixSortSingleTileKernelINS1_5radix10policy_hubIlNS0_8NullTypeEyE10Policy1000ELNS0_9SortOrderE0ElS6_yNS1_21identity_decomposer_tEEEvPKT1_PSB_PKT2_PSF_T3_iiT4__param_4];
	ld.param.u32 	%r75, [_ZN3cub18CUB_300001_SM_10006detail10radix_sort31DeviceRadixSortSingleTileKernelINS1_5radix10policy_hubIlNS0_8NullTypeEyE10Policy1000ELNS0_9SortOrderE0ElS6_yNS1_21identity_decomposer_tEEEvPKT1_PSB_PKT2_PSF_T3_iiT4__param_5];
	ld.param.u32 	%r76, [_ZN3cub18CUB_300001_SM_10006detail10radix_sort31DeviceRadixSortSingleTileKernelINS1_5radix10policy_hubIlNS0_8NullTypeEyE10Policy1000ELNS0_9SortOrderE0ElS6_yNS1_21identity_decomposer_tEEEvPKT1_PSB_PKT2_PSF_T3_iiT4__param_6];
	cvta.to.global.u64 	%rd51, %rd50;
	cvt.u32.u64 	%r1, %rd48;
	mov.u32 	%r2, %tid.x;
	mul.lo.s32 	%r3, %r2, 9;
	setp.ge.s32 	%p1, %r3, %r1;
	mul.wide.u32 	%rd52, %r3, 8;
	add.s64 	%rd1, %rd51, %rd52;
	mov.b64 	%rd130, -1;
	@%p1 bra 	$L__BB6_2;
	ld.global.u64 	%rd53, [%rd1];
	xor.b64  	%rd130, %rd53, -9223372036854775808;
$L__BB6_2:
	add.s32 	%r77, %r3, 1;
	setp.ge.s32 	%p2, %r77, %r1;
	mov.b64 	%rd129, -1;
	@%p2 bra 	$L__BB6_4;
	ld.global.u64 	%rd55, [%rd1+8];
	xor.b64  	%rd129, %rd55, -9223372036854775808;
$L__BB6_4:
	add.s32 	%r78, %r3, 2;
	setp.ge.s32 	%p3, %r78, %r1;
	mov.b64 	%rd128, -1;
	@%p3 bra 	$L__BB6_6;
	ld.global.u64 	%rd57, [%rd1+16];
	xor.b64  	%rd128, %rd57, -9223372036854775808;
$L__BB6_6:
	add.s32 	%r79, %r3, 3;
	setp.ge.s32 	%p4, %r79, %r1;
	mov.b64 	%rd127, -1;
	@%p4 bra 	$L__BB6_8;
	ld.global.u64 	%rd59, [%rd1+24];
	xor.b64  	%rd127, %rd59, -9223372036854775808;
$L__BB6_8:
	add.s32 	%r80, %r3, 4;
	setp.ge.s32 	%p5, %r80, %r1;
	mov.b64 	%rd126, -1;
	@%p5 bra 	$L__BB6_10;
	ld.global.u64 	%rd61, [%rd1+32];
	xor.b64  	%rd126, %rd61, -9223372036854775808;
$L__BB6_10:
	add.s32 	%r81, %r3, 5;
	setp.ge.s32 	%p6, %r81, %r1;
	mov.b64 	%rd125, -1;
	@%p6 bra 	$L__BB6_12;
	ld.global.u64 	%rd63, [%rd1+40];
	xor.b64  	%rd125, %rd63, -9223372036854775808;
$L__BB6_12:
	add.s32 	%r82, %r3, 6;
	setp.ge.s32 	%p7, %r82, %r1;
	mov.b64 	%rd124, -1;
	@%p7 bra 	$L__BB6_14;
	ld.global.u64 	%rd65, [%rd1+48];
	xor.b64  	%rd124, %rd65, -9223372036854775808;
$L__BB6_14:
	add.s32 	%r83, %r3, 7;
	setp.ge.s32 	%p8, %r83, %r1;
	mov.b64 	%rd123, -1;
	@%p8 bra 	$L__BB6_16;
	ld.global.u64 	%rd67, [%rd1+56];
	xor.b64  	%rd123, %rd67, -9223372036854775808;
$L__BB6_16:
	add.s32 	%r84, %r3, 8;
	setp.ge.s32 	%p9, %r84, %r1;
	mov.b64 	%rd122, -1;
	@%p9 bra 	$L__BB6_18;
	ld.global.u64 	%rd69, [%rd1+64];
	xor.b64  	%rd122, %rd69, -9223372036854775808;
$L__BB6_18:
	bar.sync 	0;
	shr.u32 	%r4, %r2, 5;
	shl.b32 	%r86, %r2, 2;
	mov.u32 	%r87, _ZZN3cub18CUB_300001_SM_10006detail10radix_sort31DeviceRadixSortSingleTileKernelINS1_5radix10policy_hubIlNS0_8NullTypeEyE10Policy1000ELNS0_9SortOrderE0ElS6_yNS1_21identity_decomposer_tEEEvPKT1_PSB_PKT2_PSF_T3_iiT4_E12temp_storage;
	add.s32 	%r5, %r87, %r86;
	shl.b32 	%r88, %r2, 7;
	add.s32 	%r6, %r5, %r88;
	shl.b32 	%r89, %r4, 2;
	add.s32 	%r90, %r87, %r89;
	add.s32 	%r7, %r90, 33792;
	mad.lo.s32 	%r8, %r2, -60, %r6;
	add.s32 	%r353, %r75, 6;
	sub.s32 	%r352, %r76, %r75;
$L__BB6_19:
	add.s32 	%r101, %r353, -6;
	min.s32 	%r91, %r352, 6;
	mov.b32 	%r130, 0;
	st.shared.u32 	[%r5], %r130;
	st.shared.u32 	[%r5+1024], %r130;
	st.shared.u32 	[%r5+2048], %r130;
	st.shared.u32 	[%r5+3072], %r130;
	st.shared.u32 	[%r5+4096], %r130;
	st.shared.u32 	[%r5+5120], %r130;
	st.shared.u32 	[%r5+6144], %r130;
	st.shared.u32 	[%r5+7168], %r130;
	st.shared.u32 	[%r5+8192], %r130;
	st.shared.u32 	[%r5+9216], %r130;
	st.shared.u32 	[%r5+10240], %r130;
	st.shared.u32 	[%r5+11264], %r130;
	st.shared.u32 	[%r5+12288], %r130;
	st.shared.u32 	[%r5+13312], %r130;
	st.shared.u32 	[%r5+14336], %r130;
	st.shared.u32 	[%r5+15360], %r130;
	st.shared.u32 	[%r5+16384], %r130;
	st.shared.u32 	[%r5+17408], %r130;
	st.shared.u32 	[%r5+18432], %r130;
	st.shared.u32 	[%r5+19456], %r130;
	st.shared.u32 	[%r5+20480], %r130;
	st.shared.u32 	[%r5+21504], %r130;
	st.shared.u32 	[%r5+22528], %r130;
	st.shared.u32 	[%r5+23552], %r130;
	st.shared.u32 	[%r5+24576], %r130;
	st.shared.u32 	[%r5+25600], %r130;
	st.shared.u32 	[%r5+26624], %r130;
	st.shared.u32 	[%r5+27648], %r130;
	st.shared.u32 	[%r5+28672], %r130;
	st.shared.u32 	[%r5+29696], %r130;
	st.shared.u32 	[%r5+30720], %r130;
	st.shared.u32 	[%r5+31744], %r130;
	st.shared.u32 	[%r5+32768], %r130;
	mov.b64 	%rd71, 1;
	// begin inline asm
	shl.b64 %rd70, %rd71, %r91;
	// end inline asm
	add.s64 	%rd73, %rd70, -1;
	// begin inline asm
	shl.b64 %rd72, %rd73, %r130;
	// end inline asm
	// begin inline asm
	shr.b64 %rd74, %rd130, %r101;
	// end inline asm
	cvt.u32.u64 	%r133, %rd74;
	cvt.u32.u64 	%r134, %rd72;
	and.b32  	%r135, %r134, %r133;
	shl.b32 	%r136, %r135, 10;
	and.b32  	%r137, %r136, 31744;
	add.s32 	%r138, %r5, %r137;
	shr.u32 	%r139, %r135, 4;
	and.b32  	%r140, %r139, 268435454;
	add.s32 	%r14, %r138, %r140;
	ld.shared.u16 	%rs1, [%r14];
	add.s16 	%rs10, %rs1, 1;
	st.shared.u16 	[%r14], %rs10;
	// begin inline asm
	shr.b64 %rd76, %rd129, %r101;
	// end inline asm
	cvt.u32.u64 	%r141, %rd76;
	and.b32  	%r142, %r134, %r141;
	shl.b32 	%r143, %r142, 10;
	and.b32  	%r144, %r143, 31744;
	add.s32 	%r145, %r5, %r144;
	shr.u32 	%r146, %r142, 4;
	and.b32  	%r147, %r146, 268435454;
	add.s32 	%r15, %r145, %r147;
	ld.shared.u16 	%rs2, [%r15];
	add.s16 	%rs11, %rs2, 1;
	st.shared.u16 	[%r15], %rs11;
	// begin inline asm
	shr.b64 %rd78, %rd128, %r101;
	// end inline asm
	cvt.u32.u64 	%r148, %rd78;
	and.b32  	%r149, %r134, %r148;
	shl.b32 	%r150, %r149, 10;
	and.b32  	%r151, %r150, 31744;
	add.s32 	%r152, %r5, %r151;
	shr.u32 	%r153, %r149, 4;
	and.b32  	%r154, %r153, 268435454;
	add.s32 	%r16, %r152, %r154;
	ld.shared.u16 	%rs3, [%r16];
	add.s16 	%rs12, %rs3, 1;
	st.shared.u16 	[%r16], %rs12;
	// begin inline asm
	shr.b64 %rd80, %rd127, %r101;
	// end inline asm
	cvt.u32.u64 	%r155, %rd80;
	and.b32  	%r156, %r134, %r155;
	shl.b32 	%r157, %r156, 10;
	and.b32  	%r158, %r157, 31744;
	add.s32 	%r159, %r5, %r158;
	shr.u32 	%r160, %r156, 4;
	and.b32  	%r161, %r160, 268435454;
	add.s32 	%r17, %r159, %r161;
	ld.shared.u16 	%rs4, [%r17];
	add.s16 	%rs13, %rs4, 1;
	st.shared.u16 	[%r17], %rs13;
	// begin inline asm
	shr.b64 %rd82, %rd126, %r101;
	// end inline asm
	cvt.u32.u64 	%r162, %rd82;
	and.b32  	%r163, %r134, %r162;
	shl.b32 	%r164, %r163, 10;
	and.b32  	%r165, %r164, 31744;
	add.s32 	%r166, %r5, %r165;
	shr.u32 	%r167, %r163, 4;
	and.b32  	%r168, %r167, 268435454;
	add.s32 	%r18, %r166, %r168;
	ld.shared.u16 	%rs5, [%r18];
	add.s16 	%rs14, %rs5, 1;
	st.shared.u16 	[%r18], %rs14;
	// begin inline asm
	shr.b64 %rd84, %rd125, %r101;
	// end inline asm
	cvt.u32.u64 	%r169, %rd84;
	and.b32  	%r170, %r134, %r169;
	shl.b32 	%r171, %r170, 10;
	and.b32  	%r172, %r171, 31744;
	add.s32 	%r173, %r5, %r172;
	shr.u32 	%r174, %r170, 4;
	and.b32  	%r175, %r174, 268435454;
	add.s32 	%r19, %r173, %r175;
	ld.shared.u16 	%rs6, [%r19];
	add.s16 	%rs15, %rs6, 1;
	st.shared.u16 	[%r19], %rs15;
	// begin inline asm
	shr.b64 %rd86, %rd124, %r101;
	// end inline asm
	cvt.u32.u64 	%r176, %rd86;
	and.b32  	%r177, %r134, %r176;
	shl.b32 	%r178, %r177, 10;
	and.b32  	%r179, %r178, 31744;
	add.s32 	%r180, %r5, %r179;
	shr.u32 	%r181, %r177, 4;
	and.b32  	%r182, %r181, 268435454;
	add.s32 	%r20, %r180, %r182;
	ld.shared.u16 	%rs7, [%r20];
	add.s16 	%rs16, %rs7, 1;
	st.shared.u16 	[%r20], %rs16;
	// begin inline asm
	shr.b64 %rd88, %rd123, %r101;
	// end inline asm
	cvt.u32.u64 	%r183, %rd88;
	and.b32  	%r184, %r134, %r183;
	shl.b32 	%r185, %r184, 10;
	and.b32  	%r186, %r185, 31744;
	add.s32 	%r187, %r5, %r186;
	shr.u32 	%r188, %r184, 4;
	and.b32  	%r189, %r188, 268435454;
	add.s32 	%r21, %r187, %r189;
	ld.shared.u16 	%rs8, [%r21];
	add.s16 	%rs17, %rs8, 1;
	st.shared.u16 	[%r21], %rs17;
	// begin inline asm
	shr.b64 %rd90, %rd122, %r101;
	// end inline asm
	cvt.u32.u64 	%r190, %rd90;
	and.b32  	%r191, %r134, %r190;
	shl.b32 	%r192, %r191, 10;
	and.b32  	%r193, %r192, 31744;
	add.s32 	%r194, %r5, %r193;
	shr.u32 	%r195, %r191, 4;
	and.b32  	%r196, %r195, 268435454;
	add.s32 	%r22, %r194, %r196;
	ld.shared.u16 	%rs9, [%r22];
	add.s16 	%rs18, %rs9, 1;
	st.shared.u16 	[%r22], %rs18;
	bar.sync 	0;
	ld.shared.u32 	%r23, [%r6];
	ld.shared.u32 	%r197, [%r6+4];
	ld.shared.u32 	%r198, [%r6+8];
	ld.shared.u32 	%r199, [%r6+12];
	ld.shared.u32 	%r200, [%r6+16];
	ld.shared.u32 	%r201, [%r6+20];
	ld.shared.u32 	%r202, [%r6+24];
	ld.shared.u32 	%r203, [%r6+28];
	ld.shared.u32 	%r204, [%r6+32];
	ld.shared.u32 	%r205, [%r6+36];
	ld.shared.u32 	%r206, [%r6+40];
	ld.shared.u32 	%r207, [%r6+44];
	ld.shared.u32 	%r208, [%r6+48];
	ld.shared.u32 	%r209, [%r6+52];
	ld.shared.u32 	%r210, [%r6+56];
	ld.shared.u32 	%r211, [%r6+60];
	ld.shared.u32 	%r212, [%r6+64];
	ld.shared.u32 	%r213, [%r6+68];
	ld.shared.u32 	%r214, [%r6+72];
	ld.shared.u32 	%r215, [%r6+76];
	ld.shared.u32 	%r216, [%r6+80];
	ld.shared.u32 	%r217, [%r6+84];
	ld.shared.u32 	%r218, [%r6+88];
	ld.shared.u32 	%r219, [%r6+92];
	ld.shared.u32 	%r220, [%r6+96];
	ld.shared.u32 	%r221, [%r6+100];
	ld.shared.u32 	%r222, [%r6+104];
	ld.shared.u32 	%r223, [%r6+108];
	ld.shared.u32 	%r224, [%r6+112];
	ld.shared.u32 	%r225, [%r6+116];
	ld.shared.u32 	%r226, [%r6+120];
	ld.shared.u32 	%r227, [%r6+124];
	ld.shared.u32 	%r228, [%r6+128];
	add.s32 	%r24, %r197, %r23;
	add.s32 	%r25, %r198, %r24;
	add.s32 	%r26, %r199, %r25;
	add.s32 	%r27, %r200, %r26;
	add.s32 	%r28, %r201, %r27;
	add.s32 	%r29, %r202, %r28;
	add.s32 	%r30, %r203, %r29;
	add.s32 	%r31, %r204, %r30;
	add.s32 	%r32, %r205, %r31;
	add.s32 	%r33, %r206, %r32;
	add.s32 	%r34, %r207, %r33;
	add.s32 	%r35, %r208, %r34;
	add.s32 	%r36, %r209, %r35;
	add.s32 	%r37, %r210, %r36;
	add.s32 	%r38, %r211, %r37;
	add.s32 	%r39, %r212, %r38;
	add.s32 	%r40, %r213, %r39;
	add.s32 	%r41, %r214, %r40;
	add.s32 	%r42, %r215, %r41;
	add.s32 	%r43, %r216, %r42;
	add.s32 	%r44, %r217, %r43;
	add.s32 	%r45, %r218, %r44;
	add.s32 	%r46, %r219, %r45;
	add.s32 	%r47, %r220, %r46;
	add.s32 	%r48, %r221, %r47;
	add.s32 	%r49, %r222, %r48;
	add.s32 	%r50, %r223, %r49;
	add.s32 	%r51, %r224, %r50;
	add.s32 	%r52, %r225, %r51;
	add.s32 	%r53, %r226, %r52;
	add.s32 	%r54, %r227, %r53;
	add.s32 	%r107, %r228, %r54;
	// begin inline asm
	mov.u32 %r102, %laneid;
	// end inline asm
	mov.b32 	%r105, 1;
	mov.b32 	%r132, -1;
	// begin inline asm
	{  .reg .u32 r0;  .reg .pred p;  shfl.sync.up.b32 r0|p, %r107, %r105, %r130, %r132;  @p add.u32 r0, r0, %r107;  mov.u32 %r103, r0;}
	// end inline asm
	mov.b32 	%r111, 2;
	// begin inline asm
	{  .reg .u32 r0;  .reg .pred p;  shfl.sync.up.b32 r0|p, %r103, %r111, %r130, %r132;  @p add.u32 r0, r0, %r103;  mov.u32 %r109, r0;}
	// end inline asm
	mov.b32 	%r117, 4;
	// begin inline asm
	{  .reg .u32 r0;  .reg .pred p;  shfl.sync.up.b32 r0|p, %r109, %r117, %r130, %r132;  @p add.u32 r0, r0, %r109;  mov.u32 %r115, r0;}
	// end inline asm
	mov.b32 	%r123, 8;
	// begin inline asm
	{  .reg .u32 r0;  .reg .pred p;  shfl.sync.up.b32 r0|p, %r115, %r123, %r130, %r132;  @p add.u32 r0, r0, %r115;  mov.u32 %r121, r0;}
	// end inline asm
	mov.b32 	%r129, 16;
	// begin inline asm
	{  .reg .u32 r0;  .reg .pred p;  shfl.sync.up.b32 r0|p, %r121, %r129, %r130, %r132;  @p add.u32 r0, r0, %r121;  mov.u32 %r127, r0;}
	// end inline asm
	setp.ne.s32 	%p10, %r102, 31;
	@%p10 bra 	$L__BB6_21;
	st.shared.u32 	[%r7], %r127;
$L__BB6_21:
	sub.s32 	%r229, %r127, %r107;
	setp.gt.u32 	%p11, %r2, 31;
	setp.eq.s32 	%p12, %r4, 7;
	setp.eq.s32 	%p13, %r4, 6;
	setp.eq.s32 	%p14, %r4, 5;
	setp.eq.s32 	%p15, %r4, 4;
	setp.eq.s32 	%p16, %r4, 3;
	setp.eq.s32 	%p17, %r4, 2;
	setp.eq.s32 	%p18, %r4, 1;
	bar.sync 	0;
	ld.shared.v4.u32 	{%r230, %r231, %r232, %r233}, [_ZZN3cub18CUB_300001_SM_10006detail10radix_sort31DeviceRadixSortSingleTileKernelINS1_5radix10policy_hubIlNS0_8NullTypeEyE10Policy1000ELNS0_9SortOrderE0ElS6_yNS1_21identity_decomposer_tEEEvPKT1_PSB_PKT2_PSF_T3_iiT4_E12temp_storage+33792];
	selp.b32 	%r234, %r230, %r354, %p18;
	add.s32 	%r235, %r231, %r230;
	selp.b32 	%r236, %r235, %r234, %p17;
	add.s32 	%r237, %r235, %r232;
	selp.b32 	%r238, %r237, %r236, %p16;
	add.s32 	%r239, %r237, %r233;
	selp.b32 	%r240, %r239, %r238, %p15;
	ld.shared.v4.u32 	{%r241, %r242, %r243, %r244}, [_ZZN3cub18CUB_300001_SM_10006detail10radix_sort31DeviceRadixSortSingleTileKernelINS1_5radix10policy_hubIlNS0_8NullTypeEyE10Policy1000ELNS0_9SortOrderE0ElS6_yNS1_21identity_decomposer_tEEEvPKT1_PSB_PKT2_PSF_T3_iiT4_E12temp_storage+33808];
	add.s32 	%r245, %r239, %r241;
	selp.b32 	%r246, %r245, %r240, %p14;
	add.s32 	%r247, %r245, %r242;
	selp.b32 	%r248, %r247, %r246, %p13;
	add.s32 	%r249, %r247, %r243;
	selp.b32 	%r354, %r249, %r248, %p12;
	add.s32 	%r59, %r249, %r244;
	setp.ne.s32 	%p19, %r102, 0;
	selp.b32 	%r250, %r229, 0, %p19;
	add.s32 	%r251, %r354, %r250;
	or.pred  	%p20, %p11, %p19;
	selp.b32 	%r355, %r251, %r229, %p11;
	@%p20 bra 	$L__BB6_23;
	shl.b32 	%r355, %r59, 16;
	st.shared.u32 	[_ZZN3cub18CUB_300001_SM_10006detail10radix_sort31DeviceRadixSortSingleTileKernelINS1_5radix10policy_hubIlNS0_8NullTypeEyE10Policy1000ELNS0_9SortOrderE0ElS6_yNS1_21identity_decomposer_tEEEvPKT1_PSB_PKT2_PSF_T3_iiT4_E12temp_storage+33832], %r355;
$L__BB6_23:
	setp.eq.s32 	%p21, %r2, 0;
	bar.sync 	0;
	ld.shared.u32 	%r252, [_ZZN3cub18CUB_300001_SM_10006detail10radix_sort31DeviceRadixSortSingleTileKernelINS1_5radix10policy_hubIlNS0_8NullTypeEyE10Policy1000ELNS0_9SortOrderE0ElS6_yNS1_21identity_decomposer_tEEEvPKT1_PSB_PKT2_PSF_T3_iiT4_E12temp_storage+33832];
	selp.b32 	%r253, 0, %r252, %p21;
	add.s32 	%r254, %r355, %r253;
	add.s32 	%r255, %r23, %r254;
	add.s32 	%r256, %r24, %r254;
	add.s32 	%r257, %r25, %r254;
	add.s32 	%r258, %r26, %r254;
	add.s32 	%r259, %r27, %r254;
	add.s32 	%r260, %r28, %r254;
	add.s32 	%r261, %r29, %r254;
	add.s32 	%r262, %r30, %r254;
	add.s32 	%r263, %r31, %r254;
	add.s32 	%r264, %r32, %r254;
	add.s32 	%r265, %r33, %r254;
	add.s32 	%r266, %r34, %r254;
	add.s32 	%r267, %r35, %r254;
	add.s32 	%r268, %r36, %r254;
	add.s32 	%r269, %r37, %r254;
	add.s32 	%r270, %r38, %r254;
	add.s32 	%r271, %r39, %r254;
	add.s32 	%r272, %r40, %r254;
	add.s32 	%r273, %r41, %r254;
	add.s32 	%r274, %r42, %r254;
	add.s32 	%r275, %r43, %r254;
	add.s32 	%r276, %r44, %r254;
	add.s32 	%r277, %r45, %r254;
	add.s32 	%r278, %r46, %r254;
	add.s32 	%r279, %r47, %r254;
	add.s32 	%r280, %r48, %r254;
	add.s32 	%r281, %r49, %r254;
	add.s32 	%r282, %r50, %r254;
	add.s32 	%r283, %r51, %r254;
	add.s32 	%r284, %r52, %r254;
	add.s32 	%r285, %r53, %r254;
	add.s32 	%r286, %r54, %r254;
	st.shared.u32 	[%r6], %r254;
	st.shared.u32 	[%r6+4], %r255;
	st.shared.u32 	[%r6+8], %r256;
	st.shared.u32 	[%r6+12], %r257;
	st.shared.u32 	[%r6+16], %r258;
	st.shared.u32 	[%r6+20], %r259;
	st.shared.u32 	[%r6+24], %r260;
	st.shared.u32 	[%r6+28], %r261;
	st.shared.u32 	[%r6+32], %r262;
	st.shared.u32 	[%r6+36], %r263;
	st.shared.u32 	[%r6+40], %r264;
	st.shared.u32 	[%r6+44], %r265;
	st.shared.u32 	[%r6+48], %r266;
	st.shared.u32 	[%r6+52], %r267;
	st.shared.u32 	[%r6+56], %r268;
	st.shared.u32 	[%r6+60], %r269;
	st.shared.u32 	[%r6+64], %r270;
	st.shared.u32 	[%r6+68], %r271;
	st.shared.u32 	[%r6+72], %r272;
	st.shared.u32 	[%r6+76], %r273;
	st.shared.u32 	[%r6+80], %r274;
	st.shared.u32 	[%r6+84], %r275;
	st.shared.u32 	[%r6+88], %r276;
	st.shared.u32 	[%r6+92], %r277;
	st.shared.u32 	[%r6+96], %r278;
	st.shared.u32 	[%r6+100], %r279;
	st.shared.u32 	[%r6+104], %r280;
	st.shared.u32 	[%r6+108], %r281;
	st.shared.u32 	[%r6+112], %r282;
	st.shared.u32 	[%r6+116], %r283;
	st.shared.u32 	[%r6+120], %r284;
	st.shared.u32 	[%r6+124], %r285;
	st.shared.u32 	[%r6+128], %r286;
	bar.sync 	0;
	cvt.u32.u16 	%r287, %rs1;
	ld.shared.u16 	%r288, [%r14];
	add.s32 	%r63, %r288, %r287;
	cvt.u32.u16 	%r289, %rs2;
	ld.shared.u16 	%r290, [%r15];
	add.s32 	%r64, %r290, %r289;
	cvt.u32.u16 	%r291, %rs3;
	ld.shared.u16 	%r292, [%r16];
	add.s32 	%r65, %r292, %r291;
	cvt.u32.u16 	%r293, %rs4;
	ld.shared.u16 	%r294, [%r17];
	add.s32 	%r66, %r294, %r293;
	cvt.u32.u16 	%r295, %rs5;
	ld.shared.u16 	%r296, [%r18];
	add.s32 	%r67, %r296, %r295;
	cvt.u32.u16 	%r297, %rs6;
	ld.shared.u16 	%r298, [%r19];
	add.s32 	%r68, %r298, %r297;
	cvt.u32.u16 	%r299, %rs7;
	ld.shared.u16 	%r300, [%r20];
	add.s32 	%r69, %r300, %r299;
	cvt.u32.u16 	%r301, %rs8;
	ld.shared.u16 	%r302, [%r21];
	add.s32 	%r70, %r302, %r301;
	cvt.u32.u16 	%r303, %rs9;
	ld.shared.u16 	%r304, [%r22];
	add.s32 	%r71, %r304, %r303;
	bar.sync 	0;
	setp.lt.s32 	%p22, %r353, %r76;
	@%p22 bra 	$L__BB6_43;
	cvt.u64.u32 	%rd92, %r2;
	shl.b32 	%r305, %r63, 3;
	mov.u32 	%r306, _ZZN3cub18CUB_300001_SM_10006detail10radix_sort31DeviceRadixSortSingleTileKernelINS1_5radix10policy_hubIlNS0_8NullTypeEyE10Policy1000ELNS0_9SortOrderE0ElS6_yNS1_21identity_decomposer_tEEEvPKT1_PSB_PKT2_PSF_T3_iiT4_E12temp_storage;
	add.s32 	%r307, %r306, %r305;
	st.shared.u64 	[%r307], %rd130;
	shl.b32 	%r308, %r64, 3;
	add.s32 	%r309, %r306, %r308;
	st.shared.u64 	[%r309], %rd129;
	shl.b32 	%r310, %r65, 3;
	add.s32 	%r311, %r306, %r310;
	st.shared.u64 	[%r311], %rd128;
	shl.b32 	%r312, %r66, 3;
	add.s32 	%r313, %r306, %r312;
	st.shared.u64 	[%r313], %rd127;
	shl.b32 	%r314, %r67, 3;
	add.s32 	%r315, %r306, %r314;
	st.shared.u64 	[%r315], %rd126;
	shl.b32 	%r316, %r68, 3;
	add.s32 	%r317, %r306, %r316;
	st.shared.u64 	[%r317], %rd125;
	shl.b32 	%r318, %r69, 3;
	add.s32 	%r319, %r306, %r318;
	st.shared.u64 	[%r319], %rd124;
	shl.b32 	%r320, %r70, 3;
	add.s32 	%r321, %r306, %r320;
	st.shared.u64 	[%r321], %rd123;
	shl.b32 	%r322, %r71, 3;
	add.s32 	%r323, %r306, %r322;
	st.shared.u64 	[%r323], %rd122;
	bar.sync 	0;
	shl.b32 	%r324, %r2, 6;
	sub.s32 	%r72, %r8, %r324;
	ld.shared.u64 	%rd29, [%r72+2048];
	ld.shared.u64 	%rd30, [%r72+4096];
	ld.shared.u64 	%rd31, [%r72+6144];
	ld.shared.u64 	%rd32, [%r72+8192];
	ld.shared.u64 	%rd33, [%r72+10240];
	ld.shared.u64 	%rd34, [%r72+12288];
	ld.shared.u64 	%rd35, [%r72+14336];
	ld.shared.u64 	%rd36, [%r72+16384];
	setp.gt.u64 	%p23, %rd48, %rd92;
	cvta.to.global.u64 	%rd93, %rd47;
	mul.wide.u32 	%rd94, %r2, 8;
	add.s64 	%rd37, %rd93, %rd94;
	@%p23 bra 	$L__BB6_25;
	bra.uni 	$L__BB6_26;
$L__BB6_25:
	ld.shared.u64 	%rd95, [%r72];
	xor.b64  	%rd96, %rd95, -9223372036854775808;
	st.global.u64 	[%rd37], %rd96;
$L__BB6_26:
	add.s32 	%r325, %r2, 256;
	cvt.u64.u32 	%rd97, %r325;
	setp.le.u64 	%p24, %rd48, %rd97;
	@%p24 bra 	$L__BB6_28;
	xor.b64  	%rd98, %rd29, -9223372036854775808;
	st.global.u64 	[%rd37+2048], %rd98;
$L__BB6_28:
	add.s32 	%r326, %r2, 512;
	cvt.u64.u32 	%rd99, %r326;
	setp.le.u64 	%p25, %rd48, %rd99;
	@%p25 bra 	$L__BB6_30;
	xor.b64  	%rd100, %rd30, -9223372036854775808;
	st.global.u64 	[%rd37+4096], %rd100;
$L__BB6_30:
	add.s32 	%r327, %r2, 768;
	cvt.u64.u32 	%rd101, %r327;
	setp.le.u64 	%p26, %rd48, %rd101;
	@%p26 bra 	$L__BB6_32;
	xor.b64  	%rd102, %rd31, -9223372036854775808;
	st.global.u64 	[%rd37+6144], %rd102;
$L__BB6_32:
	or.b32  	%r328, %r2, 1024;
	cvt.u64.u32 	%rd103, %r328;
	setp.le.u64 	%p27, %rd48, %rd103;
	@%p27 bra 	$L__BB6_34;
	xor.b64  	%rd104, %rd32, -9223372036854775808;
	st.global.u64 	[%rd37+8192], %rd104;
$L__BB6_34:
	add.s32 	%r329, %r2, 1280;
	cvt.u64.u32 	%rd105, %r329;
	setp.le.u64 	%p28, %rd48, %rd105;
	@%p28 bra 	$L__BB6_36;
	xor.b64  	%rd106, %rd33, -9223372036854775808;
	st.global.u64 	[%rd37+10240], %rd106;
$L__BB6_36:
	add.s32 	%r330, %r2, 1536;
	cvt.u64.u32 	%rd107, %r330;
	setp.le.u64 	%p29, %rd48, %rd107;
	@%p29 bra 	$L__BB6_38;
	xor.b64  	%rd108, %rd34, -9223372036854775808;
	st.global.u64 	[%rd37+12288], %rd108;
$L__BB6_38:
	add.s32 	%r331, %r2, 1792;
	cvt.u64.u32 	%rd109, %r331;
	setp.le.u64 	%p30, %rd48, %rd109;
	@%p30 bra 	$L__BB6_40;
	xor.b64  	%rd110, %rd35, -9223372036854775808;
	st.global.u64 	[%rd37+14336], %rd110;
$L__BB6_40:
	or.b32  	%r332, %r2, 2048;
	cvt.u64.u32 	%rd111, %r332;
	setp.le.u64 	%p31, %rd48, %rd111;
	@%p31 bra 	$L__BB6_42;
	xor.b64  	%rd112, %rd36, -9223372036854775808;
	st.global.u64 	[%rd37+16384], %rd112;
$L__BB6_42:
	ret;
$L__BB6_43:
	shl.b32 	%r333, %r63, 3;
	mov.u32 	%r334, _ZZN3cub18CUB_300001_SM_10006detail10radix_sort31DeviceRadixSortSingleTileKernelINS1_5radix10policy_hubIlNS0_8NullTypeEyE10Policy1000ELNS0_9SortOrderE0ElS6_yNS1_21identity_decomposer_tEEEvPKT1_PSB_PKT2_PSF_T3_iiT4_E12temp_storage;
	add.s32 	%r335, %r334, %r333;
	st.shared.u64 	[%r335], %rd130;
	shl.b32 	%r336, %r64, 3;
	add.s32 	%r337, %r334, %r336;
	st.shared.u64 	[%r337], %rd129;
	shl.b32 	%r338, %r65, 3;
	add.s32 	%r339, %r334, %r338;
	st.shared.u64 	[%r339], %rd128;
	shl.b32 	%r340, %r66, 3;
	add.s32 	%r341, %r334, %r340;
	st.shared.u64 	[%r341], %rd127;
	shl.b32 	%r342, %r67, 3;
	add.s32 	%r343, %r334, %r342;
	st.shared.u64 	[%r343], %rd126;
	shl.b32 	%r344, %r68, 3;
	add.s32 	%r345, %r334, %r344;
	st.shared.u64 	[%r345], %rd125;
	shl.b32 	%r346, %r69, 3;
	add.s32 	%r347, %r334, %r346;
	st.shared.u64 	[%r347], %rd124;
	shl.b32 	%r348, %r70, 3;
	add.s32 	%r349, %r334, %r348;
	st.shared.u64 	[%r349], %rd123;
	shl.b32 	%r350, %r71, 3;
	add.s32 	%r351, %r334, %r350;
	st.shared.u64 	[%r351], %rd122;
	bar.sync 	0;
	ld.shared.u64 	%rd130, [%r8];
	ld.shared.u64 	%rd129, [%r8+8];
	ld.shared.u64 	%rd128, [%r8+16];
	ld.shared.u64 	%rd127, [%r8+24];
	ld.shared.u64 	%rd126, [%r8+32];
	ld.shared.u64 	%rd125, [%r8+40];
	ld.shared.u64 	%rd124, [%r8+48];
	ld.shared.u64 	%rd123, [%r8+56];
	ld.shared.u64 	%rd122, [%r8+64];
	bar.sync 	0;
	add.s32 	%r353, %r353, 6;
	add.s32 	%r352, %r352, -6;
	bra.uni 	$L__BB6_19;

}
	// .globl	_ZN3cub18CUB_300001_SM_10006detail10radix_sort30DeviceRadixSortHistogramKernelINS1_5radix10policy_hubIlNS0_8NullTypeEyE10Policy1000ELNS0_9SortOrderE0ElyNS1_21identity_decomposer_tEEEvPT2_PKT1_SB_iiT3_
.visible .entry _ZN3cub18CUB_300001_SM_10006detail10radix_sort30DeviceRadixSortHistogramKernelINS1_5radix10policy_hubIlNS0_8NullTypeEyE10Policy1000ELNS0_9SortOrderE0ElyNS1_21identity_decomposer_tEEEvPT2_PKT1_SB_iiT3_(
	.param .u64 .ptr .align 1 _ZN3cub18CUB_300001_SM_10006detail10radix_sort30DeviceRadixSortHistogramKernelINS1_5radix10policy_hubIlNS0_8NullTypeEyE10Policy1000ELNS0_9SortOrderE0ElyNS1_21identity_decomposer_tEEEvPT2_PKT1_SB_iiT3__param_0,
	.param .u64 .ptr .align 1 _ZN3cub18CUB_300001_SM_10006detail10radix_sort30DeviceRadixSortHistogramKernelINS1_5radix10policy_hubIlNS0_8NullTypeEyE10Policy1000ELNS0_9SortOrderE0ElyNS1_21identity_decomposer_tEEEvPT2_PKT1_SB_iiT3__param_1,
	.param .u64 _ZN3cub18CUB_300001_SM_10006detail10radix_sort30DeviceRadixSortHistogramKernelINS1_5radix10policy_hubIlNS0_8NullTypeEyE10Policy1000ELNS0_9SortOrderE0ElyNS1_21identity_decomposer_tEEEvPT2_PKT1_SB_iiT3__param_2,
	.param .u32 _ZN3cub18CUB_300001_SM_10006detail10radix_sort30DeviceRadixSortHistogramKernelINS1_5radix10policy_hubIlNS0_8NullTypeEyE10Policy1000ELNS0_9SortOrderE0ElyNS1_21identity_decomposer_tEEEvPT2_PKT1_SB_iiT3__param_3,
	.param .u32 _ZN3cub18CUB_300001_SM_10006detail10radix_sort30DeviceRadixSortHistogramKernelINS1_5radix10policy_hubIlNS0_8NullTypeEyE10Policy1000ELNS0_9SortOrderE0ElyNS1_21identity_decomposer_tEEEvPT2_PKT1_SB_iiT3__param_4,
	.param .align 1 .b8 _ZN3cub18CUB_300001_SM_10006detail10radix_sort30DeviceRadixSortHistogramKernelINS1_5radix10policy_hubIlNS0_8NullTypeEyE10Policy1000ELNS0_9SortOrderE0ElyNS1_21identity_decomposer_tEEEvPT2_PKT1_SB_iiT3__param_5[1]
)
.maxntid 128
{
	.reg .pred 	%p<91>;
	.reg .b32 	%r<362>;
	.reg .b64 	%rd<279>;
	// demoted variable
	.shared .align 4 .b8 _ZZN3cub18CUB_300001_SM_10006detail10radix_sort30DeviceRadixSortHistogramKernelINS1_5radix10policy_hubIlNS0_8NullTypeEyE10Policy1000ELNS0_9SortOrderE0ElyNS1_21identity_decomposer_tEEEvPT2_PKT1_SB_iiT3_E12temp_storage[8192];
	ld.param.u64 	%rd97, [_ZN3cub18CUB_300001_SM_10006detail10radix_sort30DeviceRadixSortHistogramKernelINS1_5radix10policy_hubIlNS0_8NullTypeEyE10Policy1000ELNS0_9SortOrderE0ElyNS1_21identity_decomposer_tEEEvPT2_PKT1_SB_iiT3__param_0];
	ld.param.u64 	%rd98, [_ZN3cub18CUB_300001_SM_10006detail10radix_sort30DeviceRadixSortHistogramKernelINS1_5radix10policy_hubIlNS0_8NullTypeEyE10Policy1000ELNS0_9SortOrderE0ElyNS1_21identity_decomposer_tEEEvPT2_PKT1_SB_iiT3__param_1];
	ld.param.u64 	%rd96, [_ZN3cub18CUB_300001_SM_10006detail10radix_sort30DeviceRadixSortHistogramKernelINS1_5radix10policy_hubIlNS0_8NullTypeEyE10Policy1000ELNS0_9SortOrderE0ElyNS1_21identity_decomposer_tEEEvPT2_PKT1_SB_iiT3__param_2];
	ld.param.u32 	%r93, [_ZN3cub18CUB_300001_SM_10006detail10radix_sort30DeviceRadixSortHistogramKernelINS1_5radix10policy_hubIlNS0_8NullTypeEyE10Policy1000ELNS0_9SortOrderE0ElyNS1_21identity_decomposer_tEEEvPT2_PKT1_SB_iiT3__param_3];
	ld.param.u32 	%r94, [_ZN3cub18CUB_300001_SM_10006detail10radix_sort30DeviceRadixSortHistogramKernelINS1_5radix10policy_hubIlNS0_8NullTypeEyE10Policy1000ELNS0_9SortOrderE0ElyNS1_21identity_decomposer_tEEEvPT2_PKT1_SB_iiT3__param_4];
	cvta.to.global.u64 	%rd1, %rd98;
	cvta.to.global.u64 	%rd2, %rd97;
	setp.eq.s64 	%p2, %rd96, 0;
	@%p2 bra 	$L__BB7_153;
	sub.s32 	%r95, %r94, %r93;
	add.s32 	%r96, %r95, 7;
	shr.s32 	%r97, %r96, 31;
	shr.u32 	%r98, %r97, 29;
	add.s32 	%r99, %r96, %r98;
	shr.s32 	%r100, %r99, 3;
	mov.u32 	%r101, %tid.x;
	setp.gt.u32 	%p3, %r101, 255;
	setp.lt.s32 	%p4, %r96, 8;
	mov.u32 	%r102, %ctaid.x;
	shl.b32 	%r103, %r102, 11;
	cvt.u64.u32 	%rd3, %r103;
	mov.u32 	%r104, %nctaid.x;
	shl.b32 	%r105, %r104, 11;
	cvt.u64.u32 	%rd4, %r105;
	add.s32 	%r1, %r100, -1;
	and.b32  	%r2, %r100, 15;
	and.b32  	%r3, %r100, 7;
	add.s32 	%r4, %r3, -1;
	and.b32  	%r5, %r100, 3;
	or.pred  	%p1, %p3, %p4;
	shl.b32 	%r106, %r101, 2;
	mov.u32 	%r107, _ZZN3cub18CUB_300001_SM_10006detail10radix_sort30DeviceRadixSortHistogramKernelINS1_5radix10policy_hubIlNS0_8NullTypeEyE10Policy1000ELNS0_9SortOrderE0ElyNS1_21identity_decomposer_tEEEvPT2_PKT1_SB_iiT3_E12temp_storage;
	add.s32 	%r6, %r107, %r106;
	and.b32  	%r7, %r100, 268435440;
	cvt.u64.u32 	%rd5, %r101;
	add.s32 	%r8, %r101, 128;
	add.s32 	%r9, %r101, 256;
	add.s32 	%r10, %r101, 512;
	add.s32 	%r11, %r101, 640;
	add.s32 	%r12, %r101, 768;
	add.s32 	%r13, %r101, 1920;
	and.b32  	%r14, %r100, 268435448;
	and.b32  	%r15, %r100, 1;
	neg.s32 	%r16, %r7;
	add.s32 	%r17, %r6, 8192;
	add.s64 	%rd100, %rd96, -1;
	shr.u64 	%rd101, %rd100, 30;
	add.s64 	%rd102, %rd101, 1;
	min.u64 	%rd6, %rd102, %rd96;
	mov.b64 	%rd246, 0;
$L__BB7_2:
	@%p1 bra 	$L__BB7_30;
	setp.lt.u32 	%p5, %r1, 15;
	mov.b32 	%r346, 0;
	@%p5 bra 	$L__BB7_6;
	mov.u32 	%r343, %r17;
	mov.u32 	%r344, %r16;
$L__BB7_5:
	.pragma "nounroll";
	mov.b32 	%r109, 0;
	st.shared.u32 	[%r343+-8192], %r109;
	st.shared.u32 	[%r343+-7168], %r109;
	st.shared.u32 	[%r343+-6144], %r109;
	st.shared.u32 	[%r343+-5120], %r109;
	st.shared.u32 	[%r343+-4096], %r109;
	st.shared.u32 	[%r343+-3072], %r109;
	st.shared.u32 	[%r343+-2048], %r109;
	st.shared.u32 	[%r343+-1024], %r109;
	st.shared.u32 	[%r343], %r109;
	st.shared.u32 	[%r343+1024], %r109;
	st.shared.u32 	[%r343+2048], %r109;
	st.shared.u32 	[%r343+3072], %r109;
	st.shared.u32 	[%r343+4096], %r109;
	st.shared.u32 	[%r343+5120], %r109;
	st.shared.u32 	[%r343+6144], %r109;
	st.shared.u32 	[%r343+7168], %r109;
	add.s32 	%r344, %r344, 16;
	add.s32 	%r343, %r343, 16384;
	setp.ne.s32 	%p6, %r344, 0;
	mov.u32 	%r346, %r7;
	@%p6 bra 	$L__BB7_5;
$L__BB7_6:
	add.s32 	%r23, %r2, -1;
	setp.eq.s32 	%p7, %r2, 0;
	@%p7 bra 	$L__BB7_16;
	setp.lt.u32 	%p8, %r23, 7;
	@%p8 bra 	$L__BB7_9;
	shl.b32 	%r110, %r346, 10;
	add.s32 	%r111, %r6, %r110;
	mov.b32 	%r112, 0;
	st.shared.u32 	[%r111], %r112;
	st.shared.u32 	[%r111+1024], %r112;
	st.shared.u32 	[%r111+2048], %r112;
	st.shared.u32 	[%r111+3072], %r112;
	st.shared.u32 	[%r111+4096], %r112;
	st.shared.u32 	[%r111+5120], %r112;
	st.shared.u32 	[%r111+6144], %r112;
	st.shared.u32 	[%r111+7168], %r112;
	add.s32 	%r346, %r346, 8;
$L__BB7_9:
	setp.eq.s32 	%p9, %r3, 0;
	@%p9 bra 	$L__BB7_16;
	setp.lt.u32 	%p10, %r4, 3;
	@%p10 bra 	$L__BB7_12;
	shl.b32 	%r113, %r346, 10;
	add.s32 	%r114, %r6, %r113;
	mov.b32 	%r115, 0;
	st.shared.u32 	[%r114], %r115;
	st.shared.u32 	[%r114+1024], %r115;
	st.shared.u32 	[%r114+2048], %r115;
	st.shared.u32 	[%r114+3072], %r115;
	add.s32 	%r346, %r346, 4;
$L__BB7_12:
	setp.eq.s32 	%p11, %r5, 0;
	@%p11 bra 	$L__BB7_16;
	setp.eq.s32 	%p12, %r5, 1;
	shl.b32 	%r116, %r346, 10;
	add.s32 	%r28, %r6, %r116;
	mov.b32 	%r117, 0;
	st.shared.u32 	[%r28], %r117;
	@%p12 bra 	$L__BB7_16;
	setp.eq.s32 	%p13, %r5, 2;
	mov.b32 	%r118, 0;
	st.shared.u32 	[%r28+1024], %r118;
	@%p13 bra 	$L__BB7_16;
	mov.b32 	%r119, 0;
	st.shared.u32 	[%r28+2048], %r119;
$L__BB7_16:
	cvt.u32.u64 	%r120, %rd5;
	setp.gt.u32 	%p14, %r120, 127;
	@%p14 bra 	$L__BB7_30;
	setp.lt.u32 	%p15, %r1, 15;
	mov.b32 	%r350, 0;
	@%p15 bra 	$L__BB7_20;
	mov.b32 	%r348, 0;
$L__BB7_19:
	.pragma "nounroll";
	shl.b32 	%r123, %r348, 10;
	add.s32 	%r124, %r6, %r123;
	mov.b32 	%r125, 0;
	st.shared.u32 	[%r124+512], %r125;
	st.shared.u32 	[%r124+1536], %r125;
	st.shared.u32 	[%r124+2560], %r125;
	st.shared.u32 	[%r124+3584], %r125;
	st.shared.u32 	[%r124+4608], %r125;
	st.shared.u32 	[%r124+5632], %r125;
	st.shared.u32 	[%r124+6656], %r125;
	st.shared.u32 	[%r124+7680], %r125;
	st.shared.u32 	[%r124+8704], %r125;
	st.shared.u32 	[%r124+9728], %r125;
	st.shared.u32 	[%r124+10752], %r125;
	st.shared.u32 	[%r124+11776], %r125;
	st.shared.u32 	[%r124+12800], %r125;
	st.shared.u32 	[%r124+13824], %r125;
	st.shared.u32 	[%r124+14848], %r125;
	st.shared.u32 	[%r124+15872], %r125;
	add.s32 	%r348, %r348, 16;
	setp.ne.s32 	%p16, %r348, %r7;
	mov.u32 	%r350, %r7;
	@%p16 bra 	$L__BB7_19;
$L__BB7_20:
	setp.eq.s32 	%p17, %r2, 0;
	@%p17 bra 	$L__BB7_30;
	setp.lt.u32 	%p18, %r23, 7;
	@%p18 bra 	$L__BB7_23;
	shl.b32 	%r126, %r350, 10;
	add.s32 	%r127, %r6, %r126;
	mov.b32 	%r128, 0;
	st.shared.u32 	[%r127+512], %r128;
	st.shared.u32 	[%r127+1536], %r128;
	st.shared.u32 	[%r127+2560], %r128;
	st.shared.u32 	[%r127+3584], %r128;
	st.shared.u32 	[%r127+4608], %r128;
	st.shared.u32 	[%r127+5632], %r128;
	st.shared.u32 	[%r127+6656], %r128;
	st.shared.u32 	[%r127+7680], %r128;
	add.s32 	%r350, %r350, 8;
$L__BB7_23:
	setp.eq.s32 	%p19, %r3, 0;
	@%p19 bra 	$L__BB7_30;
	setp.lt.u32 	%p20, %r4, 3;
	@%p20 bra 	$L__BB7_26;
	shl.b32 	%r129, %r350, 10;
	add.s32 	%r130, %r6, %r129;
	mov.b32 	%r131, 0;
	st.shared.u32 	[%r130+512], %r131;
	st.shared.u32 	[%r130+1536], %r131;
	st.shared.u32 	[%r130+2560], %r131;
	st.shared.u32 	[%r130+3584], %r131;
	add.s32 	%r350, %r350, 4;
$L__BB7_26:
	setp.eq.s32 	%p21, %r5, 0;
	@%p21 bra 	$L__BB7_30;
	setp.eq.s32 	%p22, %r5, 1;
	shl.b32 	%r132, %r350, 10;
	add.s32 	%r36, %r6, %r132;
	mov.b32 	%r133, 0;
	st.shared.u32 	[%r36+512], %r133;
	@%p22 bra 	$L__BB7_30;
	setp.eq.s32 	%p23, %r5, 2;
	mov.b32 	%r134, 0;
	st.shared.u32 	[%r36+1536], %r134;
	@%p23 bra 	$L__BB7_30;
	mov.b32 	%r135, 0;
	st.shared.u32 	[%r36+2560], %r135;
$L__BB7_30:
	bar.sync 	0;
	bar.sync 	0;
	shl.b64 	%rd8, %rd246, 30;
	sub.s64 	%rd103, %rd96, %rd8;
	min.u64 	%rd9, %rd103, 1073741824;
	setp.le.u64 	%p24, %rd9, %rd3;
	@%p24 bra 	$L__BB7_70;
	mov.u64 	%rd247, %rd3;
$L__BB7_32:
	add.s64 	%rd11, %rd247, %rd8;
	sub.s64 	%rd12, %rd96, %rd11;
	setp.lt.u64 	%p25, %rd12, 2048;
	@%p25 bra 	$L__BB7_34;
	add.s64 	%rd122, %rd11, %rd5;
	shl.b64 	%rd123, %rd122, 3;
	add.s64 	%rd124, %rd1, %rd123;
	ld.global.u64 	%rd278, [%rd124];
	ld.global.u64 	%rd277, [%rd124+1024];
	ld.global.u64 	%rd276, [%rd124+2048];
	ld.global.u64 	%rd275, [%rd124+3072];
	ld.global.u64 	%rd274, [%rd124+4096];
	ld.global.u64 	%rd273, [%rd124+5120];
	ld.global.u64 	%rd272, [%rd124+6144];
	ld.global.u64 	%rd271, [%rd124+7168];
	ld.global.u64 	%rd270, [%rd124+8192];
	ld.global.u64 	%rd269, [%rd124+9216];
	ld.global.u64 	%rd268, [%rd124+10240];
	ld.global.u64 	%rd267, [%rd124+11264];
	ld.global.u64 	%rd266, [%rd124+12288];
	ld.global.u64 	%rd265, [%rd124+13312];
	ld.global.u64 	%rd264, [%rd124+14336];
	ld.global.u64 	%rd263, [%rd124+15360];
	bra.uni 	$L__BB7_66;
$L__BB7_34:
	cvt.u32.u64 	%r136, %rd5;
	cvt.u32.u64 	%r37, %rd12;
	setp.ge.s32 	%p26, %r136, %r37;
	add.s64 	%rd105, %rd11, %rd5;
	shl.b64 	%rd106, %rd105, 3;
	add.s64 	%rd29, %rd1, %rd106;
	mov.b64 	%rd278, 9223372036854775807;
	@%p26 bra 	$L__BB7_36;
	ld.global.u64 	%rd278, [%rd29];
$L__BB7_36:
	setp.ge.s32 	%p27, %r8, %r37;
	mov.b64 	%rd277, 9223372036854775807;
	@%p27 bra 	$L__BB7_38;
	ld.global.u64 	%rd277, [%rd29+1024];
$L__BB7_38:
	setp.ge.s32 	%p28, %r9, %r37;
	mov.b64 	%rd276, 9223372036854775807;
	@%p28 bra 	$L__BB7_40;
	ld.global.u64 	%rd276, [%rd29+2048];
$L__BB7_40:
	mov.u32 	%r137, %tid.x;
	add.s32 	%r138, %r137, 384;
	setp.ge.s32 	%p29, %r138, %r37;
	mov.b64 	%rd275, 9223372036854775807;
	@%p29 bra 	$L__BB7_42;
	ld.global.u64 	%rd275, [%rd29+3072];
$L__BB7_42:
	setp.ge.s32 	%p30, %r10, %r37;
	mov.b64 	%rd274, 9223372036854775807;
	@%p30 bra 	$L__BB7_44;
	ld.global.u64 	%rd274, [%rd29+4096];
$L__BB7_44:
	setp.ge.s32 	%p31, %r11, %r37;
	mov.b64 	%rd273, 9223372036854775807;
	@%p31 bra 	$L__BB7_46;
	ld.global.u64 	%rd273, [%rd29+5120];
$L__BB7_46:
	setp.ge.s32 	%p32, %r12, %r37;
	mov.b64 	%rd272, 9223372036854775807;
	@%p32 bra 	$L__BB7_48;
	ld.global.u64 	%rd272, [%rd29+6144];
$L__BB7_48:
	add.s32 	%r140, %r137, 896;
	setp.ge.s32 	%p33, %r140, %r37;
	mov.b64 	%rd271, 9223372036854775807;
	@%p33 bra 	$L__BB7_50;
	ld.global.u64 	%rd271, [%rd29+7168];
$L__BB7_50:
	or.b32  	%r142, %r137, 1024;
	setp.ge.s32 	%p34, %r142, %r37;
	mov.b64 	%rd270, 9223372036854775807;
	@%p34 bra 	$L__BB7_52;
	ld.global.u64 	%rd270, [%rd29+8192];
$L__BB7_52:
	add.s32 	%r144, %r137, 1152;
	setp.ge.s32 	%p35, %r144, %r37;
	mov.b64 	%rd269, 9223372036854775807;
	@%p35 bra 	$L__BB7_54;
	ld.global.u64 	%rd269, [%rd29+9216];
$L__BB7_54:
	add.s32 	%r146, %r137, 1280;
	setp.ge.s32 	%p36, %r146, %r37;
	mov.b64 	%rd268, 9223372036854775807;
	@%p36 bra 	$L__BB7_56;
	ld.global.u64 	%rd268, [%rd29+10240];
$L__BB7_56:
	add.s32 	%r148, %r137, 1408;
	setp.ge.s32 	%p37, %r148, %r37;
	mov.b64 	%rd267, 9223372036854775807;
	@%p37 bra 	$L__BB7_58;
	ld.global.u64 	%rd267, [%rd29+11264];
$L__BB7_58:
	add.s32 	%r150, %r137, 1536;
	setp.ge.s32 	%p38, %r150, %r37;
	mov.b64 	%rd266, 9223372036854775807;
	@%p38 bra 	$L__BB7_60;
	ld.global.u64 	%rd266, [%rd29+12288];
$L__BB7_60:
	add.s32 	%r152, %r137, 1664;
	setp.ge.s32 	%p39, %r152, %r37;
	mov.b64 	%rd265, 9223372036854775807;
	@%p39 bra 	$L__BB7_62;
	ld.global.u64 	%rd265, [%rd29+13312];
$L__BB7_62:
	add.s32 	%r154, %r137, 1792;
	setp.ge.s32 	%p40, %r154, %r37;
	mov.b64 	%rd264, 9223372036854775807;
	@%p40 bra 	$L__BB7_64;
	ld.global.u64 	%rd264, [%rd29+14336];
$L__BB7_64:
	setp.ge.s32 	%p41, %r13, %r37;
	mov.b64 	%rd263, 9223372036854775807;
	@%p41 bra 	$L__BB7_66;
	ld.global.u64 	%rd263, [%rd29+15360];
$L__BB7_66:
	setp.le.s32 	%p42, %r94, %r93;
	@%p42 bra 	$L__BB7_69;
	xor.b64  	%rd77, %rd263, -9223372036854775808;
	xor.b64  	%rd78, %rd264, -9223372036854775808;
	xor.b64  	%rd79, %rd265, -9223372036854775808;
	xor.b64  	%rd80, %rd266, -9223372036854775808;
	xor.b64  	%rd81, %rd267, -9223372036854775808;
	xor.b64  	%rd82, %rd268, -9223372036854775808;
	xor.b64  	%rd83, %rd269, -9223372036854775808;
	xor.b64  	%rd84, %rd270, -9223372036854775808;
	xor.b64  	%rd85, %rd271, -9223372036854775808;
	xor.b64  	%rd86, %rd272, -9223372036854775808;
	xor.b64  	%rd87, %rd273, -9223372036854775808;
	xor.b64  	%rd88, %rd274, -9223372036854775808;
	xor.b64  	%rd89, %rd275, -9223372036854775808;
	xor.b64  	%rd90, %rd276, -9223372036854775808;
	xor.b64  	%rd91, %rd277, -9223372036854775808;
	xor.b64  	%rd92, %rd278, -9223372036854775808;
	mov.b32 	%r352, 0;
	mov.u32 	%r353, %r93;
$L__BB7_68:
	sub.s32 	%r156, %r94, %r353;
	shl.b32 	%r157, %r352, 10;
	mov.u32 	%r158, _ZZN3cub18CUB_300001_SM_10006detail10radix_sort30DeviceRadixSortHistogramKernelINS1_5radix10policy_hubIlNS0_8NullTypeEyE10Policy1000ELNS0_9SortOrderE0ElyNS1_21identity_decomposer_tEEEvPT2_PKT1_SB_iiT3_E12temp_storage;
	add.s32 	%r159, %r158, %r157;
	min.s32 	%r160, %r156, 8;
	mov.b32 	%r161, -1;
	shl.b32 	%r162, %r161, %r160;
	not.b32 	%r163, %r162;
	shr.u64 	%rd125, %rd92, %r353;
	cvt.u32.u64 	%r164, %rd125;
	and.b32  	%r165, %r164, %r163;
	shl.b32 	%r166, %r165, 2;
	add.s32 	%r167, %r159, %r166;
	atom.shared.add.u32 	%r168, [%r167], 1;
	shr.u64 	%rd126, %rd91, %r353;
	cvt.u32.u64 	%r169, %rd126;
	and.b32  	%r170, %r169, %r163;
	shl.b32 	%r171, %r170, 2;
	add.s32 	%r172, %r159, %r171;
	atom.shared.add.u32 	%r173, [%r172], 1;
	shr.u64 	%rd127, %rd90, %r353;
	cvt.u32.u64 	%r174, %rd127;
	and.b32  	%r175, %r174, %r163;
	shl.b32 	%r176, %r175, 2;
	add.s32 	%r177, %r159, %r176;
	atom.shared.add.u32 	%r178, [%r177], 1;
	shr.u64 	%rd128, %rd89, %r353;
	cvt.u32.u64 	%r179, %rd128;
	and.b32  	%r180, %r179, %r163;
	shl.b32 	%r181, %r180, 2;
	add.s32 	%r182, %r159, %r181;
	atom.shared.add.u32 	%r183, [%r182], 1;
	shr.u64 	%rd129, %rd88, %r353;
	cvt.u32.u64 	%r184, %rd129;
	and.b32  	%r185, %r184, %r163;
	shl.b32 	%r186, %r185, 2;
	add.s32 	%r187, %r159, %r186;
	atom.shared.add.u32 	%r188, [%r187], 1;
	shr.u64 	%rd130, %rd87, %r353;
	cvt.u32.u64 	%r189, %rd130;
	and.b32  	%r190, %r189, %r163;
	shl.b32 	%r191, %r190, 2;
	add.s32 	%r192, %r159, %r191;
	atom.shared.add.u32 	%r193, [%r192], 1;
	shr.u64 	%rd131, %rd86, %r353;
	cvt.u32.u64 	%r194, %rd131;
	and.b32  	%r195, %r194, %r163;
	shl.b32 	%r196, %r195, 2;
	add.s32 	%r197, %r159, %r196;
	atom.shared.add.u32 	%r198, [%r197], 1;
	shr.u64 	%rd132, %rd85, %r353;
	cvt.u32.u64 	%r199, %rd132;
	and.b32  	%r200, %r199, %r163;
	shl.b32 	%r201, %r200, 2;
	add.s32 	%r202, %r159, %r201;
	atom.shared.add.u32 	%r203, [%r202], 1;
	shr.u64 	%rd133, %rd84, %r353;
	cvt.u32.u64 	%r204, %rd133;
	and.b32  	%r205, %r204, %r163;
	shl.b32 	%r206, %r205, 2;
	add.s32 	%r207, %r159, %r206;
	atom.shared.add.u32 	%r208, [%r207], 1;
	shr.u64 	%rd134, %rd83, %r353;
	cvt.u32.u64 	%r209, %rd134;
	and.b32  	%r210, %r209, %r163;
	shl.b32 	%r211, %r210, 2;
	add.s32 	%r212, %r159, %r211;
	atom.shared.add.u32 	%r213, [%r212], 1;
	shr.u64 	%rd135, %rd82, %r353;
	cvt.u32.u64 	%r214, %rd135;
	and.b32  	%r215, %r214, %r163;
	shl.b32 	%r216, %r215, 2;
	add.s32 	%r217, %r159, %r216;
	atom.shared.add.u32 	%r218, [%r217], 1;
	shr.u64 	%rd136, %rd81, %r353;
	cvt.u32.u64 	%r219, %rd136;
	and.b32  	%r220, %r219, %r163;
	shl.b32 	%r221, %r220, 2;
	add.s32 	%r222, %r159, %r221;
	atom.shared.add.u32 	%r223, [%r222], 1;
	shr.u64 	%rd137, %rd80, %r353;
	cvt.u32.u64 	%r224, %rd137;
	and.b32  	%r225, %r224, %r163;
	shl.b32 	%r226, %r225, 2;
	add.s32 	%r227, %r159, %r226;
	atom.shared.add.u32 	%r228, [%r227], 1;
	shr.u64 	%rd138, %rd79, %r353;
	cvt.u32.u64 	%r229, %rd138;
	and.b32  	%r230, %r229, %r163;
	shl.b32 	%r231, %r230, 2;
	add.s32 	%r232, %r159, %r231;
	atom.shared.add.u32 	%r233, [%r232], 1;
	shr.u64 	%rd139, %rd78, %r353;
	cvt.u32.u64 	%r234, %rd139;
	and.b32  	%r235, %r234, %r163;
	shl.b32 	%r236, %r235, 2;
	add.s32 	%r237, %r159, %r236;
	atom.shared.add.u32 	%r238, [%r237], 1;
	shr.u64 	%rd140, %rd77, %r353;
	cvt.u32.u64 	%r239, %rd140;
	and.b32  	%r240, %r239, %r163;
	shl.b32 	%r241, %r240, 2;
	add.s32 	%r242, %r159, %r241;
	atom.shared.add.u32 	%r243, [%r242], 1;
	add.s32 	%r353, %r353, 8;
	add.s32 	%r352, %r352, 1;
	setp.lt.s32 	%p43, %r353, %r94;
	@%p43 bra 	$L__BB7_68;
$L__BB7_69:
	add.s64 	%rd247, %rd247, %rd4;
	setp.lt.u64 	%p44, %rd247, %rd9;
	@%p44 bra 	$L__BB7_32;
$L__BB7_70:
	bar.sync 	0;
	@%p1 bra 	$L__BB7_152;
	setp.lt.u32 	%p45, %r1, 7;
	mov.b32 	%r356, 0;
	@%p45 bra 	$L__BB7_90;
	mov.b32 	%r354, 0;
$L__BB7_73:
	.pragma "nounroll";
	shl.b32 	%r246, %r354, 10;
	add.s32 	%r43, %r6, %r246;
	ld.shared.u32 	%r44, [%r43];
	setp.eq.s32 	%p46, %r44, 0;
	@%p46 bra 	$L__BB7_75;
	cvt.u32.u64 	%r247, %rd5;
	shl.b32 	%r248, %r354, 8;
	add.s32 	%r249, %r248, %r247;
	mul.wide.u32 	%rd141, %r249, 8;
	add.s64 	%rd142, %rd2, %rd141;
	cvt.u64.u32 	%rd143, %r44;
	atom.global.add.u64 	%rd144, [%rd142], %rd143;
$L__BB7_75:
	ld.shared.u32 	%r45, [%r43+1024];
	setp.eq.s32 	%p47, %r45, 0;
	@%p47 bra 	$L__BB7_77;
	cvt.u32.u64 	%r250, %rd5;
	shl.b32 	%r251, %r354, 8;
	add.s32 	%r252, %r251, %r250;
	add.s32 	%r253, %r252, 256;
	mul.wide.u32 	%rd145, %r253, 8;
	add.s64 	%rd146, %rd2, %rd145;
	cvt.u64.u32 	%rd147, %r45;
	atom.global.add.u64 	%rd148, [%rd146], %rd147;
$L__BB7_77:
	ld.shared.u32 	%r46, [%r43+2048];
	setp.eq.s32 	%p48, %r46, 0;
	@%p48 bra 	$L__BB7_79;
	cvt.u32.u64 	%r254, %rd5;
	shl.b32 	%r255, %r354, 8;
	add.s32 	%r256, %r255, %r254;
	add.s32 	%r257, %r256, 512;
	mul.wide.u32 	%rd149, %r257, 8;
	add.s64 	%rd150, %rd2, %rd149;
	cvt.u64.u32 	%rd151, %r46;
	atom.global.add.u64 	%rd152, [%rd150], %rd151;
$L__BB7_79:
	ld.shared.u32 	%r47, [%r43+3072];
	setp.eq.s32 	%p49, %r47, 0;
	@%p49 bra 	$L__BB7_81;
	cvt.u32.u64 	%r258, %rd5;
	shl.b32 	%r259, %r354, 8;
	add.s32 	%r260, %r259, %r258;
	add.s32 	%r261, %r260, 768;
	mul.wide.u32 	%rd153, %r261, 8;
	add.s64 	%rd154, %rd2, %rd153;
	cvt.u64.u32 	%rd155, %r47;
	atom.global.add.u64 	%rd156, [%rd154], %rd155;
$L__BB7_81:
	ld.shared.u32 	%r48, [%r43+4096];
	setp.eq.s32 	%p50, %r48, 0;
	@%p50 bra 	$L__BB7_83;
	cvt.u32.u64 	%r262, %rd5;
	shl.b32 	%r263, %r354, 8;
	add.s32 	%r264, %r263, %r262;
	add.s32 	%r265, %r264, 1024;
	mul.wide.u32 	%rd157, %r265, 8;
	add.s64 	%rd158, %rd2, %rd157;
	cvt.u64.u32 	%rd159, %r48;
	atom.global.add.u64 	%rd160, [%rd158], %rd159;
$L__BB7_83:
	ld.shared.u32 	%r49, [%r43+5120];
	setp.eq.s32 	%p51, %r49, 0;
	@%p51 bra 	$L__BB7_85;
	cvt.u32.u64 	%r266, %rd5;
	shl.b32 	%r267, %r354, 8;
	add.s32 	%r268, %r267, %r266;
	add.s32 	%r269, %r268, 1280;
	mul.wide.u32 	%rd161, %r269, 8;
	add.s64 	%rd162, %rd2, %rd161;
	cvt.u64.u32 	%rd163, %r49;
	atom.global.add.u64 	%rd164, [%rd162], %rd163;
$L__BB7_85:
	ld.shared.u32 	%r50, [%r43+6144];
	setp.eq.s32 	%p52, %r50, 0;
	@%p52 bra 	$L__BB7_87;
	cvt.u32.u64 	%r270, %rd5;
	shl.b32 	%r271, %r354, 8;
	add.s32 	%r272, %r271, %r270;
	add.s32 	%r273, %r272, 1536;
	mul.wide.u32 	%rd165, %r273, 8;
	add.s64 	%rd166, %rd2, %rd165;
	cvt.u64.u32 	%rd167, %r50;
	atom.global.add.u64 	%rd168, [%rd166], %rd167;
$L__BB7_87:
	ld.shared.u32 	%r51, [%r43+7168];
	setp.eq.s32 	%p53, %r51, 0;
	@%p53 bra 	$L__BB7_89;
	cvt.u32.u64 	%r274, %rd5;
	shl.b32 	%r275, %r354, 8;
	add.s32 	%r276, %r275, %r274;
	add.s32 	%r277, %r276, 1792;
	mul.wide.u32 	%rd169, %r277, 8;
	add.s64 	%rd170, %rd2, %rd169;
	cvt.u64.u32 	%rd171, %r51;
	atom.global.add.u64 	%rd172, [%rd170], %rd171;
$L__BB7_89:
	add.s32 	%r354, %r354, 8;
	setp.ne.s32 	%p54, %r354, %r14;
	mov.u32 	%r356, %r14;
	@%p54 bra 	$L__BB7_73;
$L__BB7_90:
	add.s32 	%r54, %r5, -1;
	setp.eq.s32 	%p55, %r3, 0;
	@%p55 bra 	$L__BB7_111;
	setp.lt.u32 	%p56, %r4, 3;
	@%p56 bra 	$L__BB7_101;
	shl.b32 	%r278, %r356, 10;
	add.s32 	%r55, %r6, %r278;
	ld.shared.u32 	%r56, [%r55];
	setp.eq.s32 	%p57, %r56, 0;
	@%p57 bra 	$L__BB7_94;
	cvt.u32.u64 	%r279, %rd5;
	shl.b32 	%r280, %r356, 8;
	add.s32 	%r281, %r280, %r279;
	mul.wide.u32 	%rd173, %r281, 8;
	add.s64 	%rd174, %rd2, %rd173;
	cvt.u64.u32 	%rd175, %r56;
	atom.global.add.u64 	%rd176, [%rd174], %rd175;
$L__BB7_94:
	ld.shared.u32 	%r57, [%r55+1024];
	setp.eq.s32 	%p58, %r57, 0;
	@%p58 bra 	$L__BB7_96;
	cvt.u32.u64 	%r282, %rd5;
	shl.b32 	%r283, %r356, 8;
	add.s32 	%r284, %r283, %r282;
	add.s32 	%r285, %r284, 256;
	mul.wide.u32 	%rd177, %r285, 8;
	add.s64 	%rd178, %rd2, %rd177;
	cvt.u64.u32 	%rd179, %r57;
	atom.global.add.u64 	%rd180, [%rd178], %rd179;
$L__BB7_96:
	ld.shared.u32 	%r58, [%r55+2048];
	setp.eq.s32 	%p59, %r58, 0;
	@%p59 bra 	$L__BB7_98;
	cvt.u32.u64 	%r286, %rd5;
	shl.b32 	%r287, %r356, 8;
	add.s32 	%r288, %r287, %r286;
	add.s32 	%r289, %r288, 512;
	mul.wide.u32 	%rd181, %r289, 8;
	add.s64 	%rd182, %rd2, %rd181;
	cvt.u64.u32 	%rd183, %r58;
	atom.global.add.u64 	%rd184, [%rd182], %rd183;
$L__BB7_98:
	ld.shared.u32 	%r59, [%r55+3072];
	setp.eq.s32 	%p60, %r59, 0;
	@%p60 bra 	$L__BB7_100;
	cvt.u32.u64 	%r290, %rd5;
	shl.b32 	%r291, %r356, 8;
	add.s32 	%r292, %r291, %r290;
	add.s32 	%r293, %r292, 768;
	mul.wide.u32 	%rd185, %r293, 8;
	add.s64 	%rd186, %rd2, %rd185;
	cvt.u64.u32 	%rd187, %r59;
	atom.global.add.u64 	%rd188, [%rd186], %rd187;
$L__BB7_100:
	add.s32 	%r356, %r356, 4;
$L__BB7_101:
	setp.eq.s32 	%p61, %r5, 0;
	@%p61 bra 	$L__BB7_111;
	setp.eq.s32 	%p62, %r54, 0;
	@%p62 bra 	$L__BB7_108;
	shl.b32 	%r294, %r356, 10;
	add.s32 	%r62, %r6, %r294;
	ld.shared.u32 	%r63, [%r62];
	setp.eq.s32 	%p63, %r63, 0;
	@%p63 bra 	$L__BB7_105;
	cvt.u32.u64 	%r295, %rd5;
	shl.b32 	%r296, %r356, 8;
	add.s32 	%r297, %r296, %r295;
	mul.wide.u32 	%rd189, %r297, 8;
	add.s64 	%rd190, %rd2, %rd189;
	cvt.u64.u32 	%rd191, %r63;
	atom.global.add.u64 	%rd192, [%rd190], %rd191;
$L__BB7_105:
	ld.shared.u32 	%r64, [%r62+1024];
	setp.eq.s32 	%p64, %r64, 0;
	@%p64 bra 	$L__BB7_107;
	cvt.u32.u64 	%r298, %rd5;
	shl.b32 	%r299, %r356, 8;
	add.s32 	%r300, %r299, %r298;
	add.s32 	%r301, %r300, 256;
	mul.wide.u32 	%rd193, %r301, 8;
	add.s64 	%rd194, %rd2, %rd193;
	cvt.u64.u32 	%rd195, %r64;
	atom.global.add.u64 	%rd196, [%rd194], %rd195;
$L__BB7_107:
	add.s32 	%r356, %r356, 2;
$L__BB7_108:
	setp.eq.s32 	%p65, %r15, 0;
	@%p65 bra 	$L__BB7_111;
	shl.b32 	%r302, %r356, 10;
	add.s32 	%r303, %r6, %r302;
	ld.shared.u32 	%r67, [%r303];
	setp.eq.s32 	%p66, %r67, 0;
	@%p66 bra 	$L__BB7_111;
	cvt.u32.u64 	%r304, %rd5;
	shl.b32 	%r305, %r356, 8;
	add.s32 	%r306, %r305, %r304;
	mul.wide.u32 	%rd197, %r306, 8;
	add.s64 	%rd198, %rd2, %rd197;
	cvt.u64.u32 	%rd199, %r67;
	atom.global.add.u64 	%rd200, [%rd198], %rd199;
$L__BB7_111:
	cvt.u32.u64 	%r307, %rd5;
	setp.gt.u32 	%p67, %r307, 127;
	@%p67 bra 	$L__BB7_152;
	setp.lt.u32 	%p68, %r1, 7;
	mov.b32 	%r360, 0;
	@%p68 bra 	$L__BB7_131;
	mov.b32 	%r358, 0;
$L__BB7_114:
	.pragma "nounroll";
	shl.b32 	%r311, %r358, 10;
	add.s32 	%r69, %r6, %r311;
	ld.shared.u32 	%r70, [%r69+512];
	setp.eq.s32 	%p69, %r70, 0;
	shl.b32 	%r312, %r358, 8;
	add.s32 	%r313, %r312, %r307;
	mul.wide.u32 	%rd201, %r313, 8;
	add.s64 	%rd94, %rd2, %rd201;
	@%p69 bra 	$L__BB7_116;
	cvt.u64.u32 	%rd202, %r70;
	atom.global.add.u64 	%rd203, [%rd94+1024], %rd202;
$L__BB7_116:
	ld.shared.u32 	%r71, [%r69+1536];
	setp.eq.s32 	%p70, %r71, 0;
	@%p70 bra 	$L__BB7_118;
	cvt.u64.u32 	%rd204, %r71;
	atom.global.add.u64 	%rd205, [%rd94+3072], %rd204;
$L__BB7_118:
	ld.shared.u32 	%r72, [%r69+2560];
	setp.eq.s32 	%p71, %r72, 0;
	@%p71 bra 	$L__BB7_120;
	cvt.u64.u32 	%rd206, %r72;
	atom.global.add.u64 	%rd207, [%rd94+5120], %rd206;
$L__BB7_120:
	ld.shared.u32 	%r73, [%r69+3584];
	setp.eq.s32 	%p72, %r73, 0;
	@%p72 bra 	$L__BB7_122;
	cvt.u64.u32 	%rd208, %r73;
	atom.global.add.u64 	%rd209, [%rd94+7168], %rd208;
$L__BB7_122:
	ld.shared.u32 	%r74, [%r69+4608];
	setp.eq.s32 	%p73, %r74, 0;
	@%p73 bra 	$L__BB7_124;
	cvt.u64.u32 	%rd210, %r74;
	atom.global.add.u64 	%rd211, [%rd94+9216], %rd210;
$L__BB7_124:
	ld.shared.u32 	%r75, [%r69+5632];
	setp.eq.s32 	%p74, %r75, 0;
	@%p74 bra 	$L__BB7_126;
	cvt.u64.u32 	%rd212, %r75;
	atom.global.add.u64 	%rd213, [%rd94+11264], %rd212;
$L__BB7_126:
	ld.shared.u32 	%r76, [%r69+6656];
	setp.eq.s32 	%p75, %r76, 0;
	@%p75 bra 	$L__BB7_128;
	cvt.u64.u32 	%rd214, %r76;
	atom.global.add.u64 	%rd215, [%rd94+13312], %rd214;
$L__BB7_128:
	ld.shared.u32 	%r77, [%r69+7680];
	setp.eq.s32 	%p76, %r77, 0;
	@%p76 bra 	$L__BB7_130;
	cvt.u64.u32 	%rd216, %r77;
	atom.global.add.u64 	%rd217, [%rd94+15360], %rd216;
$L__BB7_130:
	add.s32 	%r358, %r358, 8;
	setp.ne.s32 	%p77, %r358, %r14;
	mov.u32 	%r360, %r14;
	@%p77 bra 	$L__BB7_114;
$L__BB7_131:
	setp.eq.s32 	%p78, %r3, 0;
	@%p78 bra 	$L__BB7_152;
	setp.lt.u32 	%p79, %r4, 3;
	@%p79 bra 	$L__BB7_142;
	shl.b32 	%r314, %r360, 10;
	add.s32 	%r80, %r6, %r314;
	ld.shared.u32 	%r81, [%r80+512];
	setp.eq.s32 	%p80, %r81, 0;
	@%p80 bra 	$L__BB7_135;
	shl.b32 	%r316, %r360, 8;
	add.s32 	%r317, %r316, %r307;
	mul.wide.u32 	%rd218, %r317, 8;
	add.s64 	%rd219, %rd2, %rd218;
	cvt.u64.u32 	%rd220, %r81;
	atom.global.add.u64 	%rd221, [%rd219+1024], %rd220;
$L__BB7_135:
	ld.shared.u32 	%r82, [%r80+1536];
	setp.eq.s32 	%p81, %r82, 0;
	@%p81 bra 	$L__BB7_137;
	shl.b32 	%r319, %r360, 8;
	add.s32 	%r320, %r319, %r307;
	add.s32 	%r321, %r320, 256;
	mul.wide.u32 	%rd222, %r321, 8;
	add.s64 	%rd223, %rd2, %rd222;
	cvt.u64.u32 	%rd224, %r82;
	atom.global.add.u64 	%rd225, [%rd223+1024], %rd224;
$L__BB7_137:
	ld.shared.u32 	%r83, [%r80+2560];
	setp.eq.s32 	%p82, %r83, 0;
	@%p82 bra 	$L__BB7_139;
	shl.b32 	%r323, %r360, 8;
	add.s32 	%r324, %r323, %r307;
	add.s32 	%r325, %r324, 512;
	mul.wide.u32 	%rd226, %r325, 8;
	add.s64 	%rd227, %rd2, %rd226;
	cvt.u64.u32 	%rd228, %r83;
	atom.global.add.u64 	%rd229, [%rd227+1024], %rd228;
$L__BB7_139:
	ld.shared.u32 	%r84, [%r80+3584];
	setp.eq.s32 	%p83, %r84, 0;
	@%p83 bra 	$L__BB7_141;
	shl.b32 	%r327, %r360, 8;
	add.s32 	%r328, %r327, %r307;
	add.s32 	%r329, %r328, 768;
	mul.wide.u32 	%rd230, %r329, 8;
	add.s64 	%rd231, %rd2, %rd230;
	cvt.u64.u32 	%rd232, %r84;
	atom.global.add.u64 	%rd233, [%rd231+1024], %rd232;
$L__BB7_141:
	add.s32 	%r360, %r360, 4;
$L__BB7_142:
	setp.eq.s32 	%p84, %r5, 0;
	@%p84 bra 	$L__BB7_152;
	setp.eq.s32 	%p85, %r54, 0;
	@%p85 bra 	$L__BB7_149;
	shl.b32 	%r330, %r360, 10;
	add.s32 	%r87, %r6, %r330;
	ld.shared.u32 	%r88, [%r87+512];
	setp.eq.s32 	%p86, %r88, 0;
	@%p86 bra 	$L__BB7_146;
	shl.b32 	%r332, %r360, 8;
	add.s32 	%r333, %r332, %r307;
	mul.wide.u32 	%rd234, %r333, 8;
	add.s64 	%rd235, %rd2, %rd234;
	cvt.u64.u32 	%rd236, %r88;
	atom.global.add.u64 	%rd237, [%rd235+1024], %rd236;
$L__BB7_146:
	ld.shared.u32 	%r89, [%r87+1536];
	setp.eq.s32 	%p87, %r89, 0;
	@%p87 bra 	$L__BB7_148;
	shl.b32 	%r335, %r360, 8;
	add.s32 	%r336, %r335, %r307;
	add.s32 	%r337, %r336, 256;
	mul.wide.u32 	%rd238, %r337, 8;
	add.s64 	%rd239, %rd2, %rd238;
	cvt.u64.u32 	%rd240, %r89;
	atom.global.add.u64 	%rd241, [%rd239+1024], %rd240;
$L__BB7_148:
	add.s32 	%r360, %r360, 2;
$L__BB7_149:
	setp.eq.s32 	%p88, %r15, 0;
	@%p88 bra 	$L__BB7_152;
	shl.b32 	%r338, %r360, 10;
	add.s32 	%r339, %r6, %r338;
	ld.shared.u32 	%r92, [%r339+512];
	setp.eq.s32 	%p89, %r92, 0;
	@%p89 bra 	$L__BB7_152;
	shl.b32 	%r341, %r360, 8;
	add.s32 	%r342, %r341, %r307;
	mul.wide.u32 	%rd242, %r342, 8;
	add.s64 	%rd243, %rd2, %rd242;
	cvt.u64.u32 	%rd244, %r92;
	atom.global.add.u64 	%rd245, [%rd243+1024], %rd244;
$L__BB7_152:
	bar.sync 	0;
	add.s64 	%rd246, %rd246, 1;
	setp.ne.s64 	%p90, %rd246, %rd6;
	@%p90 bra 	$L__BB7_2;
$L__BB7_153:
	ret;

}
	// .globl	_ZN3cub18CUB_300001_SM_10006detail10radix_sort33DeviceRadixSortExclusiveSumKernelINS1_5radix10policy_hubIlNS0_8NullTypeEyE10Policy1000EyEEvPT0_
.visible .entry _ZN3cub18CUB_300001_SM_10006detail10radix_sort33DeviceRadixSortExclusiveSumKernelINS1_5radix10policy_hubIlNS0_8NullTypeEyE10Policy1000EyEEvPT0_(
	.param .u64 .ptr .align 1 _ZN3cub18CUB_300001_SM_10006detail10radix_sort33DeviceRadixSortExclusiveSumKernelINS1_5radix10policy_hubIlNS0_8NullTypeEyE10Policy1000EyEEvPT0__param_0
)
{
	.reg .pred 	%p<4>;
	.reg .b32 	%r<28>;
	.reg .b64 	%rd<54>;
	// demoted variable
	.shared .align 16 .b8 _ZZN3cub18CUB_300001_SM_10006detail10radix_sort33DeviceRadixSortExclusiveSumKernelINS1_5radix10policy_hubIlNS0_8NullTypeEyE10Policy1000EyEEvPT0_E12temp_storage[2336];
	ld.param.u64 	%rd5, [_ZN3cub18CUB_300001_SM_10006detail10radix_sort33DeviceRadixSortExclusiveSumKernelINS1_5radix10policy_hubIlNS0_8NullTypeEyE10Policy1000EyEEvPT0__param_0];
	cvta.to.global.u64 	%rd6, %rd5;
	mov.u32 	%r3, %ctaid.x;
	shl.b32 	%r4, %r3, 8;
	mov.u32 	%r1, %tid.x;
	setp.gt.u32 	%p1, %r1, 255;
	add.s32 	%r5, %r4, %r1;
	mul.wide.s32 	%rd7, %r5, 8;
	add.s64 	%rd1, %rd6, %rd7;
	@%p1 bra 	$L__BB8_2;
	ld.global.u64 	%rd53, [%rd1];
$L__BB8_2:
	shr.u32 	%r6, %r1, 3;
	add.s32 	%r7, %r6, %r1;
	shl.b32 	%r8, %r7, 3;
	mov.u32 	%r9, _ZZN3cub18CUB_300001_SM_10006detail10radix_sort33DeviceRadixSortExclusiveSumKernelINS1_5radix10policy_hubIlNS0_8NullTypeEyE10Policy1000EyEEvPT0_E12temp_storage;
	add.s32 	%r10, %r9, %r8;
	add.s32 	%r2, %r10, 16;
	st.shared.u64 	[%r10+16], %rd53;
	bar.sync 	0;
	setp.gt.u32 	%p2, %r1, 31;
	@%p2 bra 	$L__BB8_4;
	mad.lo.s32 	%r27, %r1, 72, %r9;
	ld.shared.u64 	%rd23, [%r27+16];
	ld.shared.u64 	%rd24, [%r27+24];
	ld.shared.u64 	%rd25, [%r27+32];
	ld.shared.u64 	%rd26, [%r27+40];
	ld.shared.u64 	%rd27, [%r27+48];
	ld.shared.u64 	%rd28, [%r27+56];
	ld.shared.u64 	%rd29, [%r27+64];
	ld.shared.u64 	%rd30, [%r27+72];
	add.s64 	%rd31, %rd24, %rd23;
	add.s64 	%rd32, %rd31, %rd25;
	add.s64 	%rd33, %rd32, %rd26;
	add.s64 	%rd34, %rd33, %rd27;
	add.s64 	%rd35, %rd34, %rd28;
	add.s64 	%rd36, %rd35, %rd29;
	add.s64 	%rd10, %rd36, %rd30;
	mov.b32 	%r11, 1;
	mov.b32 	%r24, 0;
	mov.b32 	%r25, -1;
	// begin inline asm
	{  .reg .u64 r0;  .reg .u32 lo;  .reg .u32 hi;  .reg .pred p;  mov.b64 {lo, hi}, %rd10;  shfl.sync.up.b32 lo|p, lo, %r11, %r24, %r25;  shfl.sync.up.b32 hi|p, hi, %r11, %r24, %r25;  mov.b64 r0, {lo, hi};  @p add.u64 r0, r0, %rd10;  mov.u64 %rd8, r0;}
	// end inline asm
	mov.b32 	%r14, 2;
	// begin inline asm
	{  .reg .u64 r0;  .reg .u32 lo;  .reg .u32 hi;  .reg .pred p;  mov.b64 {lo, hi}, %rd8;  shfl.sync.up.b32 lo|p, lo, %r14, %r24, %r25;  shfl.sync.up.b32 hi|p, hi, %r14, %r24, %r25;  mov.b64 r0, {lo, hi};  @p add.u64 r0, r0, %rd8;  mov.u64 %rd11, r0;}
	// end inline asm
	mov.b32 	%r17, 4;
	// begin inline asm
	{  .reg .u64 r0;  .reg .u32 lo;  .reg .u32 hi;  .reg .pred p;  mov.b64 {lo, hi}, %rd11;  shfl.sync.up.b32 lo|p, lo, %r17, %r24, %r25;  shfl.sync.up.b32 hi|p, hi, %r17, %r24, %r25;  mov.b64 r0, {lo, hi};  @p add.u64 r0, r0, %rd11;  mov.u64 %rd14, r0;}
	// end inline asm
	mov.b32 	%r20, 8;
	// begin inline asm
	{  .reg .u64 r0;  .reg .u32 lo;  .reg .u32 hi;  .reg .pred p;  mov.b64 {lo, hi}, %rd14;  shfl.sync.up.b32 lo|p, lo, %r20, %r24, %r25;  shfl.sync.up.b32 hi|p, hi, %r20, %r24, %r25;  mov.b64 r0, {lo, hi};  @p add.u64 r0, r0, %rd14;  mov.u64 %rd17, r0;}
	// end inline asm
	mov.b32 	%r23, 16;
	// begin inline asm
	{  .reg .u64 r0;  .reg .u32 lo;  .reg .u32 hi;  .reg .pred p;  mov.b64 {lo, hi}, %rd17;  shfl.sync.up.b32 lo|p, lo, %r23, %r24, %r25;  shfl.sync.up.b32 hi|p, hi, %r23, %r24, %r25;  mov.b64 r0, {lo, hi};  @p add.u64 r0, r0, %rd17;  mov.u64 %rd20, r0;}
	// end inline asm
	sub.s64 	%rd37, %rd20, %rd10;
	ld.shared.u64 	%rd38, [%r27+16];
	ld.shared.u64 	%rd39, [%r27+24];
	ld.shared.u64 	%rd40, [%r27+32];
	ld.shared.u64 	%rd41, [%r27+40];
	ld.shared.u64 	%rd42, [%r27+48];
	ld.shared.u64 	%rd43, [%r27+56];
	ld.shared.u64 	%rd44, [%r27+64];
	add.s64 	%rd45, %rd38, %rd37;
	add.s64 	%rd46, %rd39, %rd45;
	add.s64 	%rd47, %rd40, %rd46;
	add.s64 	%rd48, %rd41, %rd47;
	add.s64 	%rd49, %rd42, %rd48;
	add.s64 	%rd50, %rd43, %rd49;
	add.s64 	%rd51, %rd44, %rd50;
	st.shared.u64 	[%r27+16], %rd37;
	st.shared.u64 	[%r27+24], %rd45;
	st.shared.u64 	[%r27+32], %rd46;
	st.shared.u64 	[%r27+40], %rd47;
	st.shared.u64 	[%r27+48], %rd48;
	st.shared.u64 	[%r27+56], %rd49;
	st.shared.u64 	[%r27+64], %rd50;
	st.shared.u64 	[%r27+72], %rd51;
$L__BB8_4:
	setp.gt.u32 	%p3, %r1, 255;
	bar.sync 	0;
	@%p3 bra 	$L__BB8_6;
	ld.shared.u64 	%rd52, [%r2];
	st.global.u64 	[%rd1], %rd52;
$L__BB8_6:
	ret;

}
	// .globl	_ZN3cub18CUB_300001_SM_10006detail10radix_sort29DeviceRadixSortOnesweepKernelINS1_5radix10policy_hubIlNS0_8NullTypeEyE10Policy1000ELNS0_9SortOrderE0ElS6_yiiNS1_21identity_decomposer_tEEEvPT5_SC_PT3_PKSD_PT1_PKSH_PT2_PKSL_T4_iiT6_
.visible .entry _ZN3cub18CUB_300001_SM_10006detail10radix_sort29DeviceRadixSortOnesweepKernelINS1_5radix10policy_hubIlNS0_8NullTypeEyE10Policy1000ELNS0_9SortOrderE0ElS6_yiiNS1_21identity_decomposer_tEEEvPT5_SC_PT3_PKSD_PT1_PKSH_PT2_PKSL_T4_iiT6_(
	.param .u64 .ptr .align 1 _ZN3cub18CUB_300001_SM_10006detail10radix_sort29DeviceRadixSortOnesweepKernelINS1_5radix10policy_hubIlNS0_8NullTypeEyE10Policy1000ELNS0_9SortOrderE0ElS6_yiiNS1_21identity_decomposer_tEEEvPT5_SC_PT3_PKSD_PT1_PKSH_PT2_PKSL_T4_iiT6__param_0,
	.param .u64 .ptr .align 1 _ZN3cub18CUB_300001_SM_10006detail10radix_sort29DeviceRadixSortOnesweepKernelINS1_5radix10policy_hubIlNS0_8NullTypeEyE10Policy1000ELNS0_9SortOrderE0ElS6_yiiNS1_21identity_decomposer_tEEEvPT5_SC_PT3_PKSD_PT1_PKSH_PT2_PKSL_T4_iiT6__param_1,
	.param .u64 .ptr .align 1 _ZN3cub18CUB_300001_SM_10006detail10radix_sort29DeviceRadixSortOnesweepKernelINS1_5radix10policy_hubIlNS0_8NullTypeEyE10Policy1000ELNS0_9SortOrderE0ElS6_yiiNS1_21identity_decomposer_tEEEvPT5_SC_PT3_PKSD_PT1_PKSH_PT2_PKSL_T4_iiT6__param_2,
	.param .u64 .ptr .align 1 _ZN3cub18CUB_300001_SM_10006detail10radix_sort29DeviceRadixSortOnesweepKernelINS1_5radix10policy_hubIlNS0_8NullTypeEyE10Policy1000ELNS0_9SortOrderE0ElS6_yiiNS1_21identity_decomposer_tEEEvPT5_SC_PT3_PKSD_PT1_PKSH_PT2_PKSL_T4_iiT6__param_3,
	.param .u64 .ptr .align 1 _ZN3cub18CUB_300001_SM_10006detail10radix_sort29DeviceRadixSortOnesweepKernelINS1_5radix10policy_hubIlNS0_8NullTypeEyE10Policy1000ELNS0_9SortOrderE0ElS6_yiiNS1_21identity_decomposer_tEEEvPT5_SC_PT3_PKSD_PT1_PKSH_PT2_PKSL_T4_iiT6__param_4,
	.param .u64 .ptr .align 1 _ZN3cub18CUB_300001_SM_10006detail10radix_sort29DeviceRadixSortOnesweepKernelINS1_5radix10policy_hubIlNS0_8NullTypeEyE10Policy1000ELNS0_9SortOrderE0ElS6_yiiNS1_21identity_decomposer_tEEEvPT5_SC_PT3_PKSD_PT1_PKSH_PT2_PKSL_T4_iiT6__param_5,
	.param .u64 .ptr .align 1 _ZN3cub18CUB_300001_SM_10006detail10radix_sort29DeviceRadixSortOnesweepKernelINS1_5radix10policy_hubIlNS0_8NullTypeEyE10Policy1000ELNS0_9SortOrderE0ElS6_yiiNS1_21identity_decomposer_tEEEvPT5_SC_PT3_PKSD_PT1_PKSH_PT2_PKSL_T4_iiT6__param_6,
	.param .u64 .ptr .align 1 _ZN3cub18CUB_300001_SM_10006detail10radix_sort29DeviceRadixSortOnesweepKernelINS1_5radix10policy_hubIlNS0_8NullTypeEyE10Policy1000ELNS0_9SortOrderE0ElS6_yiiNS1_21identity_decomposer_tEEEvPT5_SC_PT3_PKSD_PT1_PKSH_PT2_PKSL_T4_iiT6__param_7,
	.param .u32 _ZN3cub18CUB_300001_SM_10006detail10radix_sort29DeviceRadixSortOnesweepKernelINS1_5radix10policy_hubIlNS0_8NullTypeEyE10Policy1000ELNS0_9SortOrderE0ElS6_yiiNS1_21identity_decomposer_tEEEvPT5_SC_PT3_PKSD_PT1_PKSH_PT2_PKSL_T4_iiT6__param_8,
	.param .u32 _ZN3cub18CUB_300001_SM_10006detail10radix_sort29DeviceRadixSortOnesweepKernelINS1_5radix10policy_hubIlNS0_8NullTypeEyE10Policy1000ELNS0_9SortOrderE0ElS6_yiiNS1_21identity_decomposer_tEEEvPT5_SC_PT3_PKSD_PT1_PKSH_PT2_PKSL_T4_iiT6__param_9,
	.param .u32 _ZN3cub18CUB_300001_SM_10006detail10radix_sort29DeviceRadixSortOnesweepKernelINS1_5radix10policy_hubIlNS0_8NullTypeEyE10Policy1000ELNS0_9SortOrderE0ElS6_yiiNS1_21identity_decomposer_tEEEvPT5_SC_PT3_PKSD_PT1_PKSH_PT2_PKSL_T4_iiT6__param_10,
	.param .align 1 .b8 _ZN3cub18CUB_300001_SM_10006detail10radix_sort29DeviceRadixSortOnesweepKernelINS1_5radix10policy_hubIlNS0_8NullTypeEyE10Policy1000ELNS0_9SortOrderE0ElS6_yiiNS1_21identity_decomposer_tEEEvPT5_SC_PT3_PKSD_PT1_PKSH_PT2_PKSL_T4_iiT6__param_11[1]
)
.maxntid 384
{
	.reg .pred 	%p<122>;
	.reg .b32 	%r<1268>;
	.reg .b64 	%rd<469>;
	// demoted variable
	.shared .align 16 .b8 _ZZN3cub18CUB_300001_SM_10006detail10radix_sort29DeviceRadixSortOnesweepKernelINS1_5radix10policy_hubIlNS0_8NullTypeEyE10Policy1000ELNS0_9SortOrderE0ElS6_yiiNS1_21identity_decomposer_tEEEvPT5_SC_PT3_PKSD_PT1_PKSH_PT2_PKSL_T4_iiT6_E1s[48128];
	ld.param.u64 	%rd117, [_ZN3cub18CUB_300001_SM_10006detail10radix_sort29DeviceRadixSortOnesweepKernelINS1_5radix10policy_hubIlNS0_8NullTypeEyE10Policy1000ELNS0_9SortOrderE0ElS6_yiiNS1_21identity_decomposer_tEEEvPT5_SC_PT3_PKSD_PT1_PKSH_PT2_PKSL_T4_iiT6__param_0];
	ld.param.u64 	%rd114, [_ZN3cub18CUB_300001_SM_10006detail10radix_sort29DeviceRadixSortOnesweepKernelINS1_5radix10policy_hubIlNS0_8NullTypeEyE10Policy1000ELNS0_9SortOrderE0ElS6_yiiNS1_21identity_decomposer_tEEEvPT5_SC_PT3_PKSD_PT1_PKSH_PT2_PKSL_T4_iiT6__param_1];
	ld.param.u64 	%rd118, [_ZN3cub18CUB_300001_SM_10006detail10radix_sort29DeviceRadixSortOnesweepKernelINS1_5radix10policy_hubIlNS0_8NullTypeEyE10Policy1000ELNS0_9SortOrderE0ElS6_yiiNS1_21identity_decomposer_tEEEvPT5_SC_PT3_PKSD_PT1_PKSH_PT2_PKSL_T4_iiT6__param_4];
	ld.param.u64 	%rd119, [_ZN3cub18CUB_300001_SM_10006detail10radix_sort29DeviceRadixSortOnesweepKernelINS1_5radix10policy_hubIlNS0_8NullTypeEyE10Policy1000ELNS0_9SortOrderE0ElS6_yiiNS1_21identity_decomposer_tEEEvPT5_SC_PT3_PKSD_PT1_PKSH_PT2_PKSL_T4_iiT6__param_5];
	ld.param.u32 	%r150, [_ZN3cub18CUB_300001_SM_10006detail10radix_sort29DeviceRadixSortOnesweepKernelINS1_5radix10policy_hubIlNS0_8NullTypeEyE10Policy1000ELNS0_9SortOrderE0ElS6_yiiNS1_21identity_decomposer_tEEEvPT5_SC_PT3_PKSD_PT1_PKSH_PT2_PKSL_T4_iiT6__param_8];
	ld.param.u32 	%r152, [_ZN3cub18CUB_300001_SM_10006detail10radix_sort29DeviceRadixSortOnesweepKernelINS1_5radix10policy_hubIlNS0_8NullTypeEyE10Policy1000ELNS0_9SortOrderE0ElS6_yiiNS1_21identity_decomposer_tEEEvPT5_SC_PT3_PKSD_PT1_PKSH_PT2_PKSL_T4_iiT6__param_10];
	cvta.to.global.u64 	%rd1, %rd118;
	cvta.to.global.u64 	%rd2, %rd117;
	cvta.to.global.u64 	%rd3, %rd119;
	mov.u32 	%r1, %tid.x;
	// begin inline asm
	mov.u32 %r153, %laneid;
	// end inline asm
	setp.ne.s32 	%p1, %r1, 0;
	@%p1 bra 	$L__BB9_2;
	cvta.to.global.u64 	%rd120, %rd114;
	atom.global.add.u32 	%r154, [%rd120], 1;
	st.shared.u32 	[_ZZN3cub18CUB_300001_SM_10006detail10radix_sort29DeviceRadixSortOnesweepKernelINS1_5radix10policy_hubIlNS0_8NullTypeEyE10Policy1000ELNS0_9SortOrderE0ElS6_yiiNS1_21identity_decomposer_tEEEvPT5_SC_PT3_PKSD_PT1_PKSH_PT2_PKSL_T4_iiT6_E1s+46080], %r154;
$L__BB9_2:
	bar.sync 	0;
	ld.shared.u32 	%r3, [_ZZN3cub18CUB_300001_SM_10006detail10radix_sort29DeviceRadixSortOnesweepKernelINS1_5radix10policy_hubIlNS0_8NullTypeEyE10Policy1000ELNS0_9SortOrderE0ElS6_yiiNS1_21identity_decomposer_tEEEvPT5_SC_PT3_PKSD_PT1_PKSH_PT2_PKSL_T4_iiT6_E1s+46080];
	mul.lo.s32 	%r155, %r3, 5760;
	add.s32 	%r4, %r155, 5760;
	setp.gt.s32 	%p2, %r4, %r150;
	cvt.s64.s32 	%rd4, %r155;
	@%p2 bra 	$L__BB9_4;
	and.b32  	%r156, %r1, 31;
	and.b32  	%r157, %r1, 992;
	mul.lo.s32 	%r158, %r157, 15;
	or.b32  	%r159, %r158, %r156;
	cvt.u64.u32 	%rd121, %r159;
	add.s64 	%rd122, %rd121, %rd4;
	shl.b64 	%rd123, %rd122, 3;
	add.s64 	%rd124, %rd3, %rd123;
	ld.global.u64 	%rd437, [%rd124];
	ld.global.u64 	%rd438, [%rd124+256];
	ld.global.u64 	%rd439, [%rd124+512];
	ld.global.u64 	%rd440, [%rd124+768];
	ld.global.u64 	%rd441, [%rd124+1024];
	ld.global.u64 	%rd442, [%rd124+1280];
	ld.global.u64 	%rd443, [%rd124+1536];
	ld.global.u64 	%rd444, [%rd124+1792];
	ld.global.u64 	%rd445, [%rd124+2048];
	ld.global.u64 	%rd446, [%rd124+2304];
	ld.global.u64 	%rd447, [%rd124+2560];
	ld.global.u64 	%rd448, [%rd124+2816];
	ld.global.u64 	%rd449, [%rd124+3072];
	ld.global.u64 	%rd450, [%rd124+3328];
	ld.global.u64 	%rd451, [%rd124+3584];
	bra.uni 	$L__BB9_34;
$L__BB9_4:
	cvt.u32.u64 	%r160, %rd4;
	sub.s32 	%r5, %r150, %r160;
	and.b32  	%r161, %r1, 31;
	and.b32  	%r162, %r1, 992;
	mul.lo.s32 	%r163, %r162, 15;
	or.b32  	%r6, %r163, %r161;
	setp.ge.s32 	%p3, %r6, %r5;
	cvt.u64.u32 	%rd126, %r6;
	add.s64 	%rd127, %rd126, %rd4;
	shl.b64 	%rd128, %rd127, 3;
	add.s64 	%rd20, %rd3, %rd128;
	mov.b64 	%rd437, 9223372036854775807;
	@%p3 bra 	$L__BB9_6;
	ld.global.u64 	%rd437, [%rd20];
$L__BB9_6:
	add.s32 	%r164, %r6, 32;
	setp.ge.s32 	%p4, %r164, %r5;
	mov.b64 	%rd438, 9223372036854775807;
	@%p4 bra 	$L__BB9_8;
	ld.global.u64 	%rd438, [%rd20+256];
$L__BB9_8:
	add.s32 	%r165, %r6, 64;
	setp.ge.s32 	%p5, %r165, %r5;
	mov.b64 	%rd439, 9223372036854775807;
	@%p5 bra 	$L__BB9_10;
	ld.global.u64 	%rd439, [%rd20+512];
$L__BB9_10:
	add.s32 	%r166, %r6, 96;
	setp.ge.s32 	%p6, %r166, %r5;
	mov.b64 	%rd440, 9223372036854775807;
	@%p6 bra 	$L__BB9_12;
	ld.global.u64 	%rd440, [%rd20+768];
$L__BB9_12:
	add.s32 	%r167, %r6, 128;
	setp.ge.s32 	%p7, %r167, %r5;
	mov.b64 	%rd441, 9223372036854775807;
	@%p7 bra 	$L__BB9_14;
	ld.global.u64 	%rd441, [%rd20+1024];
$L__BB9_14:
	add.s32 	%r168, %r6, 160;
	setp.ge.s32 	%p8, %r168, %r5;
	mov.b64 	%rd442, 9223372036854775807;
	@%p8 bra 	$L__BB9_16;
	ld.global.u64 	%rd442, [%rd20+1280];
$L__BB9_16:
	add.s32 	%r169, %r6, 192;
	setp.ge.s32 	%p9, %r169, %r5;
	mov.b64 	%rd443, 9223372036854775807;
	@%p9 bra 	$L__BB9_18;
	ld.global.u64 	%rd443, [%rd20+1536];
$L__BB9_18:
	add.s32 	%r170, %r6, 224;
	setp.ge.s32 	%p10, %r170, %r5;
	mov.b64 	%rd444, 9223372036854775807;
	@%p10 bra 	$L__BB9_20;
	ld.global.u64 	%rd444, [%rd20+1792];
$L__BB9_20:
	add.s32 	%r171, %r6, 256;
	setp.ge.s32 	%p11, %r171, %r5;
	mov.b64 	%rd445, 9223372036854775807;
	@%p11 bra 	$L__BB9_22;
	ld.global.u64 	%rd445, [%rd20+2048];
$L__BB9_22:
	add.s32 	%r172, %r6, 288;
	setp.ge.s32 	%p12, %r172, %r5;
	mov.b64 	%rd446, 9223372036854775807;
	@%p12 bra 	$L__BB9_24;
	ld.global.u64 	%rd446, [%rd20+2304];
$L__BB9_24:
	add.s32 	%r173, %r6, 320;
	setp.ge.s32 	%p13, %r173, %r5;
	mov.b64 	%rd447, 9223372036854775807;
	@%p13 bra 	$L__BB9_26;
	ld.global.u64 	%rd447, [%rd20+2560];
$L__BB9_26:
	add.s32 	%r174, %r6, 352;
	setp.ge.s32 	%p14, %r174, %r5;
	mov.b64 	%rd448, 9223372036854775807;
	@%p14 bra 	$L__BB9_28;
	ld.global.u64 	%rd448, [%rd20+2816];
$L__BB9_28:
	add.s32 	%r175, %r6, 384;
	setp.ge.s32 	%p15, %r175, %r5;
	mov.b64 	%rd449, 9223372036854775807;
	@%p15 bra 	$L__BB9_30;
	ld.global.u64 	%rd449, [%rd20+3072];
$L__BB9_30:
	add.s32 	%r176, %r6, 416;
	setp.ge.s32 	%p16, %r176, %r5;
	mov.b64 	%rd450, 9223372036854775807;
	@%p16 bra 	$L__BB9_32;
	ld.global.u64 	%rd450, [%rd20+3328];
$L__BB9_32:
	add.s32 	%r177, %r6, 448;
	setp.ge.s32 	%p17, %r177, %r5;
	mov.b64 	%rd451, 9223372036854775807;
	@%p17 bra 	$L__BB9_34;
	ld.global.u64 	%rd451, [%rd20+3584];
$L__BB9_34:
	xor.b64  	%rd459, %rd443, -9223372036854775808;
	xor.b64  	%rd460, %rd444, -9223372036854775808;
	xor.b64  	%rd461, %rd445, -9223372036854775808;
	mov.b32 	%r178, -1;
	shl.b32 	%r179, %r178, %r152;
	not.b32 	%r7, %r179;
	shr.u32 	%r8, %r1, 5;
	shl.b32 	%r180, %r8, 10;
	mov.u32 	%r181, _ZZN3cub18CUB_300001_SM_10006detail10radix_sort29DeviceRadixSortOnesweepKernelINS1_5radix10policy_hubIlNS0_8NullTypeEyE10Policy1000ELNS0_9SortOrderE0ElS6_yiiNS1_21identity_decomposer_tEEEvPT5_SC_PT3_PKSD_PT1_PKSH_PT2_PKSL_T4_iiT6_E1s;
	add.s32 	%r9, %r181, %r180;
	setp.gt.s32 	%p18, %r153, 255;
	@%p18 bra 	$L__BB9_47;
	max.s32 	%r182, %r153, 224;
	sub.s32 	%r183, %r182, %r153;
	add.s32 	%r184, %r183, 31;
	shr.u32 	%r185, %r184, 5;
	add.s32 	%r10, %r185, 1;
	and.b32  	%r11, %r10, 15;
	setp.lt.u32 	%p19, %r184, 480;
	mov.u32 	%r1239, %r153;
	@%p19 bra 	$L__BB9_38;
	and.b32  	%r186, %r10, 268435440;
	neg.s32 	%r1237, %r186;
	shl.b32 	%r188, %r153, 2;
	add.s32 	%r189, %r180, %r188;
	add.s32 	%r191, %r189, %r181;
	add.s32 	%r1236, %r191, 1024;
	mov.u32 	%r1239, %r153;
$L__BB9_37:
	.pragma "nounroll";
	mov.b32 	%r192, 0;
	st.shared.u32 	[%r1236+-1024], %r192;
	st.shared.u32 	[%r1236+-896], %r192;
	st.shared.u32 	[%r1236+-768], %r192;
	st.shared.u32 	[%r1236+-640], %r192;
	st.shared.u32 	[%r1236+-512], %r192;
	st.shared.u32 	[%r1236+-384], %r192;
	st.shared.u32 	[%r1236+-256], %r192;
	st.shared.u32 	[%r1236+-128], %r192;
	st.shared.u32 	[%r1236], %r192;
	st.shared.u32 	[%r1236+128], %r192;
	st.shared.u32 	[%r1236+256], %r192;
	st.shared.u32 	[%r1236+384], %r192;
	st.shared.u32 	[%r1236+512], %r192;
	st.shared.u32 	[%r1236+640], %r192;
	st.shared.u32 	[%r1236+768], %r192;
	st.shared.u32 	[%r1236+896], %r192;
	add.s32 	%r1239, %r1239, 512;
	add.s32 	%r1237, %r1237, 16;
	add.s32 	%r1236, %r1236, 2048;
	setp.ne.s32 	%p20, %r1237, 0;
	@%p20 bra 	$L__BB9_37;
$L__BB9_38:
	setp.eq.s32 	%p21, %r11, 0;
	@%p21 bra 	$L__BB9_47;
	and.b32  	%r21, %r10, 7;
	setp.lt.u32 	%p22, %r11, 8;
	@%p22 bra 	$L__BB9_41;
	shl.b32 	%r193, %r1239, 2;
	add.s32 	%r194, %r9, %r193;
	mov.b32 	%r195, 0;
	st.shared.u32 	[%r194], %r195;
	st.shared.u32 	[%r194+128], %r195;
	st.shared.u32 	[%r194+256], %r195;
	st.shared.u32 	[%r194+384], %r195;
	st.shared.u32 	[%r194+512], %r195;
	st.shared.u32 	[%r194+640], %r195;
	st.shared.u32 	[%r194+768], %r195;
	st.shared.u32 	[%r194+896], %r195;
	add.s32 	%r1239, %r1239, 256;
$L__BB9_41:
	setp.eq.s32 	%p23, %r21, 0;
	@%p23 bra 	$L__BB9_47;
	and.b32  	%r24, %r10, 3;
	setp.lt.u32 	%p24, %r21, 4;
	@%p24 bra 	$L__BB9_44;
	shl.b32 	%r196, %r1239, 2;
	add.s32 	%r197, %r9, %r196;
	mov.b32 	%r198, 0;
	st.shared.u32 	[%r197], %r198;
	st.shared.u32 	[%r197+128], %r198;
	st.shared.u32 	[%r197+256], %r198;
	st.shared.u32 	[%r197+384], %r198;
	add.s32 	%r1239, %r1239, 128;
$L__BB9_44:
	setp.eq.s32 	%p25, %r24, 0;
	@%p25 bra 	$L__BB9_47;
	shl.b32 	%r200, %r1239, 2;
	add.s32 	%r201, %r180, %r200;
	add.s32 	%r1243, %r181, %r201;
	neg.s32 	%r1242, %r24;
$L__BB9_46:
	.pragma "nounroll";
	mov.b32 	%r203, 0;
	st.shared.u32 	[%r1243], %r203;
	add.s32 	%r1243, %r1243, 128;
	add.s32 	%r1242, %r1242, 1;
	setp.ne.s32 	%p26, %r1242, 0;
	@%p26 bra 	$L__BB9_46;
$L__BB9_47:
	ld.param.u32 	%r1235, [_ZN3cub18CUB_300001_SM_10006detail10radix_sort29DeviceRadixSortOnesweepKernelINS1_5radix10policy_hubIlNS0_8NullTypeEyE10Policy1000ELNS0_9SortOrderE0ElS6_yiiNS1_21identity_decomposer_tEEEvPT5_SC_PT3_PKSD_PT1_PKSH_PT2_PKSL_T4_iiT6__param_9];
	bar.warp.sync 	-1;
	cvt.u64.u32 	%rd68, %r1235;
	xor.b64  	%rd143, %rd437, -9223372036854775808;
	shr.u64 	%rd144, %rd143, %r1235;
	cvt.u32.u64 	%r205, %rd144;
	and.b32  	%r33, %r205, %r7;
	shl.b32 	%r206, %r33, 2;
	add.s32 	%r207, %r9, %r206;
	atom.shared.add.u32 	%r208, [%r207], 1;
	xor.b64  	%rd145, %rd438, -9223372036854775808;
	shr.u64 	%rd146, %rd145, %r1235;
	cvt.u32.u64 	%r209, %rd146;
	and.b32  	%r210, %r209, %r7;
	shl.b32 	%r211, %r210, 2;
	add.s32 	%r212, %r9, %r211;
	atom.shared.add.u32 	%r213, [%r212], 1;
	xor.b64  	%rd147, %rd439, -9223372036854775808;
	shr.u64 	%rd148, %rd147, %r1235;
	cvt.u32.u64 	%r214, %rd148;
	and.b32  	%r215, %r214, %r7;
	shl.b32 	%r216, %r215, 2;
	add.s32 	%r217, %r9, %r216;
	atom.shared.add.u32 	%r218, [%r217], 1;
	xor.b64  	%rd149, %rd440, -9223372036854775808;
	shr.u64 	%rd150, %rd149, %r1235;
	cvt.u32.u64 	%r219, %rd150;
	and.b32  	%r220, %r219, %r7;
	shl.b32 	%r221, %r220, 2;
	add.s32 	%r222, %r9, %r221;
	atom.shared.add.u32 	%r223, [%r222], 1;
	xor.b64  	%rd151, %rd441, -9223372036854775808;
	shr.u64 	%rd152, %rd151, %r1235;
	cvt.u32.u64 	%r224, %rd152;
	and.b32  	%r225, %r224, %r7;
	shl.b32 	%r226, %r225, 2;
	add.s32 	%r227, %r9, %r226;
	atom.shared.add.u32 	%r228, [%r227], 1;
	xor.b64  	%rd153, %rd442, -9223372036854775808;
	shr.u64 	%rd154, %rd153, %r1235;
	cvt.u32.u64 	%r229, %rd154;
	and.b32  	%r230, %r229, %r7;
	shl.b32 	%r231, %r230, 2;
	add.s32 	%r232, %r9, %r231;
	atom.shared.add.u32 	%r233, [%r232], 1;
	shr.u64 	%rd155, %rd459, %r1235;
	cvt.u32.u64 	%r234, %rd155;
	and.b32  	%r235, %r234, %r7;
	shl.b32 	%r236, %r235, 2;
	add.s32 	%r237, %r9, %r236;
	atom.shared.add.u32 	%r238, [%r237], 1;
	shr.u64 	%rd156, %rd460, %r1235;
	cvt.u32.u64 	%r239, %rd156;
	and.b32  	%r240, %r239, %r7;
	shl.b32 	%r241, %r240, 2;
	add.s32 	%r242, %r9, %r241;
	atom.shared.add.u32 	%r243, [%r242], 1;
	shr.u64 	%rd157, %rd461, %r1235;
	cvt.u32.u64 	%r244, %rd157;
	and.b32  	%r245, %r244, %r7;
	shl.b32 	%r246, %r245, 2;
	add.s32 	%r247, %r9, %r246;
	atom.shared.add.u32 	%r248, [%r247], 1;
	xor.b64  	%rd158, %rd446, -9223372036854775808;
	shr.u64 	%rd159, %rd158, %r1235;
	cvt.u32.u64 	%r249, %rd159;
	and.b32  	%r250, %r249, %r7;
	shl.b32 	%r251, %r250, 2;
	add.s32 	%r252, %r9, %r251;
	atom.shared.add.u32 	%r253, [%r252], 1;
	xor.b64  	%rd463, %rd447, -9223372036854775808;
	shr.u64 	%rd160, %rd463, %r1235;
	cvt.u32.u64 	%r254, %rd160;
	and.b32  	%r255, %r254, %r7;
	shl.b32 	%r256, %r255, 2;
	add.s32 	%r257, %r9, %r256;
	atom.shared.add.u32 	%r258, [%r257], 1;
	xor.b64  	%rd464, %rd448, -9223372036854775808;
	shr.u64 	%rd161, %rd464, %r1235;
	cvt.u32.u64 	%r259, %rd161;
	and.b32  	%r260, %r259, %r7;
	shl.b32 	%r261, %r260, 2;
	add.s32 	%r262, %r9, %r261;
	atom.shared.add.u32 	%r263, [%r262], 1;
	xor.b64  	%rd465, %rd449, -9223372036854775808;
	shr.u64 	%rd162, %rd465, %r1235;
	cvt.u32.u64 	%r264, %rd162;
	and.b32  	%r265, %r264, %r7;
	shl.b32 	%r266, %r265, 2;
	add.s32 	%r267, %r9, %r266;
	atom.shared.add.u32 	%r268, [%r267], 1;
	xor.b64  	%rd163, %rd450, -9223372036854775808;
	shr.u64 	%rd164, %rd163, %r1235;
	cvt.u32.u64 	%r269, %rd164;
	and.b32  	%r270, %r269, %r7;
	shl.b32 	%r271, %r270, 2;
	add.s32 	%r272, %r9, %r271;
	atom.shared.add.u32 	%r273, [%r272], 1;
	xor.b64  	%rd165, %rd451, -9223372036854775808;
	shr.u64 	%rd166, %rd165, %r1235;
	cvt.u32.u64 	%r274, %rd166;
	and.b32  	%r275, %r274, %r7;
	shl.b32 	%r276, %r275, 2;
	add.s32 	%r277, %r9, %r276;
	atom.shared.add.u32 	%r278, [%r277], 1;
	bar.sync 	0;
	setp.gt.u32 	%p27, %r1, 255;
	shl.b32 	%r279, %r1, 2;
	add.s32 	%r34, %r181, %r279;
	mov.b32 	%r1244, 0;
	@%p27 bra 	$L__BB9_49;
	ld.shared.u32 	%r281, [%r34];
	mov.b32 	%r282, 0;
	st.shared.u32 	[%r34], %r282;
	ld.shared.u32 	%r283, [%r34+1024];
	st.shared.u32 	[%r34+1024], %r281;
	add.s32 	%r284, %r283, %r281;
	ld.shared.u32 	%r285, [%r34+2048];
	st.shared.u32 	[%r34+2048], %r284;
	add.s32 	%r286, %r285, %r284;
	ld.shared.u32 	%r287, [%r34+3072];
	st.shared.u32 	[%r34+3072], %r286;
	add.s32 	%r288, %r287, %r286;
	ld.shared.u32 	%r289, [%r34+4096];
	st.shared.u32 	[%r34+4096], %r288;
	add.s32 	%r290, %r289, %r288;
	ld.shared.u32 	%r291, [%r34+5120];
	st.shared.u32 	[%r34+5120], %r290;
	add.s32 	%r292, %r291, %r290;
	ld.shared.u32 	%r293, [%r34+6144];
	st.shared.u32 	[%r34+6144], %r292;
	add.s32 	%r294, %r293, %r292;
	ld.shared.u32 	%r295, [%r34+7168];
	st.shared.u32 	[%r34+7168], %r294;
	add.s32 	%r296, %r295, %r294;
	ld.shared.u32 	%r297, [%r34+8192];
	st.shared.u32 	[%r34+8192], %r296;
	add.s32 	%r298, %r297, %r296;
	ld.shared.u32 	%r299, [%r34+9216];
	st.shared.u32 	[%r34+9216], %r298;
	add.s32 	%r300, %r299, %r298;
	ld.shared.u32 	%r301, [%r34+10240];
	st.shared.u32 	[%r34+10240], %r300;
	add.s32 	%r302, %r301, %r300;
	ld.shared.u32 	%r303, [%r34+11264];
	st.shared.u32 	[%r34+11264], %r302;
	add.s32 	%r1244, %r303, %r302;
$L__BB9_49:
	setp.gt.u32 	%p28, %r1, 255;
	shl.b32 	%r304, %r3, 8;
	add.s32 	%r305, %r304, %r1;
	mul.wide.s32 	%rd167, %r305, 4;
	add.s64 	%rd72, %rd2, %rd167;
	@%p28 bra 	$L__BB9_51;
	or.b32  	%r306, %r1244, 1073741824;
	st.volatile.global.u32 	[%rd72], %r306;
$L__BB9_51:
	ld.param.u64 	%rd422, [_ZN3cub18CUB_300001_SM_10006detail10radix_sort29DeviceRadixSortOnesweepKernelINS1_5radix10policy_hubIlNS0_8NullTypeEyE10Policy1000ELNS0_9SortOrderE0ElS6_yiiNS1_21identity_decomposer_tEEEvPT5_SC_PT3_PKSD_PT1_PKSH_PT2_PKSL_T4_iiT6__param_3];
	ld.param.u64 	%rd419, [_ZN3cub18CUB_300001_SM_10006detail10radix_sort29DeviceRadixSortOnesweepKernelINS1_5radix10policy_hubIlNS0_8NullTypeEyE10Policy1000ELNS0_9SortOrderE0ElS6_yiiNS1_21identity_decomposer_tEEEvPT5_SC_PT3_PKSD_PT1_PKSH_PT2_PKSL_T4_iiT6__param_2];
	xor.b64  	%rd462, %rd446, -9223372036854775808;
	xor.b64  	%rd458, %rd442, -9223372036854775808;
	xor.b64  	%rd467, %rd451, -9223372036854775808;
	xor.b64  	%rd466, %rd450, -9223372036854775808;
	xor.b64  	%rd455, %rd439, -9223372036854775808;
	xor.b64  	%rd457, %rd441, -9223372036854775808;
	xor.b64  	%rd456, %rd440, -9223372036854775808;
	xor.b64  	%rd454, %rd438, -9223372036854775808;
	xor.b64  	%rd453, %rd437, -9223372036854775808;
	setp.lt.u32 	%p29, %r1, 256;
	setp.eq.s32 	%p30, %r1244, 5760;
	and.pred  	%p31, %p29, %p30;
	selp.u32 	%r307, 1, 0, %p31;
	{ 
	.reg .pred 	%p1; 
	.reg .pred 	%p2; 
	setp.ne.u32 	%p1, %r307, 0; 
	bar.red.or.pred 	%p2, 0, %p1; 
	selp.u32 	%r308, 1, 0, %p2; 
	}
	setp.eq.s32 	%p32, %r308, 0;
	cvt.u64.u32 	%rd82, %r1;
	cvta.to.global.u64 	%rd168, %rd419;
	mul.wide.u32 	%rd169, %r1, 8;
	add.s64 	%rd83, %rd168, %rd169;
	cvta.to.global.u64 	%rd170, %rd422;
	add.s64 	%rd84, %rd170, %rd169;
	@%p32 bra 	$L__BB9_95;
	setp.gt.u32 	%p33, %r1, 255;
	setp.gt.u32 	%p34, %r1, %r33;
	selp.b32 	%r37, 5760, 0, %p34;
	shl.b32 	%r309, %r1, 3;
	mov.u32 	%r310, _ZZN3cub18CUB_300001_SM_10006detail10radix_sort29DeviceRadixSortOnesweepKernelINS1_5radix10policy_hubIlNS0_8NullTypeEyE10Policy1000ELNS0_9SortOrderE0ElS6_yiiNS1_21identity_decomposer_tEEEvPT5_SC_PT3_PKSD_PT1_PKSH_PT2_PKSL_T4_iiT6_E1s;
	add.s32 	%r311, %r310, %r309;
	add.s32 	%r38, %r311, 46080;
	@%p33 bra 	$L__BB9_60;
	ld.global.u64 	%rd171, [%rd84];
	cvt.u64.u32 	%rd172, %r37;
	sub.s64 	%rd452, %rd171, %rd172;
	st.shared.u64 	[%r38], %rd452;
	setp.lt.s32 	%p35, %r3, 1;
	mov.u32 	%r1248, %r1244;
	@%p35 bra 	$L__BB9_59;
	mov.b32 	%r1246, -1;
	mov.u32 	%r1245, %r3;
	mov.u32 	%r1248, %r1244;
$L__BB9_55:
	add.s32 	%r42, %r1245, -1;
	shl.b32 	%r313, %r42, 8;
	add.s32 	%r314, %r313, %r1;
	mul.wide.s32 	%rd173, %r314, 4;
	add.s64 	%rd86, %rd2, %rd173;
$L__BB9_56:
	membar.cta;
	ld.volatile.global.u32 	%r43, [%rd86];
	setp.eq.s32 	%p36, %r43, 0;
	@%p36 bra 	$L__BB9_56;
	and.b32  	%r315, %r43, 1073741823;
	add.s32 	%r1248, %r315, %r1248;
	setp.gt.s32 	%p37, %r43, -1;
	vote.sync.ballot.b32 	%r1246, %p37, %r1246;
	setp.gt.u32 	%p39, %r1245, 1;
	and.pred  	%p40, %p37, %p39;
	mov.u32 	%r1245, %r42;
	@%p40 bra 	$L__BB9_55;
	ld.shared.u64 	%rd452, [%r38];
$L__BB9_59:
	or.b32  	%r316, %r1248, -2147483648;
	st.volatile.global.u32 	[%rd72], %r316;
	sub.s32 	%r317, %r1248, %r1244;
	cvt.s64.s32 	%rd174, %r317;
	add.s64 	%rd175, %rd452, %rd174;
	st.shared.u64 	[%r38], %rd175;
$L__BB9_60:
	ld.param.u64 	%rd420, [_ZN3cub18CUB_300001_SM_10006detail10radix_sort29DeviceRadixSortOnesweepKernelINS1_5radix10policy_hubIlNS0_8NullTypeEyE10Policy1000ELNS0_9SortOrderE0ElS6_yiiNS1_21identity_decomposer_tEEEvPT5_SC_PT3_PKSD_PT1_PKSH_PT2_PKSL_T4_iiT6__param_2];
	setp.gt.u32 	%p41, %r1, 255;
	setp.lt.s32 	%p42, %r4, %r150;
	setp.eq.s64 	%p43, %rd420, 0;
	or.pred  	%p44, %p43, %p42;
	or.pred  	%p45, %p41, %p44;
	@%p45 bra 	$L__BB9_62;
	ld.shared.u64 	%rd176, [%r38];
	cvt.u64.u32 	%rd177, %r37;
	cvt.s64.s32 	%rd178, %r1244;
	add.s64 	%rd179, %rd177, %rd178;
	add.s64 	%rd180, %rd179, %rd176;
	st.global.u64 	[%rd83], %rd180;
$L__BB9_62:
	setp.gt.s32 	%p46, %r4, %r150;
	bar.sync 	0;
	shl.b32 	%r318, %r33, 3;
	add.s32 	%r320, %r310, %r318;
	ld.shared.u64 	%rd89, [%r320+46080];
	@%p46 bra 	$L__BB9_64;
	and.b32  	%r321, %r1, 31;
	and.b32  	%r322, %r1, 992;
	mul.lo.s32 	%r323, %r322, 15;
	or.b32  	%r324, %r323, %r321;
	cvt.u64.u32 	%rd181, %r324;
	add.s64 	%rd182, %rd89, %rd181;
	shl.b64 	%rd183, %rd182, 3;
	add.s64 	%rd184, %rd1, %rd183;
	st.global.u64 	[%rd184], %rd437;
	st.global.u64 	[%rd184+256], %rd438;
	st.global.u64 	[%rd184+512], %rd439;
	st.global.u64 	[%rd184+768], %rd440;
	st.global.u64 	[%rd184+1024], %rd441;
	st.global.u64 	[%rd184+1280], %rd442;
	st.global.u64 	[%rd184+1536], %rd443;
	st.global.u64 	[%rd184+1792], %rd444;
	st.global.u64 	[%rd184+2048], %rd445;
	st.global.u64 	[%rd184+2304], %rd446;
	st.global.u64 	[%rd184+2560], %rd447;
	st.global.u64 	[%rd184+2816], %rd448;
	st.global.u64 	[%rd184+3072], %rd449;
	st.global.u64 	[%rd184+3328], %rd450;
	st.global.u64 	[%rd184+3584], %rd451;
	bra.uni 	$L__BB9_94;
$L__BB9_64:
	mad.lo.s32 	%r47, %r3, -5760, %r150;
	and.b32  	%r325, %r1, 31;
	and.b32  	%r326, %r1, 992;
	mul.lo.s32 	%r327, %r326, 15;
	or.b32  	%r48, %r327, %r325;
	setp.ge.s32 	%p47, %r48, %r47;
	cvt.u64.u32 	%rd185, %r48;
	add.s64 	%rd186, %rd89, %rd185;
	shl.b64 	%rd187, %rd186, 3;
	add.s64 	%rd90, %rd1, %rd187;
	@%p47 bra 	$L__BB9_66;
	st.global.u64 	[%rd90], %rd437;
$L__BB9_66:
	add.s32 	%r328, %r48, 32;
	setp.ge.s32 	%p48, %r328, %r47;
	@%p48 bra 	$L__BB9_68;
	st.global.u64 	[%rd90+256], %rd438;
$L__BB9_68:
	add.s32 	%r329, %r48, 64;
	setp.ge.s32 	%p49, %r329, %r47;
	@%p49 bra 	$L__BB9_70;
	st.global.u64 	[%rd90+512], %rd439;
$L__BB9_70:
	add.s32 	%r330, %r48, 96;
	setp.ge.s32 	%p50, %r330, %r47;
	@%p50 bra 	$L__BB9_72;
	st.global.u64 	[%rd90+768], %rd440;
$L__BB9_72:
	add.s32 	%r331, %r48, 128;
	setp.ge.s32 	%p51, %r331, %r47;
	@%p51 bra 	$L__BB9_74;
	st.global.u64 	[%rd90+1024], %rd441;
$L__BB9_74:
	add.s32 	%r332, %r48, 160;
	setp.ge.s32 	%p52, %r332, %r47;
	@%p52 bra 	$L__BB9_76;
	st.global.u64 	[%rd90+1280], %rd442;
$L__BB9_76:
	add.s32 	%r333, %r48, 192;
	setp.ge.s32 	%p53, %r333, %r47;
	@%p53 bra 	$L__BB9_78;
	st.global.u64 	[%rd90+1536], %rd443;
$L__BB9_78:
	add.s32 	%r334, %r48, 224;
	setp.ge.s32 	%p54, %r334, %r47;
	@%p54 bra 	$L__BB9_80;
	st.global.u64 	[%rd90+1792], %rd444;
$L__BB9_80:
	add.s32 	%r335, %r48, 256;
	setp.ge.s32 	%p55, %r335, %r47;
	@%p55 bra 	$L__BB9_82;
	st.global.u64 	[%rd90+2048], %rd445;
$L__BB9_82:
	add.s32 	%r336, %r48, 288;
	setp.ge.s32 	%p56, %r336, %r47;
	@%p56 bra 	$L__BB9_84;
	st.global.u64 	[%rd90+2304], %rd446;
$L__BB9_84:
	add.s32 	%r337, %r48, 320;
	setp.ge.s32 	%p57, %r337, %r47;
	@%p57 bra 	$L__BB9_86;
	st.global.u64 	[%rd90+2560], %rd447;
$L__BB9_86:
	add.s32 	%r338, %r48, 352;
	setp.ge.s32 	%p58, %r338, %r47;
	@%p58 bra 	$L__BB9_88;
	st.global.u64 	[%rd90+2816], %rd448;
$L__BB9_88:
	add.s32 	%r339, %r48, 384;
	setp.ge.s32 	%p59, %r339, %r47;
	@%p59 bra 	$L__BB9_90;
	st.global.u64 	[%rd90+3072], %rd449;
$L__BB9_90:
	add.s32 	%r340, %r48, 416;
	setp.ge.s32 	%p60, %r340, %r47;
	@%p60 bra 	$L__BB9_92;
	st.global.u64 	[%rd90+3328], %rd450;
$L__BB9_92:
	add.s32 	%r341, %r48, 448;
	setp.ge.s32 	%p61, %r341, %r47;
	@%p61 bra 	$L__BB9_94;
	st.global.u64 	[%rd90+3584], %rd451;
$L__BB9_94:
	// begin inline asm
	exit;
	// end inline asm
	mov.u64 	%rd453, %rd437;
	mov.u64 	%rd454, %rd438;
	mov.u64 	%rd455, %rd439;
	mov.u64 	%rd456, %rd440;
	mov.u64 	%rd457, %rd441;
	mov.u64 	%rd458, %rd442;
	mov.u64 	%rd459, %rd443;
	mov.u64 	%rd460, %rd444;
	mov.u64 	%rd461, %rd445;
	mov.u64 	%rd462, %rd446;
	mov.u64 	%rd463, %rd447;
	mov.u64 	%rd464, %rd448;
	mov.u64 	%rd465, %rd449;
	mov.u64 	%rd466, %rd450;
	mov.u64 	%rd467, %rd451;
$L__BB9_95:
	mul.hi.u32 	%r342, %r1, 357913942;
	add.s32 	%r343, %r342, %r1;
	shl.b32 	%r344, %r343, 2;
	mov.u32 	%r345, _ZZN3cub18CUB_300001_SM_10006detail10radix_sort29DeviceRadixSortOnesweepKernelINS1_5radix10policy_hubIlNS0_8NullTypeEyE10Policy1000ELNS0_9SortOrderE0ElS6_yiiNS1_21identity_decomposer_tEEEvPT5_SC_PT3_PKSD_PT1_PKSH_PT2_PKSL_T4_iiT6_E1s;
	add.s32 	%r346, %r345, %r344;
	add.s32 	%r49, %r346, 13328;
	st.shared.u32 	[%r346+13328], %r1244;
	bar.sync 	0;
	setp.gt.u32 	%p62, %r1, 31;
	@%p62 bra 	$L__BB9_97;
	mad.lo.s32 	%r378, %r1, 52, %r345;
	ld.shared.u32 	%r379, [%r378+13328];
	ld.shared.u32 	%r380, [%r378+13332];
	ld.shared.u32 	%r381, [%r378+13336];
	ld.shared.u32 	%r382, [%r378+13340];
	ld.shared.u32 	%r383, [%r378+13344];
	ld.shared.u32 	%r384, [%r378+13348];
	ld.shared.u32 	%r385, [%r378+13352];
	ld.shared.u32 	%r386, [%r378+13356];
	ld.shared.u32 	%r387, [%r378+13360];
	ld.shared.u32 	%r388, [%r378+13364];
	ld.shared.u32 	%r389, [%r378+13368];
	ld.shared.u32 	%r390, [%r378+13372];
	add.s32 	%r391, %r380, %r379;
	add.s32 	%r392, %r391, %r381;
	add.s32 	%r393, %r392, %r382;
	add.s32 	%r394, %r393, %r383;
	add.s32 	%r395, %r394, %r384;
	add.s32 	%r396, %r395, %r385;
	add.s32 	%r397, %r396, %r386;
	add.s32 	%r398, %r397, %r387;
	add.s32 	%r399, %r398, %r388;
	add.s32 	%r400, %r399, %r389;
	add.s32 	%r351, %r400, %r390;
	mov.b32 	%r349, 1;
	mov.b32 	%r374, 0;
	mov.b32 	%r376, -1;
	// begin inline asm
	{  .reg .s32 r0;  .reg .pred p;  shfl.sync.up.b32 r0|p, %r351, %r349, %r374, %r376;  @p add.s32 r0, r0, %r351;  mov.s32 %r347, r0;}
	// end inline asm
	mov.b32 	%r355, 2;
	// begin inline asm
	{  .reg .s32 r0;  .reg .pred p;  shfl.sync.up.b32 r0|p, %r347, %r355, %r374, %r376;  @p add.s32 r0, r0, %r347;  mov.s32 %r353, r0;}
	// end inline asm
	mov.b32 	%r361, 4;
	// begin inline asm
	{  .reg .s32 r0;  .reg .pred p;  shfl.sync.up.b32 r0|p, %r353, %r361, %r374, %r376;  @p add.s32 r0, r0, %r353;  mov.s32 %r359, r0;}
	// end inline asm
	mov.b32 	%r367, 8;
	// begin inline asm
	{  .reg .s32 r0;  .reg .pred p;  shfl.sync.up.b32 r0|p, %r359, %r367, %r374, %r376;  @p add.s32 r0, r0, %r359;  mov.s32 %r365, r0;}
	// end inline asm
	mov.b32 	%r373, 16;
	// begin inline asm
	{  .reg .s32 r0;  .reg .pred p;  shfl.sync.up.b32 r0|p, %r365, %r373, %r374, %r376;  @p add.s32 r0, r0, %r365;  mov.s32 %r371, r0;}
	// end inline asm
	sub.s32 	%r401, %r371, %r351;
	add.s32 	%r402, %r379, %r401;
	add.s32 	%r403, %r380, %r402;
	add.s32 	%r404, %r381, %r403;
	add.s32 	%r405, %r382, %r404;
	add.s32 	%r406, %r383, %r405;
	add.s32 	%r407, %r384, %r406;
	add.s32 	%r408, %r385, %r407;
	add.s32 	%r409, %r386, %r408;
	add.s32 	%r410, %r387, %r409;
	add.s32 	%r411, %r388, %r410;
	add.s32 	%r412, %r389, %r411;
	st.shared.u32 	[%r378+13328], %r401;
	st.shared.u32 	[%r378+13332], %r402;
	st.shared.u32 	[%r378+13336], %r403;
	st.shared.u32 	[%r378+13340], %r404;
	st.shared.u32 	[%r378+13344], %r405;
	st.shared.u32 	[%r378+13348], %r406;
	st.shared.u32 	[%r378+13352], %r407;
	st.shared.u32 	[%r378+13356], %r408;
	st.shared.u32 	[%r378+13360], %r409;
	st.shared.u32 	[%r378+13364], %r410;
	st.shared.u32 	[%r378+13368], %r411;
	st.shared.u32 	[%r378+13372], %r412;
$L__BB9_97:
	setp.gt.u32 	%p63, %r1, 255;
	bar.sync 	0;
	ld.shared.s32 	%rd107, [%r49];
	@%p63 bra 	$L__BB9_99;
	cvt.u32.u64 	%r413, %rd107;
	shl.b32 	%r415, %r1, 2;
	add.s32 	%r417, %r345, %r415;
	ld.shared.u32 	%r418, [%r417];
	add.s32 	%r419, %r418, %r413;
	st.shared.u32 	[%r417], %r419;
	ld.shared.u32 	%r420, [%r417+1024];
	add.s32 	%r421, %r420, %r413;
	st.shared.u32 	[%r417+1024], %r421;
	ld.shared.u32 	%r422, [%r417+2048];
	add.s32 	%r423, %r422, %r413;
	st.shared.u32 	[%r417+2048], %r423;
	ld.shared.u32 	%r424, [%r417+3072];
	add.s32 	%r425, %r424, %r413;
	st.shared.u32 	[%r417+3072], %r425;
	ld.shared.u32 	%r426, [%r417+4096];
	add.s32 	%r427, %r426, %r413;
	st.shared.u32 	[%r417+4096], %r427;
	ld.shared.u32 	%r428, [%r417+5120];
	add.s32 	%r429, %r428, %r413;
	st.shared.u32 	[%r417+5120], %r429;
	ld.shared.u32 	%r430, [%r417+6144];
	add.s32 	%r431, %r430, %r413;
	st.shared.u32 	[%r417+6144], %r431;
	ld.shared.u32 	%r432, [%r417+7168];
	add.s32 	%r433, %r432, %r413;
	st.shared.u32 	[%r417+7168], %r433;
	ld.shared.u32 	%r434, [%r417+8192];
	add.s32 	%r435, %r434, %r413;
	st.shared.u32 	[%r417+8192], %r435;
	ld.shared.u32 	%r436, [%r417+9216];
	add.s32 	%r437, %r436, %r413;
	st.shared.u32 	[%r417+9216], %r437;
	ld.shared.u32 	%r438, [%r417+10240];
	add.s32 	%r439, %r438, %r413;
	st.shared.u32 	[%r417+10240], %r439;
	ld.shared.u32 	%r440, [%r417+11264];
	add.s32 	%r441, %r440, %r413;
	st.shared.u32 	[%r417+11264], %r441;
$L__BB9_99:
	bar.sync 	0;
	// begin inline asm
	mov.u32 %r442, %lanemask_le;
	// end inline asm
	cvt.u32.u64 	%r468, %rd68;
	shr.u64 	%rd188, %rd453, %r468;
	cvt.u32.u64 	%r469, %rd188;
	and.b32  	%r465, %r469, %r7;
	mov.b32 	%r445, 1;
	// begin inline asm
	{
    .reg .pred p;
    and.b32 %r443, %r465, %r445;    setp.ne.u32 p, %r443, 0;
    vote.ballot.sync.b32 %r443, p, 0xffffffff;
    @!p not.b32 %r443, %r443;
}

	// end inline asm
	mov.b32 	%r448, 2;
	// begin inline asm
	{
    .reg .pred p;
    and.b32 %r446, %r465, %r448;    setp.ne.u32 p, %r446, 0;
    vote.ballot.sync.b32 %r446, p, 0xffffffff;
    @!p not.b32 %r446, %r446;
}

	// end inline asm
	and.b32  	%r470, %r446, %r443;
	mov.b32 	%r451, 4;
	// begin inline asm
	{
    .reg .pred p;
    and.b32 %r449, %r465, %r451;    setp.ne.u32 p, %r449, 0;
    vote.ballot.sync.b32 %r449, p, 0xffffffff;
    @!p not.b32 %r449, %r449;
}

	// end inline asm
	and.b32  	%r471, %r449, %r470;
	mov.b32 	%r454, 8;
	// begin inline asm
	{
    .reg .pred p;
    and.b32 %r452, %r465, %r454;    setp.ne.u32 p, %r452, 0;
    vote.ballot.sync.b32 %r452, p, 0xffffffff;
    @!p not.b32 %r452, %r452;
}

	// end inline asm
	and.b32  	%r472, %r452, %r471;
	mov.b32 	%r457, 16;
	// begin inline asm
	{
    .reg .pred p;
    and.b32 %r455, %r465, %r457;    setp.ne.u32 p, %r455, 0;
    vote.ballot.sync.b32 %r455, p, 0xffffffff;
    @!p not.b32 %r455, %r455;
}

	// end inline asm
	and.b32  	%r473, %r455, %r472;
	mov.b32 	%r460, 32;
	// begin inline asm
	{
    .reg .pred p;
    and.b32 %r458, %r465, %r460;    setp.ne.u32 p, %r458, 0;
    vote.ballot.sync.b32 %r458, p, 0xffffffff;
    @!p not.b32 %r458, %r458;
}

	// end inline asm
	and.b32  	%r474, %r458, %r473;
	mov.b32 	%r463, 64;
	// begin inline asm
	{
    .reg .pred p;
    and.b32 %r461, %r465, %r463;    setp.ne.u32 p, %r461, 0;
    vote.ballot.sync.b32 %r461, p, 0xffffffff;
    @!p not.b32 %r461, %r461;
}

	// end inline asm
	and.b32  	%r475, %r461, %r474;
	mov.b32 	%r466, 128;
	// begin inline asm
	{
    .reg .pred p;
    and.b32 %r464, %r465, %r466;    setp.ne.u32 p, %r464, 0;
    vote.ballot.sync.b32 %r464, p, 0xffffffff;
    @!p not.b32 %r464, %r464;
}

	// end inline asm
	and.b32  	%r476, %r464, %r475;
	clz.b32 	%r477, %r476;
	sub.s32 	%r52, 31, %r477;
	and.b32  	%r478, %r442, %r476;
	popc.b32 	%r53, %r478;
	setp.ne.s32 	%p64, %r153, %r52;
	mov.b32 	%r1249, 0;
	@%p64 bra 	$L__BB9_101;
	shl.b32 	%r479, %r465, 2;
	add.s32 	%r480, %r9, %r479;
	atom.shared.add.u32 	%r1249, [%r480], %r53;
$L__BB9_101:
	shfl.sync.idx.b32	%r506|%p65, %r1249, %r52, 31, -1;
	add.s32 	%r56, %r53, %r506;
	shr.u64 	%rd189, %rd454, %r468;
	cvt.u32.u64 	%r508, %rd189;
	and.b32  	%r503, %r508, %r7;
	mov.b32 	%r483, 1;
	// begin inline asm
	{
    .reg .pred p;
    and.b32 %r481, %r503, %r483;    setp.ne.u32 p, %r481, 0;
    vote.ballot.sync.b32 %r481, p, 0xffffffff;
    @!p not.b32 %r481, %r481;
}

	// end inline asm
	mov.b32 	%r486, 2;
	// begin inline asm
	{
    .reg .pred p;
    and.b32 %r484, %r503, %r486;    setp.ne.u32 p, %r484, 0;
    vote.ballot.sync.b32 %r484, p, 0xffffffff;
    @!p not.b32 %r484, %r484;
}

	// end inline asm
	and.b32  	%r509, %r484, %r481;
	mov.b32 	%r489, 4;
	// begin inline asm
	{
    .reg .pred p;
    and.b32 %r487, %r503, %r489;    setp.ne.u32 p, %r487, 0;
    vote.ballot.sync.b32 %r487, p, 0xffffffff;
    @!p not.b32 %r487, %r487;
}

	// end inline asm
	and.b32  	%r510, %r487, %r509;
	mov.b32 	%r492, 8;
	// begin inline asm
	{
    .reg .pred p;
    and.b32 %r490, %r503, %r492;    setp.ne.u32 p, %r490, 0;
    vote.ballot.sync.b32 %r490, p, 0xffffffff;
    @!p not.b32 %r490, %r490;
}

	// end inline asm
	and.b32  	%r511, %r490, %r510;
	mov.b32 	%r495, 16;
	// begin inline asm
	{
    .reg .pred p;
    and.b32 %r493, %r503, %r495;    setp.ne.u32 p, %r493, 0;
    vote.ballot.sync.b32 %r493, p, 0xffffffff;
    @!p not.b32 %r493, %r493;
}

	// end inline asm
	and.b32  	%r512, %r493, %r511;
	mov.b32 	%r498, 32;
	// begin inline asm
	{
    .reg .pred p;
    and.b32 %r496, %r503, %r498;    setp.ne.u32 p, %r496, 0;
    vote.ballot.sync.b32 %r496, p, 0xffffffff;
    @!p not.b32 %r496, %r496;
}

	// end inline asm
	and.b32  	%r513, %r496, %r512;
	mov.b32 	%r501, 64;
	// begin inline asm
	{
    .reg .pred p;
    and.b32 %r499, %r503, %r501;    setp.ne.u32 p, %r499, 0;
    vote.ballot.sync.b32 %r499, p, 0xffffffff;
    @!p not.b32 %r499, %r499;
}

	// end inline asm
	and.b32  	%r514, %r499, %r513;
	mov.b32 	%r504, 128;
	// begin inline asm
	{
    .reg .pred p;
    and.b32 %r502, %r503, %r504;    setp.ne.u32 p, %r502, 0;
    vote.ballot.sync.b32 %r502, p, 0xffffffff;
    @!p not.b32 %r502, %r502;
}

	// end inline asm
	and.b32  	%r515, %r502, %r514;
	clz.b32 	%r516, %r515;
	sub.s32 	%r58, 31, %r516;
	and.b32  	%r517, %r442, %r515;
	popc.b32 	%r59, %r517;
	setp.ne.s32 	%p66, %r153, %r58;
	mov.b32 	%r1250, 0;
	@%p66 bra 	$L__BB9_103;
	shl.b32 	%r518, %r503, 2;
	add.s32 	%r519, %r9, %r518;
	atom.shared.add.u32 	%r1250, [%r519], %r59;
$L__BB9_103:
	shfl.sync.idx.b32	%r545|%p67, %r1250, %r58, 31, -1;
	add.s32 	%r62, %r59, %r545;
	shr.u64 	%rd190, %rd455, %r468;
	cvt.u32.u64 	%r547, %rd190;
	and.b32  	%r542, %r547, %r7;
	mov.b32 	%r522, 1;
	// begin inline asm
	{
    .reg .pred p;
    and.b32 %r520, %r542, %r522;    setp.ne.u32 p, %r520, 0;
    vote.ballot.sync.b32 %r520, p, 0xffffffff;
    @!p not.b32 %r520, %r520;
}

	// end inline asm
	mov.b32 	%r525, 2;
	// begin inline asm
	{
    .reg .pred p;
    and.b32 %r523, %r542, %r525;    setp.ne.u32 p, %r523, 0;
    vote.ballot.sync.b32 %r523, p, 0xffffffff;
    @!p not.b32 %r523, %r523;
}

	// end inline asm
	and.b32  	%r548, %r523, %r520;
	mov.b32 	%r528, 4;
	// begin inline asm
	{
    .reg .pred p;
    and.b32 %r526, %r542, %r528;    setp.ne.u32 p, %r526, 0;
    vote.ballot.sync.b32 %r526, p, 0xffffffff;
    @!p not.b32 %r526, %r526;
}

	// end inline asm
	and.b32  	%r549, %r526, %r548;
	mov.b32 	%r531, 8;
	// begin inline asm
	{
    .reg .pred p;
    and.b32 %r529, %r542, %r531;    setp.ne.u32 p, %r529, 0;
    vote.ballot.sync.b32 %r529, p, 0xffffffff;
    @!p not.b32 %r529, %r529;
}

	// end inline asm
	and.b32  	%r550, %r529, %r549;
	mov.b32 	%r534, 16;
	// begin inline asm
	{
    .reg .pred p;
    and.b32 %r532, %r542, %r534;    setp.ne.u32 p, %r532, 0;
    vote.ballot.sync.b32 %r532, p, 0xffffffff;
    @!p not.b32 %r532, %r532;
}

	// end inline asm
	and.b32  	%r551, %r532, %r550;
	mov.b32 	%r537, 32;
	// begin inline asm
	{
    .reg .pred p;
    and.b32 %r535, %r542, %r537;    setp.ne.u32 p, %r535, 0;
    vote.ballot.sync.b32 %r535, p, 0xffffffff;
    @!p not.b32 %r535, %r535;
}

	// end inline asm
	and.b32  	%r552, %r535, %r551;
	mov.b32 	%r540, 64;
	// begin inline asm
	{
    .reg .pred p;
    and.b32 %r538, %r542, %r540;    setp.ne.u32 p, %r538, 0;
    vote.ballot.sync.b32 %r538, p, 0xffffffff;
    @!p not.b32 %r538, %r538;
}

	// end inline asm
	and.b32  	%r553, %r538, %r552;
	mov.b32 	%r543, 128;
	// begin inline asm
	{
    .reg .pred p;
    and.b32 %r541, %r542, %r543;    setp.ne.u32 p, %r541, 0;
    vote.ballot.sync.b32 %r541, p, 0xffffffff;
    @!p not.b32 %r541, %r541;
}

	// end inline asm
	and.b32  	%r554, %r541, %r553;
	clz.b32 	%r555, %r554;
	sub.s32 	%r64, 31, %r555;
	and.b32  	%r556, %r442, %r554;
	popc.b32 	%r65, %r556;
	setp.ne.s32 	%p68, %r153, %r64;
	mov.b32 	%r1251, 0;
	@%p68 bra 	$L__BB9_105;
	shl.b32 	%r557, %r542, 2;
	add.s32 	%r558, %r9, %r557;
	atom.shared.add.u32 	%r1251, [%r558], %r65;
$L__BB9_105:
	shfl.sync.idx.b32	%r584|%p69, %r1251, %r64, 31, -1;
	add.s32 	%r68, %r65, %r584;
	shr.u64 	%rd191, %rd456, %r468;
	cvt.u32.u64 	%r586, %rd191;
	and.b32  	%r581, %r586, %r7;
	mov.b32 	%r561, 1;
	// begin inline asm
	{
    .reg .pred p;
    and.b32 %r559, %r581, %r561;    setp.ne.u32 p, %r559, 0;
    vote.ballot.sync.b32 %r559, p, 0xffffffff;
    @!p not.b32 %r559, %r559;
}

	// end inline asm
	mov.b32 	%r564, 2;
	// begin inline asm
	{
    .reg .pred p;
    and.b32 %r562, %r581, %r564;    setp.ne.u32 p, %r562, 0;
    vote.ballot.sync.b32 %r562, p, 0xffffffff;
    @!p not.b32 %r562, %r562;
}

	// end inline asm
	and.b32  	%r587, %r562, %r559;
	mov.b32 	%r567, 4;
	// begin inline asm
	{
    .reg .pred p;
    and.b32 %r565, %r581, %r567;    setp.ne.u32 p, %r565, 0;
    vote.ballot.sync.b32 %r565, p, 0xffffffff;
    @!p not.b32 %r565, %r565;
}

	// end inline asm
	and.b32  	%r588, %r565, %r587;
	mov.b32 	%r570, 8;
	// begin inline asm
	{
    .reg .pred p;
    and.b32 %r568, %r581, %r570;    setp.ne.u32 p, %r568, 0;
    vote.ballot.sync.b32 %r568, p, 0xffffffff;
    @!p not.b32 %r568, %r568;
}

	// end inline asm
	and.b32  	%r589, %r568, %r588;
	mov.b32 	%r573, 16;
	// begin inline asm
	{
    .reg .pred p;
    and.b32 %r571, %r581, %r573;    setp.ne.u32 p, %r571, 0;
    vote.ballot.sync.b32 %r571, p, 0xffffffff;
    @!p not.b32 %r571, %r571;
}

	// end inline asm
	and.b32  	%r590, %r571, %r589;
	mov.b32 	%r576, 32;
	// begin inline asm
	{
    .reg .pred p;
    and.b32 %r574, %r581, %r576;    setp.ne.u32 p, %r574, 0;
    vote.ballot.sync.b32 %r574, p, 0xffffffff;
    @!p not.b32 %r574, %r574;
}

	// end inline asm
	and.b32  	%r591, %r574, %r590;
	mov.b32 	%r579, 64;
	// begin inline asm
	{
    .reg .pred p;
    and.b32 %r577, %r581, %r579;    setp.ne.u32 p, %r577, 0;
    vote.ballot.sync.b32 %r577, p, 0xffffffff;
    @!p not.b32 %r577, %r577;
}

	// end inline asm
	and.b32  	%r592, %r577, %r591;
	mov.b32 	%r582, 128;
	// begin inline asm
	{
    .reg .pred p;
    and.b32 %r580, %r581, %r582;    setp.ne.u32 p, %r580, 0;
    vote.ballot.sync.b32 %r580, p, 0xffffffff;
    @!p not.b32 %r580, %r580;
}

	// end inline asm
	and.b32  	%r593, %r580, %r592;
	clz.b32 	%r594, %r593;
	sub.s32 	%r70, 31, %r594;
	and.b32  	%r595, %r442, %r593;
	popc.b32 	%r71, %r595;
	setp.ne.s32 	%p70, %r153, %r70;
	mov.b32 	%r1252, 0;
	@%p70 bra 	$L__BB9_107;
	shl.b32 	%r596, %r581, 2;
	add.s32 	%r597, %r9, %r596;
	atom.shared.add.u32 	%r1252, [%r597], %r71;
$L__BB9_107:
	shfl.sync.idx.b32	%r623|%p71, %r1252, %r70, 31, -1;
	add.s32 	%r74, %r71, %r623;
	shr.u64 	%rd192, %rd457, %r468;
	cvt.u32.u64 	%r625, %rd192;
	and.b32  	%r620, %r625, %r7;
	mov.b32 	%r600, 1;
	// begin inline asm
	{
    .reg .pred p;
    and.b32 %r598, %r620, %r600;    setp.ne.u32 p, %r598, 0;
    vote.ballot.sync.b32 %r598, p, 0xffffffff;
    @!p not.b32 %r598, %r598;
}

	// end inline asm
	mov.b32 	%r603, 2;
	// begin inline asm
	{
    .reg .pred p;
    and.b32 %r601, %r620, %r603;    setp.ne.u32 p, %r601, 0;
    vote.ballot.sync.b32 %r601, p, 0xffffffff;
    @!p not.b32 %r601, %r601;
}

	// end inline asm
	and.b32  	%r626, %r601, %r598;
	mov.b32 	%r606, 4;
	// begin inline asm
	{
    .reg .pred p;
    and.b32 %r604, %r620, %r606;    setp.ne.u32 p, %r604, 0;
    vote.ballot.sync.b32 %r604, p, 0xffffffff;
    @!p not.b32 %r604, %r604;
}

	// end inline asm
	and.b32  	%r627, %r604, %r626;
	mov.b32 	%r609, 8;
	// begin inline asm
	{
    .reg .pred p;
    and.b32 %r607, %r620, %r609;    setp.ne.u32 p, %r607, 0;
    vote.ballot.sync.b32 %r607, p, 0xffffffff;
    @!p not.b32 %r607, %r607;
}

	// end inline asm
	and.b32  	%r628, %r607, %r627;
	mov.b32 	%r612, 16;
	// begin inline asm
	{
    .reg .pred p;
    and.b32 %r610, %r620, %r612;    setp.ne.u32 p, %r610, 0;
    vote.ballot.sync.b32 %r610, p, 0xffffffff;
    @!p not.b32 %r610, %r610;
}

	// end inline asm
	and.b32  	%r629, %r610, %r628;
	mov.b32 	%r615, 32;
	// begin inline asm
	{
    .reg .pred p;
    and.b32 %r613, %r620, %r615;    setp.ne.u32 p, %r613, 0;
    vote.ballot.sync.b32 %r613, p, 0xffffffff;
    @!p not.b32 %r613, %r613;
}

	// end inline asm
	and.b32  	%r630, %r613, %r629;
	mov.b32 	%r618, 64;
	// begin inline asm
	{
    .reg .pred p;
    and.b32 %r616, %r620, %r618;    setp.ne.u32 p, %r616, 0;
    vote.ballot.sync.b32 %r616, p, 0xffffffff;
    @!p not.b32 %r616, %r616;
}

	// end inline asm
	and.b32  	%r631, %r616, %r630;
	mov.b32 	%r621, 128;
	// begin inline asm
	{
    .reg .pred p;
    and.b32 %r619, %r620, %r621;    setp.ne.u32 p, %r619, 0;
    vote.ballot.sync.b32 %r619, p, 0xffffffff;
    @!p not.b32 %r619, %r619;
}

	// end inline asm
	and.b32  	%r632, %r619, %r631;
	clz.b32 	%r633, %r632;
	sub.s32 	%r76, 31, %r633;
	and.b32  	%r634, %r442, %r632;
	popc.b32 	%r77, %r634;
	setp.ne.s32 	%p72, %r153, %r76;
	mov.b32 	%r1253, 0;
	@%p72 bra 	$L__BB9_109;
	shl.b32 	%r635, %r620, 2;
	add.s32 	%r636, %r9, %r635;
	atom.shared.add.u32 	%r1253, [%r636], %r77;
$L__BB9_109:
	shfl.sync.idx.b32	%r662|%p73, %r1253, %r76, 31, -1;
	add.s32 	%r80, %r77, %r662;
	shr.u64 	%rd193, %rd458, %r468;
	cvt.u32.u64 	%r664, %rd193;
	and.b32  	%r659, %r664, %r7;
	mov.b32 	%r639, 1;
	// begin inline asm
	{
    .reg .pred p;
    and.b32 %r637, %r659, %r639;    setp.ne.u32 p, %r637, 0;
    vote.ballot.sync.b32 %r637, p, 0xffffffff;
    @!p not.b32 %r637, %r637;
}

	// end inline asm
	mov.b32 	%r642, 2;
	// begin inline asm
	{
    .reg .pred p;
    and.b32 %r640, %r659, %r642;    setp.ne.u32 p, %r640, 0;
    vote.ballot.sync.b32 %r640, p, 0xffffffff;
    @!p not.b32 %r640, %r640;
}

	// end inline asm
	and.b32  	%r665, %r640, %r637;
	mov.b32 	%r645, 4;
	// begin inline asm
	{
    .reg .pred p;
    and.b32 %r643, %r659, %r645;    setp.ne.u32 p, %r643, 0;
    vote.ballot.sync.b32 %r643, p, 0xffffffff;
    @!p not.b32 %r643, %r643;
}

	// end inline asm
	and.b32  	%r666, %r643, %r665;
	mov.b32 	%r648, 8;
	// begin inline asm
	{
    .reg .pred p;
    and.b32 %r646, %r659, %r648;    setp.ne.u32 p, %r646, 0;
    vote.ballot.sync.b32 %r646, p, 0xffffffff;
    @!p not.b32 %r646, %r646;
}

	// end inline asm
	and.b32  	%r667, %r646, %r666;
	mov.b32 	%r651, 16;
	// begin inline asm
	{
    .reg .pred p;
    and.b32 %r649, %r659, %r651;    setp.ne.u32 p, %r649, 0;
    vote.ballot.sync.b32 %r649, p, 0xffffffff;
    @!p not.b32 %r649, %r649;
}

	// end inline asm
	and.b32  	%r668, %r649, %r667;
	mov.b32 	%r654, 32;
	// begin inline asm
	{
    .reg .pred p;
    and.b32 %r652, %r659, %r654;    setp.ne.u32 p, %r652, 0;
    vote.ballot.sync.b32 %r652, p, 0xffffffff;
    @!p not.b32 %r652, %r652;
}

	// end inline asm
	and.b32  	%r669, %r652, %r668;
	mov.b32 	%r657, 64;
	// begin inline asm
	{
    .reg .pred p;
    and.b32 %r655, %r659, %r657;    setp.ne.u32 p, %r655, 0;
    vote.ballot.sync.b32 %r655, p, 0xffffffff;
    @!p not.b32 %r655, %r655;
}

	// end inline asm
	and.b32  	%r670, %r655, %r669;
	mov.b32 	%r660, 128;
	// begin inline asm
	{
    .reg .pred p;
    and.b32 %r658, %r659, %r660;    setp.ne.u32 p, %r658, 0;
    vote.ballot.sync.b32 %r658, p, 0xffffffff;
    @!p not.b32 %r658, %r658;
}

	// end inline asm
	and.b32  	%r671, %r658, %r670;
	clz.b32 	%r672, %r671;
	sub.s32 	%r82, 31, %r672;
	and.b32  	%r673, %r442, %r671;
	popc.b32 	%r83, %r673;
	setp.ne.s32 	%p74, %r153, %r82;
	mov.b32 	%r1254, 0;
	@%p74 bra 	$L__BB9_111;
	shl.b32 	%r674, %r659, 2;
	add.s32 	%r675, %r9, %r674;
	atom.shared.add.u32 	%r1254, [%r675], %r83;
$L__BB9_111:
	shfl.sync.idx.b32	%r701|%p75, %r1254, %r82, 31, -1;
	add.s32 	%r86, %r83, %r701;
	shr.u64 	%rd194, %rd459, %r468;
	cvt.u32.u64 	%r703, %rd194;
	and.b32  	%r698, %r703, %r7;
	mov.b32 	%r678, 1;
	// begin inline asm
	{
    .reg .pred p;
    and.b32 %r676, %r698, %r678;    setp.ne.u32 p, %r676, 0;
    vote.ballot.sync.b32 %r676, p, 0xffffffff;
    @!p not.b32 %r676, %r676;
}

	// end inline asm
	mov.b32 	%r681, 2;
	// begin inline asm
	{
    .reg .pred p;
    and.b32 %r679, %r698, %r681;    setp.ne.u32 p, %r679, 0;
    vote.ballot.sync.b32 %r679, p, 0xffffffff;
    @!p not.b32 %r679, %r679;
}

	// end inline asm
	and.b32  	%r704, %r679, %r676;
	mov.b32 	%r684, 4;
	// begin inline asm
	{
    .reg .pred p;
    and.b32 %r682, %r698, %r684;    setp.ne.u32 p, %r682, 0;
    vote.ballot.sync.b32 %r682, p, 0xffffffff;
    @!p not.b32 %r682, %r682;
}

	// end inline asm
	and.b32  	%r705, %r682, %r704;
	mov.b32 	%r687, 8;
	// begin inline asm
	{
    .reg .pred p;
    and.b32 %r685, %r698, %r687;    setp.ne.u32 p, %r685, 0;
    vote.ballot.sync.b32 %r685, p, 0xffffffff;
    @!p not.b32 %r685, %r685;
}

	// end inline asm
	and.b32  	%r706, %r685, %r705;
	mov.b32 	%r690, 16;
	// begin inline asm
	{
    .reg .pred p;
    and.b32 %r688, %r698, %r690;    setp.ne.u32 p, %r688, 0;
    vote.ballot.sync.b32 %r688, p, 0xffffffff;
    @!p not.b32 %r688, %r688;
}

	// end inline asm
	and.b32  	%r707, %r688, %r706;
	mov.b32 	%r693, 32;
	// begin inline asm
	{
    .reg .pred p;
    and.b32 %r691, %r698, %r693;    setp.ne.u32 p, %r691, 0;
    vote.ballot.sync.b32 %r691, p, 0xffffffff;
    @!p not.b32 %r691, %r691;
}

	// end inline asm
	and.b32  	%r708, %r691, %r707;
	mov.b32 	%r696, 64;
	// begin inline asm
	{
    .reg .pred p;
    and.b32 %r694, %r698, %r696;    setp.ne.u32 p, %r694, 0;
    vote.ballot.sync.b32 %r694, p, 0xffffffff;
    @!p not.b32 %r694, %r694;
}

	// end inline asm
	and.b32  	%r709, %r694, %r708;
	mov.b32 	%r699, 128;
	// begin inline asm
	{
    .reg .pred p;
    and.b32 %r697, %r698, %r699;    setp.ne.u32 p, %r697, 0;
    vote.ballot.sync.b32 %r697, p, 0xffffffff;
    @!p not.b32 %r697, %r697;
}

	// end inline asm
	and.b32  	%r710, %r697, %r709;
	clz.b32 	%r711, %r710;
	sub.s32 	%r88, 31, %r711;
	and.b32  	%r712, %r442, %r710;
	popc.b32 	%r89, %r712;
	setp.ne.s32 	%p76, %r153, %r88;
	mov.b32 	%r1255, 0;
	@%p76 bra 	$L__BB9_113;
	shl.b32 	%r713, %r698, 2;
	add.s32 	%r714, %r9, %r713;
	atom.shared.add.u32 	%r1255, [%r714], %r89;
$L__BB9_113:
	shfl.sync.idx.b32	%r740|%p77, %r1255, %r88, 31, -1;
	add.s32 	%r92, %r89, %r740;
	shr.u64 	%rd195, %rd460, %r468;
	cvt.u32.u64 	%r742, %rd195;
	and.b32  	%r737, %r742, %r7;
	mov.b32 	%r717, 1;
	// begin inline asm
	{
    .reg .pred p;
    and.b32 %r715, %r737, %r717;    setp.ne.u32 p, %r715, 0;
    vote.ballot.sync.b32 %r715, p, 0xffffffff;
    @!p not.b32 %r715, %r715;
}

	// end inline asm
	mov.b32 	%r720, 2;
	// begin inline asm
	{
    .reg .pred p;
    and.b32 %r718, %r737, %r720;    setp.ne.u32 p, %r718, 0;
    vote.ballot.sync.b32 %r718, p, 0xffffffff;
    @!p not.b32 %r718, %r718;
}

	// end inline asm
	and.b32  	%r743, %r718, %r715;
	mov.b32 	%r723, 4;
	// begin inline asm
	{
    .reg .pred p;
    and.b32 %r721, %r737, %r723;    setp.ne.u32 p, %r721, 0;
    vote.ballot.sync.b32 %r721, p, 0xffffffff;
    @!p not.b32 %r721, %r721;
}

	// end inline asm
	and.b32  	%r744, %r721, %r743;
	mov.b32 	%r726, 8;
	// begin inline asm
	{
    .reg .pred p;
    and.b32 %r724, %r737, %r726;    setp.ne.u32 p, %r724, 0;
    vote.ballot.sync.b32 %r724, p, 0xffffffff;
    @!p not.b32 %r724, %r724;
}

	// end inline asm
	and.b32  	%r745, %r724, %r744;
	mov.b32 	%r729, 16;
	// begin inline asm
	{
    .reg .pred p;
    and.b32 %r727, %r737, %r729;    setp.ne.u32 p, %r727, 0;
    vote.ballot.sync.b32 %r727, p, 0xffffffff;
    @!p not.b32 %r727, %r727;
}

	// end inline asm
	and.b32  	%r746, %r727, %r745;
	mov.b32 	%r732, 32;
	// begin inline asm
	{
    .reg .pred p;
    and.b32 %r730, %r737, %r732;    setp.ne.u32 p, %r730, 0;
    vote.ballot.sync.b32 %r730, p, 0xffffffff;
    @!p not.b32 %r730, %r730;
}

	// end inline asm
	and.b32  	%r747, %r730, %r746;
	mov.b32 	%r735, 64;
	// begin inline asm
	{
    .reg .pred p;
    and.b32 %r733, %r737, %r735;    setp.ne.u32 p, %r733, 0;
    vote.ballot.sync.b32 %r733, p, 0xffffffff;
    @!p not.b32 %r733, %r733;
}

	// end inline asm
	and.b32  	%r748, %r733, %r747;
	mov.b32 	%r738, 128;
	// begin inline asm
	{
    .reg .pred p;
    and.b32 %r736, %r737, %r738;    setp.ne.u32 p, %r736, 0;
    vote.ballot.sync.b32 %r736, p, 0xffffffff;
    @!p not.b32 %r736, %r736;
}

	// end inline asm
	and.b32  	%r749, %r736, %r748;
	clz.b32 	%r750, %r749;
	sub.s32 	%r94, 31, %r750;
	and.b32  	%r751, %r442, %r749;
	popc.b32 	%r95, %r751;
	setp.ne.s32 	%p78, %r153, %r94;
	mov.b32 	%r1256, 0;
	@%p78 bra 	$L__BB9_115;
	shl.b32 	%r752, %r737, 2;
	add.s32 	%r753, %r9, %r752;
	atom.shared.add.u32 	%r1256, [%r753], %r95;
$L__BB9_115:
	shfl.sync.idx.b32	%r779|%p79, %r1256, %r94, 31, -1;
	add.s32 	%r98, %r95, %r779;
	shr.u64 	%rd196, %rd461, %r468;
	cvt.u32.u64 	%r781, %rd196;
	and.b32  	%r776, %r781, %r7;
	mov.b32 	%r756, 1;
	// begin inline asm
	{
    .reg .pred p;
    and.b32 %r754, %r776, %r756;    setp.ne.u32 p, %r754, 0;
    vote.ballot.sync.b32 %r754, p, 0xffffffff;
    @!p not.b32 %r754, %r754;
}

	// end inline asm
	mov.b32 	%r759, 2;
	// begin inline asm
	{
    .reg .pred p;
    and.b32 %r757, %r776, %r759;    setp.ne.u32 p, %r757, 0;
    vote.ballot.sync.b32 %r757, p, 0xffffffff;
    @!p not.b32 %r757, %r757;
}

	// end inline asm
	and.b32  	%r782, %r757, %r754;
	mov.b32 	%r762, 4;
	// begin inline asm
	{
    .reg .pred p;
    and.b32 %r760, %r776, %r762;    setp.ne.u32 p, %r760, 0;
    vote.ballot.sync.b32 %r760, p, 0xffffffff;
    @!p not.b32 %r760, %r760;
}

	// end inline asm
	and.b32  	%r783, %r760, %r782;
	mov.b32 	%r765, 8;
	// begin inline asm
	{
    .reg .pred p;
    and.b32 %r763, %r776, %r765;    setp.ne.u32 p, %r763, 0;
    vote.ballot.sync.b32 %r763, p, 0xffffffff;
    @!p not.b32 %r763, %r763;
}

	// end inline asm
	and.b32  	%r784, %r763, %r783;
	mov.b32 	%r768, 16;
	// begin inline asm
	{
    .reg .pred p;
    and.b32 %r766, %r776, %r768;    setp.ne.u32 p, %r766, 0;
    vote.ballot.sync.b32 %r766, p, 0xffffffff;
    @!p not.b32 %r766, %r766;
}

	// end inline asm
	and.b32  	%r785, %r766, %r784;
	mov.b32 	%r771, 32;
	// begin inline asm
	{
    .reg .pred p;
    and.b32 %r769, %r776, %r771;    setp.ne.u32 p, %r769, 0;
    vote.ballot.sync.b32 %r769, p, 0xffffffff;
    @!p not.b32 %r769, %r769;
}

	// end inline asm
	and.b32  	%r786, %r769, %r785;
	mov.b32 	%r774, 64;
	// begin inline asm
	{
    .reg .pred p;
    and.b32 %r772, %r776, %r774;    setp.ne.u32 p, %r772, 0;
    vote.ballot.sync.b32 %r772, p, 0xffffffff;
    @!p not.b32 %r772, %r772;
}

	// end inline asm
	and.b32  	%r787, %r772, %r786;
	mov.b32 	%r777, 128;
	// begin inline asm
	{
    .reg .pred p;
    and.b32 %r775, %r776, %r777;    setp.ne.u32 p, %r775, 0;
    vote.ballot.sync.b32 %r775, p, 0xffffffff;
    @!p not.b32 %r775, %r775;
}

	// end inline asm
	and.b32  	%r788, %r775, %r787;
	clz.b32 	%r789, %r788;
	sub.s32 	%r100, 31, %r789;
	and.b32  	%r790, %r442, %r788;
	popc.b32 	%r101, %r790;
	setp.ne.s32 	%p80, %r153, %r100;
	mov.b32 	%r1257, 0;
	@%p80 bra 	$L__BB9_117;
	shl.b32 	%r791, %r776, 2;
	add.s32 	%r792, %r9, %r791;
	atom.shared.add.u32 	%r1257, [%r792], %r101;
$L__BB9_117:
	shfl.sync.idx.b32	%r818|%p81, %r1257, %r100, 31, -1;
	add.s32 	%r104, %r101, %r818;
	shr.u64 	%rd197, %rd462, %r468;
	cvt.u32.u64 	%r820, %rd197;
	and.b32  	%r815, %r820, %r7;
	mov.b32 	%r795, 1;
	// begin inline asm
	{
    .reg .pred p;
    and.b32 %r793, %r815, %r795;    setp.ne.u32 p, %r793, 0;
    vote.ballot.sync.b32 %r793, p, 0xffffffff;
    @!p not.b32 %r793, %r793;
}

	// end inline asm
	mov.b32 	%r798, 2;
	// begin inline asm
	{
    .reg .pred p;
    and.b32 %r796, %r815, %r798;    setp.ne.u32 p, %r796, 0;
    vote.ballot.sync.b32 %r796, p, 0xffffffff;
    @!p not.b32 %r796, %r796;
}

	// end inline asm
	and.b32  	%r821, %r796, %r793;
	mov.b32 	%r801, 4;
	// begin inline asm
	{
    .reg .pred p;
    and.b32 %r799, %r815, %r801;    setp.ne.u32 p, %r799, 0;
    vote.ballot.sync.b32 %r799, p, 0xffffffff;
    @!p not.b32 %r799, %r799;
}

	// end inline asm
	and.b32  	%r822, %r799, %r821;
	mov.b32 	%r804, 8;
	// begin inline asm
	{
    .reg .pred p;
    and.b32 %r802, %r815, %r804;    setp.ne.u32 p, %r802, 0;
    vote.ballot.sync.b32 %r802, p, 0xffffffff;
    @!p not.b32 %r802, %r802;
}

	// end inline asm
	and.b32  	%r823, %r802, %r822;
	mov.b32 	%r807, 16;
	// begin inline asm
	{
    .reg .pred p;
    and.b32 %r805, %r815, %r807;    setp.ne.u32 p, %r805, 0;
    vote.ballot.sync.b32 %r805, p, 0xffffffff;
    @!p not.b32 %r805, %r805;
}

	// end inline asm
	and.b32  	%r824, %r805, %r823;
	mov.b32 	%r810, 32;
	// begin inline asm
	{
    .reg .pred p;
    and.b32 %r808, %r815, %r810;    setp.ne.u32 p, %r808, 0;
    vote.ballot.sync.b32 %r808, p, 0xffffffff;
    @!p not.b32 %r808, %r808;
}

	// end inline asm
	and.b32  	%r825, %r808, %r824;
	mov.b32 	%r813, 64;
	// begin inline asm
	{
    .reg .pred p;
    and.b32 %r811, %r815, %r813;    setp.ne.u32 p, %r811, 0;
    vote.ballot.sync.b32 %r811, p, 0xffffffff;
    @!p not.b32 %r811, %r811;
}

	// end inline asm
	and.b32  	%r826, %r811, %r825;
	mov.b32 	%r816, 128;
	// begin inline asm
	{
    .reg .pred p;
    and.b32 %r814, %r815, %r816;    setp.ne.u32 p, %r814, 0;
    vote.ballot.sync.b32 %r814, p, 0xffffffff;
    @!p not.b32 %r814, %r814;
}

	// end inline asm
	and.b32  	%r827, %r814, %r826;
	clz.b32 	%r828, %r827;
	sub.s32 	%r106, 31, %r828;
	and.b32  	%r829, %r442, %r827;
	popc.b32 	%r107, %r829;
	setp.ne.s32 	%p82, %r153, %r106;
	mov.b32 	%r1258, 0;
	@%p82 bra 	$L__BB9_119;
	shl.b32 	%r830, %r815, 2;
	add.s32 	%r831, %r9, %r830;
	atom.shared.add.u32 	%r1258, [%r831], %r107;
$L__BB9_119:
	shfl.sync.idx.b32	%r857|%p83, %r1258, %r106, 31, -1;
	add.s32 	%r110, %r107, %r857;
	shr.u64 	%rd198, %rd463, %r468;
	cvt.u32.u64 	%r859, %rd198;
	and.b32  	%r854, %r859, %r7;
	mov.b32 	%r834, 1;
	// begin inline asm
	{
    .reg .pred p;
    and.b32 %r832, %r854, %r834;    setp.ne.u32 p, %r832, 0;
    vote.ballot.sync.b32 %r832, p, 0xffffffff;
    @!p not.b32 %r832, %r832;
}

	// end inline asm
	mov.b32 	%r837, 2;
	// begin inline asm
	{
    .reg .pred p;
    and.b32 %r835, %r854, %r837;    setp.ne.u32 p, %r835, 0;
    vote.ballot.sync.b32 %r835, p, 0xffffffff;
    @!p not.b32 %r835, %r835;
}

	// end inline asm
	and.b32  	%r860, %r835, %r832;
	mov.b32 	%r840, 4;
	// begin inline asm
	{
    .reg .pred p;
    and.b32 %r838, %r854, %r840;    setp.ne.u32 p, %r838, 0;
    vote.ballot.sync.b32 %r838, p, 0xffffffff;
    @!p not.b32 %r838, %r838;
}

	// end inline asm
	and.b32  	%r861, %r838, %r860;
	mov.b32 	%r843, 8;
	// begin inline asm
	{
    .reg .pred p;
    and.b32 %r841, %r854, %r843;    setp.ne.u32 p, %r841, 0;
    vote.ballot.sync.b32 %r841, p, 0xffffffff;
    @!p not.b32 %r841, %r841;
}

	// end inline asm
	and.b32  	%r862, %r841, %r861;
	mov.b32 	%r846, 16;
	// begin inline asm
	{
    .reg .pred p;
    and.b32 %r844, %r854, %r846;    setp.ne.u32 p, %r844, 0;
    vote.ballot.sync.b32 %r844, p, 0xffffffff;
    @!p not.b32 %r844, %r844;
}

	// end inline asm
	and.b32  	%r863, %r844, %r862;
	mov.b32 	%r849, 32;
	// begin inline asm
	{
    .reg .pred p;
    and.b32 %r847, %r854, %r849;    setp.ne.u32 p, %r847, 0;
    vote.ballot.sync.b32 %r847, p, 0xffffffff;
    @!p not.b32 %r847, %r847;
}

	// end inline asm
	and.b32  	%r864, %r847, %r863;
	mov.b32 	%r852, 64;
	// begin inline asm
	{
    .reg .pred p;
    and.b32 %r850, %r854, %r852;    setp.ne.u32 p, %r850, 0;
    vote.ballot.sync.b32 %r850, p, 0xffffffff;
    @!p not.b32 %r850, %r850;
}

	// end inline asm
	and.b32  	%r865, %r850, %r864;
	mov.b32 	%r855, 128;
	// begin inline asm
	{
    .reg .pred p;
    and.b32 %r853, %r854, %r855;    setp.ne.u32 p, %r853, 0;
    vote.ballot.sync.b32 %r853, p, 0xffffffff;
    @!p not.b32 %r853, %r853;
}

	// end inline asm
	and.b32  	%r866, %r853, %r865;
	clz.b32 	%r867, %r866;
	sub.s32 	%r112, 31, %r867;
	and.b32  	%r868, %r442, %r866;
	popc.b32 	%r113, %r868;
	setp.ne.s32 	%p84, %r153, %r112;
	mov.b32 	%r1259, 0;
	@%p84 bra 	$L__BB9_121;
	shl.b32 	%r869, %r854, 2;
	add.s32 	%r870, %r9, %r869;
	atom.shared.add.u32 	%r1259, [%r870], %r113;
$L__BB9_121:
	shfl.sync.idx.b32	%r896|%p85, %r1259, %r112, 31, -1;
	add.s32 	%r116, %r113, %r896;
	shr.u64 	%rd199, %rd464, %r468;
	cvt.u32.u64 	%r898, %rd199;
	and.b32  	%r893, %r898, %r7;
	mov.b32 	%r873, 1;
	// begin inline asm
	{
    .reg .pred p;
    and.b32 %r871, %r893, %r873;    setp.ne.u32 p, %r871, 0;
    vote.ballot.sync.b32 %r871, p, 0xffffffff;
    @!p not.b32 %r871, %r871;
}

	// end inline asm
	mov.b32 	%r876, 2;
	// begin inline asm
	{
    .reg .pred p;
    and.b32 %r874, %r893, %r876;    setp.ne.u32 p, %r874, 0;
    vote.ballot.sync.b32 %r874, p, 0xffffffff;
    @!p not.b32 %r874, %r874;
}

	// end inline asm
	and.b32  	%r899, %r874, %r871;
	mov.b32 	%r879, 4;
	// begin inline asm
	{
    .reg .pred p;
    and.b32 %r877, %r893, %r879;    setp.ne.u32 p, %r877, 0;
    vote.ballot.sync.b32 %r877, p, 0xffffffff;
    @!p not.b32 %r877, %r877;
}

	// end inline asm
	and.b32  	%r900, %r877, %r899;
	mov.b32 	%r882, 8;
	// begin inline asm
	{
    .reg .pred p;
    and.b32 %r880, %r893, %r882;    setp.ne.u32 p, %r880, 0;
    vote.ballot.sync.b32 %r880, p, 0xffffffff;
    @!p not.b32 %r880, %r880;
}

	// end inline asm
	and.b32  	%r901, %r880, %r900;
	mov.b32 	%r885, 16;
	// begin inline asm
	{
    .reg .pred p;
    and.b32 %r883, %r893, %r885;    setp.ne.u32 p, %r883, 0;
    vote.ballot.sync.b32 %r883, p, 0xffffffff;
    @!p not.b32 %r883, %r883;
}

	// end inline asm
	and.b32  	%r902, %r883, %r901;
	mov.b32 	%r888, 32;
	// begin inline asm
	{
    .reg .pred p;
    and.b32 %r886, %r893, %r888;    setp.ne.u32 p, %r886, 0;
    vote.ballot.sync.b32 %r886, p, 0xffffffff;
    @!p not.b32 %r886, %r886;
}

	// end inline asm
	and.b32  	%r903, %r886, %r902;
	mov.b32 	%r891, 64;
	// begin inline asm
	{
    .reg .pred p;
    and.b32 %r889, %r893, %r891;    setp.ne.u32 p, %r889, 0;
    vote.ballot.sync.b32 %r889, p, 0xffffffff;
    @!p not.b32 %r889, %r889;
}

	// end inline asm
	and.b32  	%r904, %r889, %r903;
	mov.b32 	%r894, 128;
	// begin inline asm
	{
    .reg .pred p;
    and.b32 %r892, %r893, %r894;    setp.ne.u32 p, %r892, 0;
    vote.ballot.sync.b32 %r892, p, 0xffffffff;
    @!p not.b32 %r892, %r892;
}

	// end inline asm
	and.b32  	%r905, %r892, %r904;
	clz.b32 	%r906, %r905;
	sub.s32 	%r118, 31, %r906;
	and.b32  	%r907, %r442, %r905;
	popc.b32 	%r119, %r907;
	setp.ne.s32 	%p86, %r153, %r118;
	mov.b32 	%r1260, 0;
	@%p86 bra 	$L__BB9_123;
	shl.b32 	%r908, %r893, 2;
	add.s32 	%r909, %r9, %r908;
	atom.shared.add.u32 	%r1260, [%r909], %r119;
$L__BB9_123:
	shfl.sync.idx.b32	%r935|%p87, %r1260, %r118, 31, -1;
	add.s32 	%r122, %r119, %r935;
	shr.u64 	%rd200, %rd465, %r468;
	cvt.u32.u64 	%r937, %rd200;
	and.b32  	%r932, %r937, %r7;
	mov.b32 	%r912, 1;
	// begin inline asm
	{
    .reg .pred p;
    and.b32 %r910, %r932, %r912;    setp.ne.u32 p, %r910, 0;
    vote.ballot.sync.b32 %r910, p, 0xffffffff;
    @!p not.b32 %r910, %r910;
}

	// end inline asm
	mov.b32 	%r915, 2;
	// begin inline asm
	{
    .reg .pred p;
    and.b32 %r913, %r932, %r915;    setp.ne.u32 p, %r913, 0;
    vote.ballot.sync.b32 %r913, p, 0xffffffff;
    @!p not.b32 %r913, %r913;
}

	// end inline asm
	and.b32  	%r938, %r913, %r910;
	mov.b32 	%r918, 4;
	// begin inline asm
	{
    .reg .pred p;
    and.b32 %r916, %r932, %r918;    setp.ne.u32 p, %r916, 0;
    vote.ballot.sync.b32 %r916, p, 0xffffffff;
    @!p not.b32 %r916, %r916;
}

	// end inline asm
	and.b32  	%r939, %r916, %r938;
	mov.b32 	%r921, 8;
	// begin inline asm
	{
    .reg .pred p;
    and.b32 %r919, %r932, %r921;    setp.ne.u32 p, %r919, 0;
    vote.ballot.sync.b32 %r919, p, 0xffffffff;
    @!p not.b32 %r919, %r919;
}

	// end inline asm
	and.b32  	%r940, %r919, %r939;
	mov.b32 	%r924, 16;
	// begin inline asm
	{
    .reg .pred p;
    and.b32 %r922, %r932, %r924;    setp.ne.u32 p, %r922, 0;
    vote.ballot.sync.b32 %r922, p, 0xffffffff;
    @!p not.b32 %r922, %r922;
}

	// end inline asm
	and.b32  	%r941, %r922, %r940;
	mov.b32 	%r927, 32;
	// begin inline asm
	{
    .reg .pred p;
    and.b32 %r925, %r932, %r927;    setp.ne.u32 p, %r925, 0;
    vote.ballot.sync.b32 %r925, p, 0xffffffff;
    @!p not.b32 %r925, %r925;
}

	// end inline asm
	and.b32  	%r942, %r925, %r941;
	mov.b32 	%r930, 64;
	// begin inline asm
	{
    .reg .pred p;
    and.b32 %r928, %r932, %r930;    setp.ne.u32 p, %r928, 0;
    vote.ballot.sync.b32 %r928, p, 0xffffffff;
    @!p not.b32 %r928, %r928;
}

	// end inline asm
	and.b32  	%r943, %r928, %r942;
	mov.b32 	%r933, 128;
	// begin inline asm
	{
    .reg .pred p;
    and.b32 %r931, %r932, %r933;    setp.ne.u32 p, %r931, 0;
    vote.ballot.sync.b32 %r931, p, 0xffffffff;
    @!p not.b32 %r931, %r931;
}

	// end inline asm
	and.b32  	%r944, %r931, %r943;
	clz.b32 	%r945, %r944;
	sub.s32 	%r124, 31, %r945;
	and.b32  	%r946, %r442, %r944;
	popc.b32 	%r125, %r946;
	setp.ne.s32 	%p88, %r153, %r124;
	mov.b32 	%r1261, 0;
	@%p88 bra 	$L__BB9_125;
	shl.b32 	%r947, %r932, 2;
	add.s32 	%r948, %r9, %r947;
	atom.shared.add.u32 	%r1261, [%r948], %r125;
$L__BB9_125:
	shfl.sync.idx.b32	%r974|%p89, %r1261, %r124, 31, -1;
	add.s32 	%r128, %r125, %r974;
	shr.u64 	%rd201, %rd466, %r468;
	cvt.u32.u64 	%r976, %rd201;
	and.b32  	%r971, %r976, %r7;
	mov.b32 	%r951, 1;
	// begin inline asm
	{
    .reg .pred p;
    and.b32 %r949, %r971, %r951;    setp.ne.u32 p, %r949, 0;
    vote.ballot.sync.b32 %r949, p, 0xffffffff;
    @!p not.b32 %r949, %r949;
}

	// end inline asm
	mov.b32 	%r954, 2;
	// begin inline asm
	{
    .reg .pred p;
    and.b32 %r952, %r971, %r954;    setp.ne.u32 p, %r952, 0;
    vote.ballot.sync.b32 %r952, p, 0xffffffff;
    @!p not.b32 %r952, %r952;
}

	// end inline asm
	and.b32  	%r977, %r952, %r949;
	mov.b32 	%r957, 4;
	// begin inline asm
	{
    .reg .pred p;
    and.b32 %r955, %r971, %r957;    setp.ne.u32 p, %r955, 0;
    vote.ballot.sync.b32 %r955, p, 0xffffffff;
    @!p not.b32 %r955, %r955;
}

	// end inline asm
	and.b32  	%r978, %r955, %r977;
	mov.b32 	%r960, 8;
	// begin inline asm
	{
    .reg .pred p;
    and.b32 %r958, %r971, %r960;    setp.ne.u32 p, %r958, 0;
    vote.ballot.sync.b32 %r958, p, 0xffffffff;
    @!p not.b32 %r958, %r958;
}

	// end inline asm
	and.b32  	%r979, %r958, %r978;
	mov.b32 	%r963, 16;
	// begin inline asm
	{
    .reg .pred p;
    and.b32 %r961, %r971, %r963;    setp.ne.u32 p, %r961, 0;
    vote.ballot.sync.b32 %r961, p, 0xffffffff;
    @!p not.b32 %r961, %r961;
}

	// end inline asm
	and.b32  	%r980, %r961, %r979;
	mov.b32 	%r966, 32;
	// begin inline asm
	{
    .reg .pred p;
    and.b32 %r964, %r971, %r966;    setp.ne.u32 p, %r964, 0;
    vote.ballot.sync.b32 %r964, p, 0xffffffff;
    @!p not.b32 %r964, %r964;
}

	// end inline asm
	and.b32  	%r981, %r964, %r980;
	mov.b32 	%r969, 64;
	// begin inline asm
	{
    .reg .pred p;
    and.b32 %r967, %r971, %r969;    setp.ne.u32 p, %r967, 0;
    vote.ballot.sync.b32 %r967, p, 0xffffffff;
    @!p not.b32 %r967, %r967;
}

	// end inline asm
	and.b32  	%r982, %r967, %r981;
	mov.b32 	%r972, 128;
	// begin inline asm
	{
    .reg .pred p;
    and.b32 %r970, %r971, %r972;    setp.ne.u32 p, %r970, 0;
    vote.ballot.sync.b32 %r970, p, 0xffffffff;
    @!p not.b32 %r970, %r970;
}

	// end inline asm
	and.b32  	%r983, %r970, %r982;
	clz.b32 	%r984, %r983;
	sub.s32 	%r130, 31, %r984;
	and.b32  	%r985, %r442, %r983;
	popc.b32 	%r131, %r985;
	setp.ne.s32 	%p90, %r153, %r130;
	mov.b32 	%r1262, 0;
	@%p90 bra 	$L__BB9_127;
	shl.b32 	%r986, %r971, 2;
	add.s32 	%r987, %r9, %r986;
	atom.shared.add.u32 	%r1262, [%r987], %r131;
$L__BB9_127:
	shfl.sync.idx.b32	%r1013|%p91, %r1262, %r130, 31, -1;
	add.s32 	%r134, %r131, %r1013;
	shr.u64 	%rd202, %rd467, %r468;
	cvt.u32.u64 	%r1015, %rd202;
	and.b32  	%r1010, %r1015, %r7;
	mov.b32 	%r990, 1;
	// begin inline asm
	{
    .reg .pred p;
    and.b32 %r988, %r1010, %r990;    setp.ne.u32 p, %r988, 0;
    vote.ballot.sync.b32 %r988, p, 0xffffffff;
    @!p not.b32 %r988, %r988;
}

	// end inline asm
	mov.b32 	%r993, 2;
	// begin inline asm
	{
    .reg .pred p;
    and.b32 %r991, %r1010, %r993;    setp.ne.u32 p, %r991, 0;
    vote.ballot.sync.b32 %r991, p, 0xffffffff;
    @!p not.b32 %r991, %r991;
}

	// end inline asm
	and.b32  	%r1016, %r991, %r988;
	mov.b32 	%r996, 4;
	// begin inline asm
	{
    .reg .pred p;
    and.b32 %r994, %r1010, %r996;    setp.ne.u32 p, %r994, 0;
    vote.ballot.sync.b32 %r994, p, 0xffffffff;
    @!p not.b32 %r994, %r994;
}

	// end inline asm
	and.b32  	%r1017, %r994, %r1016;
	mov.b32 	%r999, 8;
	// begin inline asm
	{
    .reg .pred p;
    and.b32 %r997, %r1010, %r999;    setp.ne.u32 p, %r997, 0;
    vote.ballot.sync.b32 %r997, p, 0xffffffff;
    @!p not.b32 %r997, %r997;
}

	// end inline asm
	and.b32  	%r1018, %r997, %r1017;
	mov.b32 	%r1002, 16;
	// begin inline asm
	{
    .reg .pred p;
    and.b32 %r1000, %r1010, %r1002;    setp.ne.u32 p, %r1000, 0;
    vote.ballot.sync.b32 %r1000, p, 0xffffffff;
    @!p not.b32 %r1000, %r1000;
}

	// end inline asm
	and.b32  	%r1019, %r1000, %r1018;
	mov.b32 	%r1005, 32;
	// begin inline asm
	{
    .reg .pred p;
    and.b32 %r1003, %r1010, %r1005;    setp.ne.u32 p, %r1003, 0;
    vote.ballot.sync.b32 %r1003, p, 0xffffffff;
    @!p not.b32 %r1003, %r1003;
}

	// end inline asm
	and.b32  	%r1020, %r1003, %r1019;
	mov.b32 	%r1008, 64;
	// begin inline asm
	{
    .reg .pred p;
    and.b32 %r1006, %r1010, %r1008;    setp.ne.u32 p, %r1006, 0;
    vote.ballot.sync.b32 %r1006, p, 0xffffffff;
    @!p not.b32 %r1006, %r1006;
}

	// end inline asm
	and.b32  	%r1021, %r1006, %r1020;
	mov.b32 	%r1011, 128;
	// begin inline asm
	{
    .reg .pred p;
    and.b32 %r1009, %r1010, %r1011;    setp.ne.u32 p, %r1009, 0;
    vote.ballot.sync.b32 %r1009, p, 0xffffffff;
    @!p not.b32 %r1009, %r1009;
}

	// end inline asm
	and.b32  	%r1022, %r1009, %r1021;
	clz.b32 	%r1023, %r1022;
	sub.s32 	%r136, 31, %r1023;
	and.b32  	%r1024, %r442, %r1022;
	popc.b32 	%r137, %r1024;
	setp.ne.s32 	%p92, %r153, %r136;
	mov.b32 	%r1263, 0;
	@%p92 bra 	$L__BB9_129;
	shl.b32 	%r1025, %r1010, 2;
	add.s32 	%r1026, %r9, %r1025;
	atom.shared.add.u32 	%r1263, [%r1026], %r137;
$L__BB9_129:
	setp.gt.u32 	%p93, %r1, 255;
	shfl.sync.idx.b32	%r1027|%p94, %r1263, %r136, 31, -1;
	add.s32 	%r1028, %r137, %r1027;
	bar.sync 	0;
	shl.b32 	%r1029, %r56, 3;
	add.s32 	%r1031, %r345, %r1029;
	st.shared.u64 	[%r1031+-8], %rd453;
	shl.b32 	%r1032, %r62, 3;
	add.s32 	%r1033, %r345, %r1032;
	st.shared.u64 	[%r1033+-8], %rd454;
	shl.b32 	%r1034, %r68, 3;
	add.s32 	%r1035, %r345, %r1034;
	st.shared.u64 	[%r1035+-8], %rd455;
	shl.b32 	%r1036, %r74, 3;
	add.s32 	%r1037, %r345, %r1036;
	st.shared.u64 	[%r1037+-8], %rd456;
	shl.b32 	%r1038, %r80, 3;
	add.s32 	%r1039, %r345, %r1038;
	st.shared.u64 	[%r1039+-8], %rd457;
	shl.b32 	%r1040, %r86, 3;
	add.s32 	%r1041, %r345, %r1040;
	st.shared.u64 	[%r1041+-8], %rd458;
	shl.b32 	%r1042, %r92, 3;
	add.s32 	%r1043, %r345, %r1042;
	st.shared.u64 	[%r1043+-8], %rd459;
	shl.b32 	%r1044, %r98, 3;
	add.s32 	%r1045, %r345, %r1044;
	st.shared.u64 	[%r1045+-8], %rd460;
	shl.b32 	%r1046, %r104, 3;
	add.s32 	%r1047, %r345, %r1046;
	st.shared.u64 	[%r1047+-8], %rd461;
	shl.b32 	%r1048, %r110, 3;
	add.s32 	%r1049, %r345, %r1048;
	st.shared.u64 	[%r1049+-8], %rd462;
	shl.b32 	%r1050, %r116, 3;
	add.s32 	%r1051, %r345, %r1050;
	st.shared.u64 	[%r1051+-8], %rd463;
	shl.b32 	%r1052, %r122, 3;
	add.s32 	%r1053, %r345, %r1052;
	st.shared.u64 	[%r1053+-8], %rd464;
	shl.b32 	%r1054, %r128, 3;
	add.s32 	%r1055, %r345, %r1054;
	st.shared.u64 	[%r1055+-8], %rd465;
	shl.b32 	%r1056, %r134, 3;
	add.s32 	%r1057, %r345, %r1056;
	st.shared.u64 	[%r1057+-8], %rd466;
	shl.b32 	%r1058, %r1028, 3;
	add.s32 	%r1059, %r345, %r1058;
	st.shared.u64 	[%r1059+-8], %rd467;
	shl.b32 	%r1060, %r1, 3;
	add.s32 	%r1061, %r345, %r1060;
	add.s32 	%r140, %r1061, 46080;
	@%p93 bra 	$L__BB9_137;
	ld.global.u64 	%rd203, [%rd84];
	sub.s64 	%rd468, %rd203, %rd107;
	st.shared.u64 	[%r140], %rd468;
	setp.lt.s32 	%p95, %r3, 1;
	mov.u32 	%r1267, %r1244;
	@%p95 bra 	$L__BB9_136;
	mov.b32 	%r1265, -1;
	mov.u32 	%r1264, %r3;
	mov.u32 	%r1267, %r1244;
$L__BB9_132:
	add.s32 	%r144, %r1264, -1;
	shl.b32 	%r1063, %r144, 8;
	add.s32 	%r1064, %r1063, %r1;
	mul.wide.s32 	%rd204, %r1064, 4;
	add.s64 	%rd109, %rd2, %rd204;
$L__BB9_133:
	membar.cta;
	ld.volatile.global.u32 	%r145, [%rd109];
	setp.eq.s32 	%p96, %r145, 0;
	@%p96 bra 	$L__BB9_133;
	and.b32  	%r1065, %r145, 1073741823;
	add.s32 	%r1267, %r1065, %r1267;
	setp.gt.s32 	%p97, %r145, -1;
	vote.sync.ballot.b32 	%r1265, %p97, %r1265;
	setp.gt.u32 	%p99, %r1264, 1;
	and.pred  	%p100, %p97, %p99;
	mov.u32 	%r1264, %r144;
	@%p100 bra 	$L__BB9_132;
	ld.shared.u64 	%rd468, [%r140];
$L__BB9_136:
	or.b32  	%r1066, %r1267, -2147483648;
	st.volatile.global.u32 	[%rd72], %r1066;
	sub.s32 	%r1067, %r1267, %r1244;
	cvt.s64.s32 	%rd205, %r1067;
	add.s64 	%rd206, %rd468, %rd205;
	st.shared.u64 	[%r140], %rd206;
$L__BB9_137:
	ld.param.u64 	%rd421, [_ZN3cub18CUB_300001_SM_10006detail10radix_sort29DeviceRadixSortOnesweepKernelINS1_5radix10policy_hubIlNS0_8NullTypeEyE10Policy1000ELNS0_9SortOrderE0ElS6_yiiNS1_21identity_decomposer_tEEEvPT5_SC_PT3_PKSD_PT1_PKSH_PT2_PKSL_T4_iiT6__param_2];
	setp.gt.u32 	%p101, %r1, 255;
	setp.lt.s32 	%p102, %r4, %r150;
	setp.eq.s64 	%p103, %rd421, 0;
	or.pred  	%p104, %p103, %p102;
	or.pred  	%p105, %p101, %p104;
	@%p105 bra 	$L__BB9_139;
	ld.shared.u64 	%rd207, [%r140];
	cvt.s64.s32 	%rd208, %r1244;
	add.s64 	%rd209, %rd107, %rd208;
	add.s64 	%rd210, %rd209, %rd207;
	st.global.u64 	[%rd83], %rd210;
$L__BB9_139:
	setp.gt.s32 	%p106, %r4, %r150;
	bar.sync 	0;
	@%p106 bra 	$L__BB9_141;
	ld.shared.u64 	%rd211, [%r140+-46080];
	shr.u64 	%rd212, %rd211, %r468;
	cvt.u32.u64 	%r1069, %rd212;
	and.b32  	%r1070, %r1069, %r7;
	shl.b32 	%r1071, %r1070, 3;
	add.s32 	%r1073, %r345, 46080;
	add.s32 	%r1074, %r1073, %r1071;
	ld.shared.u64 	%rd213, [%r1074];
	add.s64 	%rd214, %rd213, %rd82;
	xor.b64  	%rd215, %rd211, -9223372036854775808;
	shl.b64 	%rd216, %rd214, 3;
	add.s64 	%rd217, %rd1, %rd216;
	st.global.u64 	[%rd217], %rd215;
	bar.warp.sync 	-1;
	ld.shared.u64 	%rd218, [%r140+-43008];
	shr.u64 	%rd219, %rd218, %r468;
	cvt.u32.u64 	%r1075, %rd219;
	and.b32  	%r1076, %r1075, %r7;
	shl.b32 	%r1077, %r1076, 3;
	add.s32 	%r1078, %r1073, %r1077;
	ld.shared.u64 	%rd220, [%r1078];
	add.s64 	%rd221, %rd220, %rd82;
	xor.b64  	%rd222, %rd218, -9223372036854775808;
	shl.b64 	%rd223, %rd221, 3;
	add.s64 	%rd224, %rd1, %rd223;
	st.global.u64 	[%rd224+3072], %rd222;
	bar.warp.sync 	-1;
	ld.shared.u64 	%rd225, [%r140+-39936];
	shr.u64 	%rd226, %rd225, %r468;
	cvt.u32.u64 	%r1079, %rd226;
	and.b32  	%r1080, %r1079, %r7;
	shl.b32 	%r1081, %r1080, 3;
	add.s32 	%r1082, %r1073, %r1081;
	ld.shared.u64 	%rd227, [%r1082];
	add.s64 	%rd228, %rd227, %rd82;
	xor.b64  	%rd229, %rd225, -9223372036854775808;
	shl.b64 	%rd230, %rd228, 3;
	add.s64 	%rd231, %rd1, %rd230;
	st.global.u64 	[%rd231+6144], %rd229;
	bar.warp.sync 	-1;
	ld.shared.u64 	%rd232, [%r140+-36864];
	shr.u64 	%rd233, %rd232, %r468;
	cvt.u32.u64 	%r1083, %rd233;
	and.b32  	%r1084, %r1083, %r7;
	shl.b32 	%r1085, %r1084, 3;
	add.s32 	%r1086, %r1073, %r1085;
	ld.shared.u64 	%rd234, [%r1086];
	add.s64 	%rd235, %rd234, %rd82;
	xor.b64  	%rd236, %rd232, -9223372036854775808;
	shl.b64 	%rd237, %rd235, 3;
	add.s64 	%rd238, %rd1, %rd237;
	st.global.u64 	[%rd238+9216], %rd236;
	bar.warp.sync 	-1;
	ld.shared.u64 	%rd239, [%r140+-33792];
	shr.u64 	%rd240, %rd239, %r468;
	cvt.u32.u64 	%r1087, %rd240;
	and.b32  	%r1088, %r1087, %r7;
	shl.b32 	%r1089, %r1088, 3;
	add.s32 	%r1090, %r1073, %r1089;
	ld.shared.u64 	%rd241, [%r1090];
	add.s64 	%rd242, %rd241, %rd82;
	xor.b64  	%rd243, %rd239, -9223372036854775808;
	shl.b64 	%rd244, %rd242, 3;
	add.s64 	%rd245, %rd1, %rd244;
	st.global.u64 	[%rd245+12288], %rd243;
	bar.warp.sync 	-1;
	ld.shared.u64 	%rd246, [%r140+-30720];
	shr.u64 	%rd247, %rd246, %r468;
	cvt.u32.u64 	%r1091, %rd247;
	and.b32  	%r1092, %r1091, %r7;
	shl.b32 	%r1093, %r1092, 3;
	add.s32 	%r1094, %r1073, %r1093;
	ld.shared.u64 	%rd248, [%r1094];
	add.s64 	%rd249, %rd248, %rd82;
	xor.b64  	%rd250, %rd246, -9223372036854775808;
	shl.b64 	%rd251, %rd249, 3;
	add.s64 	%rd252, %rd1, %rd251;
	st.global.u64 	[%rd252+15360], %rd250;
	bar.warp.sync 	-1;
	ld.shared.u64 	%rd253, [%r140+-27648];
	shr.u64 	%rd254, %rd253, %r468;
	cvt.u32.u64 	%r1095, %rd254;
	and.b32  	%r1096, %r1095, %r7;
	shl.b32 	%r1097, %r1096, 3;
	add.s32 	%r1098, %r1073, %r1097;
	ld.shared.u64 	%rd255, [%r1098];
	add.s64 	%rd256, %rd255, %rd82;
	xor.b64  	%rd257, %rd253, -9223372036854775808;
	shl.b64 	%rd258, %rd256, 3;
	add.s64 	%rd259, %rd1, %rd258;
	st.global.u64 	[%rd259+18432], %rd257;
	bar.warp.sync 	-1;
	ld.shared.u64 	%rd260, [%r140+-24576];
	shr.u64 	%rd261, %rd260, %r468;
	cvt.u32.u64 	%r1099, %rd261;
	and.b32  	%r1100, %r1099, %r7;
	shl.b32 	%r1101, %r1100, 3;
	add.s32 	%r1102, %r1073, %r1101;
	ld.shared.u64 	%rd262, [%r1102];
	add.s64 	%rd263, %rd262, %rd82;
	xor.b64  	%rd264, %rd260, -9223372036854775808;
	shl.b64 	%rd265, %rd263, 3;
	add.s64 	%rd266, %rd1, %rd265;
	st.global.u64 	[%rd266+21504], %rd264;
	bar.warp.sync 	-1;
	ld.shared.u64 	%rd267, [%r140+-21504];
	shr.u64 	%rd268, %rd267, %r468;
	cvt.u32.u64 	%r1103, %rd268;
	and.b32  	%r1104, %r1103, %r7;
	shl.b32 	%r1105, %r1104, 3;
	add.s32 	%r1106, %r1073, %r1105;
	ld.shared.u64 	%rd269, [%r1106];
	add.s64 	%rd270, %rd269, %rd82;
	xor.b64  	%rd271, %rd267, -9223372036854775808;
	shl.b64 	%rd272, %rd270, 3;
	add.s64 	%rd273, %rd1, %rd272;
	st.global.u64 	[%rd273+24576], %rd271;
	bar.warp.sync 	-1;
	ld.shared.u64 	%rd274, [%r140+-18432];
	shr.u64 	%rd275, %rd274, %r468;
	cvt.u32.u64 	%r1107, %rd275;
	and.b32  	%r1108, %r1107, %r7;
	shl.b32 	%r1109, %r1108, 3;
	add.s32 	%r1110, %r1073, %r1109;
	ld.shared.u64 	%rd276, [%r1110];
	add.s64 	%rd277, %rd276, %rd82;
	xor.b64  	%rd278, %rd274, -9223372036854775808;
	shl.b64 	%rd279, %rd277, 3;
	add.s64 	%rd280, %rd1, %rd279;
	st.global.u64 	[%rd280+27648], %rd278;
	bar.warp.sync 	-1;
	ld.shared.u64 	%rd281, [%r140+-15360];
	shr.u64 	%rd282, %rd281, %r468;
	cvt.u32.u64 	%r1111, %rd282;
	and.b32  	%r1112, %r1111, %r7;
	shl.b32 	%r1113, %r1112, 3;
	add.s32 	%r1114, %r1073, %r1113;
	ld.shared.u64 	%rd283, [%r1114];
	add.s64 	%rd284, %rd283, %rd82;
	xor.b64  	%rd285, %rd281, -9223372036854775808;
	shl.b64 	%rd286, %rd284, 3;
	add.s64 	%rd287, %rd1, %rd286;
	st.global.u64 	[%rd287+30720], %rd285;
	bar.warp.sync 	-1;
	ld.shared.u64 	%rd288, [%r140+-12288];
	shr.u64 	%rd289, %rd288, %r468;
	cvt.u32.u64 	%r1115, %rd289;
	and.b32  	%r1116, %r1115, %r7;
	shl.b32 	%r1117, %r1116, 3;
	add.s32 	%r1118, %r1073, %r1117;
	ld.shared.u64 	%rd290, [%r1118];
	add.s64 	%rd291, %rd290, %rd82;
	xor.b64  	%rd292, %rd288, -9223372036854775808;
	shl.b64 	%rd293, %rd291, 3;
	add.s64 	%rd294, %rd1, %rd293;
	st.global.u64 	[%rd294+33792], %rd292;
	bar.warp.sync 	-1;
	ld.shared.u64 	%rd295, [%r140+-9216];
	shr.u64 	%rd296, %rd295, %r468;
	cvt.u32.u64 	%r1119, %rd296;
	and.b32  	%r1120, %r1119, %r7;
	shl.b32 	%r1121, %r1120, 3;
	add.s32 	%r1122, %r1073, %r1121;
	ld.shared.u64 	%rd297, [%r1122];
	add.s64 	%rd298, %rd297, %rd82;
	xor.b64  	%rd299, %rd295, -9223372036854775808;
	shl.b64 	%rd300, %rd298, 3;
	add.s64 	%rd301, %rd1, %rd300;
	st.global.u64 	[%rd301+36864], %rd299;
	bar.warp.sync 	-1;
	ld.shared.u64 	%rd302, [%r140+-6144];
	shr.u64 	%rd303, %rd302, %r468;
	cvt.u32.u64 	%r1123, %rd303;
	and.b32  	%r1124, %r1123, %r7;
	shl.b32 	%r1125, %r1124, 3;
	add.s32 	%r1126, %r1073, %r1125;
	ld.shared.u64 	%rd304, [%r1126];
	add.s64 	%rd305, %rd304, %rd82;
	xor.b64  	%rd306, %rd302, -9223372036854775808;
	shl.b64 	%rd307, %rd305, 3;
	add.s64 	%rd308, %rd1, %rd307;
	st.global.u64 	[%rd308+39936], %rd306;
	bar.warp.sync 	-1;
	ld.shared.u64 	%rd309, [%r140+-3072];
	shr.u64 	%rd310, %rd309, %r468;
	cvt.u32.u64 	%r1127, %rd310;
	and.b32  	%r1128, %r1127, %r7;
	shl.b32 	%r1129, %r1128, 3;
	add.s32 	%r1130, %r1073, %r1129;
	ld.shared.u64 	%rd311, [%r1130];
	add.s64 	%rd312, %rd311, %rd82;
	xor.b64  	%rd313, %rd309, -9223372036854775808;
	shl.b64 	%rd314, %rd312, 3;
	add.s64 	%rd315, %rd1, %rd314;
	st.global.u64 	[%rd315+43008], %rd313;
	bar.warp.sync 	-1;
	bra.uni 	$L__BB9_172;
$L__BB9_141:
	mad.lo.s32 	%r149, %r3, -5760, %r150;
	setp.ge.s32 	%p107, %r1, %r149;
	@%p107 bra 	$L__BB9_143;
	ld.shared.u64 	%rd316, [%r140+-46080];
	shr.u64 	%rd317, %rd316, %r468;
	cvt.u32.u64 	%r1132, %rd317;
	and.b32  	%r1133, %r1132, %r7;
	shl.b32 	%r1134, %r1133, 3;
	add.s32 	%r1136, %r345, %r1134;
	ld.shared.u64 	%rd318, [%r1136+46080];
	xor.b64  	%rd319, %rd316, -9223372036854775808;
	add.s64 	%rd320, %rd318, %rd82;
	shl.b64 	%rd321, %rd320, 3;
	add.s64 	%rd322, %rd1, %rd321;
	st.global.u64 	[%rd322], %rd319;
$L__BB9_143:
	bar.warp.sync 	-1;
	add.s32 	%r1137, %r1, 384;
	setp.ge.s32 	%p108, %r1137, %r149;
	@%p108 bra 	$L__BB9_145;
	ld.shared.u64 	%rd323, [%r140+-43008];
	shr.u64 	%rd324, %rd323, %r468;
	cvt.u32.u64 	%r1139, %rd324;
	and.b32  	%r1140, %r1139, %r7;
	shl.b32 	%r1141, %r1140, 3;
	add.s32 	%r1143, %r345, %r1141;
	ld.shared.u64 	%rd325, [%r1143+46080];
	xor.b64  	%rd326, %rd323, -9223372036854775808;
	add.s64 	%rd327, %rd325, %rd82;
	shl.b64 	%rd328, %rd327, 3;
	add.s64 	%rd329, %rd1, %rd328;
	st.global.u64 	[%rd329+3072], %rd326;
$L__BB9_145:
	bar.warp.sync 	-1;
	add.s32 	%r1144, %r1, 768;
	setp.ge.s32 	%p109, %r1144, %r149;
	@%p109 bra 	$L__BB9_147;
	ld.shared.u64 	%rd330, [%r140+-39936];
	shr.u64 	%rd331, %rd330, %r468;
	cvt.u32.u64 	%r1146, %rd331;
	and.b32  	%r1147, %r1146, %r7;
	shl.b32 	%r1148, %r1147, 3;
	add.s32 	%r1150, %r345, %r1148;
	ld.shared.u64 	%rd332, [%r1150+46080];
	xor.b64  	%rd333, %rd330, -9223372036854775808;
	add.s64 	%rd334, %rd332, %rd82;
	shl.b64 	%rd335, %rd334, 3;
	add.s64 	%rd336, %rd1, %rd335;
	st.global.u64 	[%rd336+6144], %rd333;
$L__BB9_147:
	bar.warp.sync 	-1;
	add.s32 	%r1151, %r1, 1152;
	setp.ge.s32 	%p110, %r1151, %r149;
	@%p110 bra 	$L__BB9_149;
	ld.shared.u64 	%rd337, [%r140+-36864];
	shr.u64 	%rd338, %rd337, %r468;
	cvt.u32.u64 	%r1153, %rd338;
	and.b32  	%r1154, %r1153, %r7;
	shl.b32 	%r1155, %r1154, 3;
	add.s32 	%r1157, %r345, %r1155;
	ld.shared.u64 	%rd339, [%r1157+46080];
	xor.b64  	%rd340, %rd337, -9223372036854775808;
	add.s64 	%rd341, %rd339, %rd82;
	shl.b64 	%rd342, %rd341, 3;
	add.s64 	%rd343, %rd1, %rd342;
	st.global.u64 	[%rd343+9216], %rd340;
$L__BB9_149:
	bar.warp.sync 	-1;
	add.s32 	%r1158, %r1, 1536;
	setp.ge.s32 	%p111, %r1158, %r149;
	@%p111 bra 	$L__BB9_151;
	ld.shared.u64 	%rd344, [%r140+-33792];
	shr.u64 	%rd345, %rd344, %r468;
	cvt.u32.u64 	%r1160, %rd345;
	and.b32  	%r1161, %r1160, %r7;
	shl.b32 	%r1162, %r1161, 3;
	add.s32 	%r1164, %r345, %r1162;
	ld.shared.u64 	%rd346, [%r1164+46080];
	xor.b64  	%rd347, %rd344, -9223372036854775808;
	add.s64 	%rd348, %rd346, %rd82;
	shl.b64 	%rd349, %rd348, 3;
	add.s64 	%rd350, %rd1, %rd349;
	st.global.u64 	[%rd350+12288], %rd347;
$L__BB9_151:
	bar.warp.sync 	-1;
	add.s32 	%r1165, %r1, 1920;
	setp.ge.s32 	%p112, %r1165, %r149;
	@%p112 bra 	$L__BB9_153;
	ld.shared.u64 	%rd351, [%r140+-30720];
	shr.u64 	%rd352, %rd351, %r468;
	cvt.u32.u64 	%r1167, %rd352;
	and.b32  	%r1168, %r1167, %r7;
	shl.b32 	%r1169, %r1168, 3;
	add.s32 	%r1171, %r345, %r1169;
	ld.shared.u64 	%rd353, [%r1171+46080];
	xor.b64  	%rd354, %rd351, -9223372036854775808;
	add.s64 	%rd355, %rd353, %rd82;
	shl.b64 	%rd356, %rd355, 3;
	add.s64 	%rd357, %rd1, %rd356;
	st.global.u64 	[%rd357+15360], %rd354;
$L__BB9_153:
	bar.warp.sync 	-1;
	add.s32 	%r1172, %r1, 2304;
	setp.ge.s32 	%p113, %r1172, %r149;
	@%p113 bra 	$L__BB9_155;
	ld.shared.u64 	%rd358, [%r140+-27648];
	shr.u64 	%rd359, %rd358, %r468;
	cvt.u32.u64 	%r1174, %rd359;
	and.b32  	%r1175, %r1174, %r7;
	shl.b32 	%r1176, %r1175, 3;
	add.s32 	%r1178, %r345, %r1176;
	ld.shared.u64 	%rd360, [%r1178+46080];
	xor.b64  	%rd361, %rd358, -9223372036854775808;
	add.s64 	%rd362, %rd360, %rd82;
	shl.b64 	%rd363, %rd362, 3;
	add.s64 	%rd364, %rd1, %rd363;
	st.global.u64 	[%rd364+18432], %rd361;
$L__BB9_155:
	bar.warp.sync 	-1;
	add.s32 	%r1179, %r1, 2688;
	setp.ge.s32 	%p114, %r1179, %r149;
	@%p114 bra 	$L__BB9_157;
	ld.shared.u64 	%rd365, [%r140+-24576];
	shr.u64 	%rd366, %rd365, %r468;
	cvt.u32.u64 	%r1181, %rd366;
	and.b32  	%r1182, %r1181, %r7;
	shl.b32 	%r1183, %r1182, 3;
	add.s32 	%r1185, %r345, %r1183;
	ld.shared.u64 	%rd367, [%r1185+46080];
	xor.b64  	%rd368, %rd365, -9223372036854775808;
	add.s64 	%rd369, %rd367, %rd82;
	shl.b64 	%rd370, %rd369, 3;
	add.s64 	%rd371, %rd1, %rd370;
	st.global.u64 	[%rd371+21504], %rd368;
$L__BB9_157:
	bar.warp.sync 	-1;
	or.b32  	%r1186, %r1, 3072;
	setp.ge.s32 	%p115, %r1186, %r149;
	@%p115 bra 	$L__BB9_159;
	ld.shared.u64 	%rd372, [%r140+-21504];
	shr.u64 	%rd373, %rd372, %r468;
	cvt.u32.u64 	%r1188, %rd373;
	and.b32  	%r1189, %r1188, %r7;
	shl.b32 	%r1190, %r1189, 3;
	add.s32 	%r1192, %r345, %r1190;
	ld.shared.u64 	%rd374, [%r1192+46080];
	xor.b64  	%rd375, %rd372, -9223372036854775808;
	add.s64 	%rd376, %rd374, %rd82;
	shl.b64 	%rd377, %rd376, 3;
	add.s64 	%rd378, %rd1, %rd377;
	st.global.u64 	[%rd378+24576], %rd375;
$L__BB9_159:
	bar.warp.sync 	-1;
	add.s32 	%r1193, %r1, 3456;
	setp.ge.s32 	%p116, %r1193, %r149;
	@%p116 bra 	$L__BB9_161;
	ld.shared.u64 	%rd379, [%r140+-18432];
	shr.u64 	%rd380, %rd379, %r468;
	cvt.u32.u64 	%r1195, %rd380;
	and.b32  	%r1196, %r1195, %r7;
	shl.b32 	%r1197, %r1196, 3;
	add.s32 	%r1199, %r345, %r1197;
	ld.shared.u64 	%rd381, [%r1199+46080];
	xor.b64  	%rd382, %rd379, -9223372036854775808;
	add.s64 	%rd383, %rd381, %rd82;
	shl.b64 	%rd384, %rd383, 3;
	add.s64 	%rd385, %rd1, %rd384;
	st.global.u64 	[%rd385+27648], %rd382;
$L__BB9_161:
	bar.warp.sync 	-1;
	add.s32 	%r1200, %r1, 3840;
	setp.ge.s32 	%p117, %r1200, %r149;
	@%p117 bra 	$L__BB9_163;
	ld.shared.u64 	%rd386, [%r140+-15360];
	shr.u64 	%rd387, %rd386, %r468;
	cvt.u32.u64 	%r1202, %rd387;
	and.b32  	%r1203, %r1202, %r7;
	shl.b32 	%r1204, %r1203, 3;
	add.s32 	%r1206, %r345, %r1204;
	ld.shared.u64 	%rd388, [%r1206+46080];
	xor.b64  	%rd389, %rd386, -9223372036854775808;
	add.s64 	%rd390, %rd388, %rd82;
	shl.b64 	%rd391, %rd390, 3;
	add.s64 	%rd392, %rd1, %rd391;
	st.global.u64 	[%rd392+30720], %rd389;
$L__BB9_163:
	bar.warp.sync 	-1;
	add.s32 	%r1207, %r1, 4224;
	setp.ge.s32 	%p118, %r1207, %r149;
	@%p118 bra 	$L__BB9_165;
	ld.shared.u64 	%rd393, [%r140+-12288];
	shr.u64 	%rd394, %rd393, %r468;
	cvt.u32.u64 	%r1209, %rd394;
	and.b32  	%r1210, %r1209, %r7;
	shl.b32 	%r1211, %r1210, 3;
	add.s32 	%r1213, %r345, %r1211;
	ld.shared.u64 	%rd395, [%r1213+46080];
	xor.b64  	%rd396, %rd393, -9223372036854775808;
	add.s64 	%rd397, %rd395, %rd82;
	shl.b64 	%rd398, %rd397, 3;
	add.s64 	%rd399, %rd1, %rd398;
	st.global.u64 	[%rd399+33792], %rd396;
$L__BB9_165:
	bar.warp.sync 	-1;
	add.s32 	%r1214, %r1, 4608;
	setp.ge.s32 	%p119, %r1214, %r149;
	@%p119 bra 	$L__BB9_167;
	ld.shared.u64 	%rd400, [%r140+-9216];
	shr.u64 	%rd401, %rd400, %r468;
	cvt.u32.u64 	%r1216, %rd401;
	and.b32  	%r1217, %r1216, %r7;
	shl.b32 	%r1218, %r1217, 3;
	add.s32 	%r1220, %r345, %r1218;
	ld.shared.u64 	%rd402, [%r1220+46080];
	xor.b64  	%rd403, %rd400, -9223372036854775808;
	add.s64 	%rd404, %rd402, %rd82;
	shl.b64 	%rd405, %rd404, 3;
	add.s64 	%rd406, %rd1, %rd405;
	st.global.u64 	[%rd406+36864], %rd403;
$L__BB9_167:
	bar.warp.sync 	-1;
	add.s32 	%r1221, %r1, 4992;
	setp.ge.s32 	%p120, %r1221, %r149;
	@%p120 bra 	$L__BB9_169;
	ld.shared.u64 	%rd407, [%r140+-6144];
	shr.u64 	%rd408, %rd407, %r468;
	cvt.u32.u64 	%r1223, %rd408;
	and.b32  	%r1224, %r1223, %r7;
	shl.b32 	%r1225, %r1224, 3;
	add.s32 	%r1227, %r345, %r1225;
	ld.shared.u64 	%rd409, [%r1227+46080];
	xor.b64  	%rd410, %rd407, -9223372036854775808;
	add.s64 	%rd411, %rd409, %rd82;
	shl.b64 	%rd412, %rd411, 3;
	add.s64 	%rd413, %rd1, %rd412;
	st.global.u64 	[%rd413+39936], %rd410;
$L__BB9_169:
	bar.warp.sync 	-1;
	add.s32 	%r1228, %r1, 5376;
	ld.shared.u64 	%rd112, [%r140+-3072];
	shr.u64 	%rd414, %rd112, %r468;
	cvt.u32.u64 	%r1230, %rd414;
	and.b32  	%r1231, %r1230, %r7;
	shl.b32 	%r1232, %r1231, 3;
	add.s32 	%r1234, %r345, %r1232;
	ld.shared.u64 	%rd415, [%r1234+46080];
	add.s64 	%rd113, %rd415, %rd82;
	setp.ge.s32 	%p121, %r1228, %r149;
	@%p121 bra 	$L__BB9_171;
	xor.b64  	%rd416, %rd112, -9223372036854775808;
	shl.b64 	%rd417, %rd113, 3;
	add.s64 	%rd418, %rd1, %rd417;
	st.global.u64 	[%rd418+43008], %rd416;
$L__BB9_171:
	bar.warp.sync 	-1;
$L__BB9_172:
	ret;

}
	// .globl	_ZN6thrust24THRUST_300001_SM_1000_NS8cuda_cub4core6detail13_kernel_agentINS1_8__unique9InitAgentIN3cub18CUB_300001_SM_100013ScanTileStateIiLb1EEEPiiEEJSA_mSB_EEEvDpT0_
.visible .entry _ZN6thrust24THRUST_300001_SM_1000_NS8cuda_cub4core6detail13_kernel_agentINS1_8__unique9InitAgentIN3cub18CUB_300001_SM_100013ScanTileStateIiLb1EEEPiiEEJSA_mSB_EEEvDpT0_(
	.param .align 8 .b8 _ZN6thrust24THRUST_300001_SM_1000_NS8cuda_cub4core6detail13_kernel_agentINS1_8__unique9InitAgentIN3cub18CUB_300001_SM_100013ScanTileStateIiLb1EEEPiiEEJSA_mSB_EEEvDpT0__param_0[8],
	.param .u64 _ZN6thrust24THRUST_300001_SM_1000_NS8cuda_cub4core6detail13_kernel_agentINS1_8__unique9InitAgentIN3cub18CUB_300001_SM_100013ScanTileStateIiLb1EEEPiiEEJSA_mSB_EEEvDpT0__param_1,
	.param .u64 .ptr .align 1 _ZN6thrust24THRUST_300001_SM_1000_NS8cuda_cub4core6detail13_kernel_agentINS1_8__unique9InitAgentIN3cub18CUB_300001_SM_100013ScanTileStateIiLb1EEEPiiEEJSA_mSB_EEEvDpT0__param_2
)
.maxntid 128
{
	.reg .pred 	%p<6>;
	.reg .b32 	%r<12>;
	.reg .b64 	%rd<9>;

	ld.param.u64 	%rd3, [_ZN6thrust24THRUST_300001_SM_1000_NS8cuda_cub4core6detail13_kernel_agentINS1_8__unique9InitAgentIN3cub18CUB_300001_SM_100013ScanTileStateIiLb1EEEPiiEEJSA_mSB_EEEvDpT0__param_0];
	ld.param.u32 	%r4, [_ZN6thrust24THRUST_300001_SM_1000_NS8cuda_cub4core6detail13_kernel_agentINS1_8__unique9InitAgentIN3cub18CUB_300001_SM_100013ScanTileStateIiLb1EEEPiiEEJSA_mSB_EEEvDpT0__param_1];
	ld.param.u64 	%rd2, [_ZN6thrust24THRUST_300001_SM_1000_NS8cuda_cub4core6detail13_kernel_agentINS1_8__unique9InitAgentIN3cub18CUB_300001_SM_100013ScanTileStateIiLb1EEEPiiEEJSA_mSB_EEEvDpT0__param_2];
	cvta.to.global.u64 	%rd1, %rd3;
	mov.u32 	%r1, %ctaid.x;
	mov.u32 	%r5, %ntid.x;
	mov.u32 	%r2, %tid.x;
	mad.lo.s32 	%r3, %r1, %r5, %r2;
	setp.ge.s32 	%p1, %r3, %r4;
	@%p1 bra 	$L__BB10_2;
	mul.wide.s32 	%rd4, %r3, 8;
	add.s64 	%rd5, %rd1, %rd4;
	mov.b32 	%r6, 0;
	mov.b32 	%r7, 99;
	st.global.v2.u32 	[%rd5+256], {%r7, %r6};
$L__BB10_2:
	setp.ne.s32 	%p2, %r1, 0;
	setp.gt.u32 	%p3, %r2, 31;
	or.pred  	%p4, %p2, %p3;
	@%p4 bra 	$L__BB10_4;
	mul.wide.u32 	%rd6, %r2, 8;
	add.s64 	%rd7, %rd1, %rd6;
	mov.b32 	%r9, 0;
	st.global.v2.u32 	[%rd7], {%r9, %r9};
$L__BB10_4:
	or.b32  	%r10, %r1, %r2;
	setp.ne.s32 	%p5, %r10, 0;
	@%p5 bra 	$L__BB10_6;
	cvta.to.global.u64 	%rd8, %rd2;
	mov.b32 	%r11, 0;
	st.global.u32 	[%rd8], %r11;
$L__BB10_6:
	ret;

}
	// .globl	_ZN6thrust24THRUST_300001_SM_1000_NS8cuda_cub4core6detail13_kernel_agentINS1_8__unique11UniqueAgentINS0_6detail15normal_iteratorINS0_10device_ptrIlEEEESB_N4cuda3std3__48equal_toIlEEiPiEEJSB_SB_SG_SH_iN3cub18CUB_300001_SM_100013ScanTileStateIiLb1EEEmEEEvDpT0_
.visible .entry _ZN6thrust24THRUST_300001_SM_1000_NS8cuda_cub4core6detail13_kernel_agentINS1_8__unique11UniqueAgentINS0_6detail15normal_iteratorINS0_10device_ptrIlEEEESB_N4cuda3std3__48equal_toIlEEiPiEEJSB_SB_SG_SH_iN3cub18CUB_300001_SM_100013ScanTileStateIiLb1EEEmEEEvDpT0_(
	.param .align 8 .b8 _ZN6thrust24THRUST_300001_SM_1000_NS8cuda_cub4core6detail13_kernel_agentINS1_8__unique11UniqueAgentINS0_6detail15normal_iteratorINS0_10device_ptrIlEEEESB_N4cuda3std3__48equal_toIlEEiPiEEJSB_SB_SG_SH_iN3cub18CUB_300001_SM_100013ScanTileStateIiLb1EEEmEEEvDpT0__param_0[8],
	.param .align 8 .b8 _ZN6thrust24THRUST_300001_SM_1000_NS8cuda_cub4core6detail13_kernel_agentINS1_8__unique11UniqueAgentINS0_6detail15normal_iteratorINS0_10device_ptrIlEEEESB_N4cuda3std3__48equal_toIlEEiPiEEJSB_SB_SG_SH_iN3cub18CUB_300001_SM_100013ScanTileStateIiLb1EEEmEEEvDpT0__param_1[8],
	.param .align 1 .b8 _ZN6thrust24THRUST_300001_SM_1000_NS8cuda_cub4core6detail13_kernel_agentINS1_8__unique11UniqueAgentINS0_6detail15normal_iteratorINS0_10device_ptrIlEEEESB_N4cuda3std3__48equal_toIlEEiPiEEJSB_SB_SG_SH_iN3cub18CUB_300001_SM_100013ScanTileStateIiLb1EEEmEEEvDpT0__param_2[1],
	.param .u64 .ptr .align 1 _ZN6thrust24THRUST_300001_SM_1000_NS8cuda_cub4core6detail13_kernel_agentINS1_8__unique11UniqueAgentINS0_6detail15normal_iteratorINS0_10device_ptrIlEEEESB_N4cuda3std3__48equal_toIlEEiPiEEJSB_SB_SG_SH_iN3cub18CUB_300001_SM_100013ScanTileStateIiLb1EEEmEEEvDpT0__param_3,
	.param .u32 _ZN6thrust24THRUST_300001_SM_1000_NS8cuda_cub4core6detail13_kernel_agentINS1_8__unique11UniqueAgentINS0_6detail15normal_iteratorINS0_10device_ptrIlEEEESB_N4cuda3std3__48equal_toIlEEiPiEEJSB_SB_SG_SH_iN3cub18CUB_300001_SM_100013ScanTileStateIiLb1EEEmEEEvDpT0__param_4,
	.param .align 8 .b8 _ZN6thrust24THRUST_300001_SM_1000_NS8cuda_cub4core6detail13_kernel_agentINS1_8__unique11UniqueAgentINS0_6detail15normal_iteratorINS0_10device_ptrIlEEEESB_N4cuda3std3__48equal_toIlEEiPiEEJSB_SB_SG_SH_iN3cub18CUB_300001_SM_100013ScanTileStateIiLb1EEEmEEEvDpT0__param_5[8],
	.param .u64 _ZN6thrust24THRUST_300001_SM_1000_NS8cuda_cub4core6detail13_kernel_agentINS1_8__unique11UniqueAgentINS0_6detail15normal_iteratorINS0_10device_ptrIlEEEESB_N4cuda3std3__48equal_toIlEEiPiEEJSB_SB_SG_SH_iN3cub18CUB_300001_SM_100013ScanTileStateIiLb1EEEmEEEvDpT0__param_6
)
.maxntid 64
{
	.reg .pred 	%p<173>;
	.reg .b32 	%r<829>;
	.reg .b64 	%rd<217>;

	ld.param.u64 	%rd1, [_ZN6thrust24THRUST_300001_SM_1000_NS8cuda_cub4core6detail13_kernel_agentINS1_8__unique11UniqueAgentINS0_6detail15normal_iteratorINS0_10device_ptrIlEEEESB_N4cuda3std3__48equal_toIlEEiPiEEJSB_SB_SG_SH_iN3cub18CUB_300001_SM_100013ScanTileStateIiLb1EEEmEEEvDpT0__param_5];
	ld.param.u64 	%rd2, [_ZN6thrust24THRUST_300001_SM_1000_NS8cuda_cub4core6detail13_kernel_agentINS1_8__unique11UniqueAgentINS0_6detail15normal_iteratorINS0_10device_ptrIlEEEESB_N4cuda3std3__48equal_toIlEEiPiEEJSB_SB_SG_SH_iN3cub18CUB_300001_SM_100013ScanTileStateIiLb1EEEmEEEvDpT0__param_0];
	ld.param.u64 	%rd79, [_ZN6thrust24THRUST_300001_SM_1000_NS8cuda_cub4core6detail13_kernel_agentINS1_8__unique11UniqueAgentINS0_6detail15normal_iteratorINS0_10device_ptrIlEEEESB_N4cuda3std3__48equal_toIlEEiPiEEJSB_SB_SG_SH_iN3cub18CUB_300001_SM_100013ScanTileStateIiLb1EEEmEEEvDpT0__param_1];
	ld.param.u32 	%r211, [_ZN6thrust24THRUST_300001_SM_1000_NS8cuda_cub4core6detail13_kernel_agentINS1_8__unique11UniqueAgentINS0_6detail15normal_iteratorINS0_10device_ptrIlEEEESB_N4cuda3std3__48equal_toIlEEiPiEEJSB_SB_SG_SH_iN3cub18CUB_300001_SM_100013ScanTileStateIiLb1EEEmEEEvDpT0__param_6];
	cvta.to.global.u64 	%rd3, %rd79;
	mov.u32 	%r1, %ctaid.x;
	mul.lo.s32 	%r2, %r1, 320;
	add.s32 	%r212, %r211, -1;
	setp.ge.s32 	%p10, %r1, %r212;
	@%p10 bra 	$L__BB11_75;
	setp.ne.s32 	%p102, %r1, 0;
	@%p102 bra 	$L__BB11_26;
	mov.u32 	%r789, %tid.x;
	and.b32  	%r694, %r789, 31;
	and.b32  	%r695, %r789, 992;
	add.s32 	%r696, %r2, %r694;
	mad.lo.s32 	%r697, %r695, 5, %r696;
	mul.wide.u32 	%rd189, %r697, 8;
	add.s64 	%rd180, %rd2, %rd189;
	// begin inline asm
	ld.global.nc.u64 %rd179, [%rd180];
	// end inline asm
	add.s64 	%rd182, %rd180, 256;
	// begin inline asm
	ld.global.nc.u64 %rd181, [%rd182];
	// end inline asm
	add.s64 	%rd184, %rd180, 512;
	// begin inline asm
	ld.global.nc.u64 %rd183, [%rd184];
	// end inline asm
	add.s64 	%rd186, %rd180, 768;
	// begin inline asm
	ld.global.nc.u64 %rd185, [%rd186];
	// end inline asm
	add.s64 	%rd188, %rd180, 1024;
	// begin inline asm
	ld.global.nc.u64 %rd187, [%rd188];
	// end inline asm
	// begin inline asm
	mov.u32 %r692, %laneid;
	// end inline asm
	shr.u32 	%r5, %r789, 5;
	mad.lo.s32 	%r698, %r5, 160, %r692;
	shl.b32 	%r699, %r698, 3;
	mov.u32 	%r700, _ZN6thrust24THRUST_300001_SM_1000_NS8cuda_cub4core6detail5shmemE;
	add.s32 	%r701, %r700, %r699;
	st.shared.u64 	[%r701], %rd179;
	st.shared.u64 	[%r701+256], %rd181;
	st.shared.u64 	[%r701+512], %rd183;
	st.shared.u64 	[%r701+768], %rd185;
	st.shared.u64 	[%r701+1024], %rd187;
	bar.warp.sync 	-1;
	shl.b32 	%r702, %r692, 5;
	add.s32 	%r703, %r701, %r702;
	ld.shared.u64 	%rd4, [%r703];
	ld.shared.u64 	%rd5, [%r703+8];
	ld.shared.u64 	%rd6, [%r703+16];
	ld.shared.u64 	%rd7, [%r703+24];
	ld.shared.u64 	%rd8, [%r703+32];
	bar.sync 	0;
	shl.b32 	%r704, %r789, 3;
	add.s32 	%r786, %r700, %r704;
	add.s32 	%r6, %r786, 560;
	st.shared.u64 	[%r786+560], %rd8;
	bar.sync 	0;
	setp.eq.s32 	%p153, %r789, 0;
	mov.b32 	%r784, 1;
	@%p153 bra 	$L__BB11_4;
	ld.shared.u64 	%rd190, [%r6+-8];
	setp.ne.s64 	%p154, %rd190, %rd4;
	selp.u32 	%r784, 1, 0, %p154;
$L__BB11_4:
	setp.ne.s64 	%p155, %rd4, %rd5;
	selp.u32 	%r736, 1, 0, %p155;
	setp.ne.s64 	%p156, %rd5, %rd6;
	selp.u32 	%r737, 1, 0, %p156;
	setp.ne.s64 	%p157, %rd6, %rd7;
	selp.u32 	%r738, 1, 0, %p157;
	setp.ne.s64 	%p158, %rd7, %rd8;
	selp.u32 	%r739, 1, 0, %p158;
	bar.sync 	0;
	add.s32 	%r9, %r784, %r736;
	add.s32 	%r10, %r9, %r737;
	add.s32 	%r11, %r10, %r738;
	add.s32 	%r710, %r11, %r739;
	mov.b32 	%r708, 1;
	mov.b32 	%r733, 0;
	mov.b32 	%r735, -1;
	// begin inline asm
	{  .reg .s32 r0;  .reg .pred p;  shfl.sync.up.b32 r0|p, %r710, %r708, %r733, %r735;  @p add.s32 r0, r0, %r710;  mov.s32 %r706, r0;}
	// end inline asm
	mov.b32 	%r714, 2;
	// begin inline asm
	{  .reg .s32 r0;  .reg .pred p;  shfl.sync.up.b32 r0|p, %r706, %r714, %r733, %r735;  @p add.s32 r0, r0, %r706;  mov.s32 %r712, r0;}
	// end inline asm
	mov.b32 	%r720, 4;
	// begin inline asm
	{  .reg .s32 r0;  .reg .pred p;  shfl.sync.up.b32 r0|p, %r712, %r720, %r733, %r735;  @p add.s32 r0, r0, %r712;  mov.s32 %r718, r0;}
	// end inline asm
	mov.b32 	%r726, 8;
	// begin inline asm
	{  .reg .s32 r0;  .reg .pred p;  shfl.sync.up.b32 r0|p, %r718, %r726, %r733, %r735;  @p add.s32 r0, r0, %r718;  mov.s32 %r724, r0;}
	// end inline asm
	mov.b32 	%r732, 16;
	// begin inline asm
	{  .reg .s32 r0;  .reg .pred p;  shfl.sync.up.b32 r0|p, %r724, %r732, %r733, %r735;  @p add.s32 r0, r0, %r724;  mov.s32 %r730, r0;}
	// end inline asm
	setp.ne.s32 	%p159, %r692, 31;
	@%p159 bra 	$L__BB11_6;
	shl.b32 	%r740, %r5, 2;
	add.s32 	%r742, %r700, %r740;
	st.shared.u32 	[%r742], %r730;
$L__BB11_6:
	setp.ne.s32 	%p160, %r789, 0;
	bar.sync 	0;
	ld.shared.v2.u32 	{%r743, %r744}, [_ZN6thrust24THRUST_300001_SM_1000_NS8cuda_cub4core6detail5shmemE];
	add.s32 	%r14, %r744, %r743;
	setp.lt.u32 	%p161, %r789, 32;
	selp.b32 	%r745, 0, %r743, %p161;
	setp.eq.s32 	%p162, %r692, 0;
	sub.s32 	%r746, %r730, %r710;
	selp.b32 	%r747, 0, %r746, %p162;
	add.s32 	%r15, %r745, %r747;
	@%p160 bra 	$L__BB11_8;
	add.s64 	%rd191, %rd1, 256;
	mov.b32 	%r748, 101;
	// begin inline asm
	st.relaxed.gpu.v2.u32 [%rd191], {%r748, %r14};
	// end inline asm
$L__BB11_8:
	bar.sync 	0;
	setp.eq.s32 	%p163, %r784, 0;
	@%p163 bra 	$L__BB11_10;
	shl.b32 	%r750, %r15, 3;
	add.s32 	%r752, %r700, %r750;
	st.shared.u64 	[%r752], %rd4;
$L__BB11_10:
	setp.eq.s64 	%p164, %rd4, %rd5;
	@%p164 bra 	$L__BB11_12;
	add.s32 	%r753, %r15, %r784;
	shl.b32 	%r754, %r753, 3;
	add.s32 	%r756, %r700, %r754;
	st.shared.u64 	[%r756], %rd5;
$L__BB11_12:
	setp.eq.s64 	%p165, %rd5, %rd6;
	@%p165 bra 	$L__BB11_14;
	add.s32 	%r757, %r9, %r15;
	shl.b32 	%r758, %r757, 3;
	add.s32 	%r760, %r700, %r758;
	st.shared.u64 	[%r760], %rd6;
$L__BB11_14:
	setp.eq.s64 	%p166, %rd6, %rd7;
	@%p166 bra 	$L__BB11_16;
	add.s32 	%r761, %r10, %r15;
	shl.b32 	%r762, %r761, 3;
	add.s32 	%r764, %r700, %r762;
	st.shared.u64 	[%r764], %rd7;
$L__BB11_16:
	setp.eq.s64 	%p167, %rd7, %rd8;
	@%p167 bra 	$L__BB11_18;
	add.s32 	%r765, %r11, %r15;
	shl.b32 	%r766, %r765, 3;
	add.s32 	%r768, %r700, %r766;
	st.shared.u64 	[%r768], %rd8;
$L__BB11_18:
	bar.sync 	0;
	setp.ge.s32 	%p168, %r789, %r14;
	@%p168 bra 	$L__BB11_25;
	not.b32 	%r769, %r789;
	add.s32 	%r16, %r14, %r769;
	and.b32  	%r770, %r16, 192;
	setp.eq.s32 	%p169, %r770, 192;
	@%p169 bra 	$L__BB11_22;
	shr.u32 	%r771, %r16, 6;
	add.s32 	%r772, %r771, 1;
	and.b32  	%r773, %r772, 3;
	mul.wide.u32 	%rd192, %r789, 8;
	add.s64 	%rd201, %rd3, %rd192;
	neg.s32 	%r785, %r773;
	shl.b32 	%r776, %r772, 6;
	and.b32  	%r777, %r776, 192;
	add.s32 	%r789, %r789, %r777;
$L__BB11_21:
	.pragma "nounroll";
	ld.shared.u64 	%rd193, [%r786];
	st.global.u64 	[%rd201], %rd193;
	add.s64 	%rd201, %rd201, 512;
	add.s32 	%r786, %r786, 512;
	add.s32 	%r785, %r785, 1;
	setp.ne.s32 	%p170, %r785, 0;
	@%p170 bra 	$L__BB11_21;
$L__BB11_22:
	setp.lt.u32 	%p171, %r16, 192;
	@%p171 bra 	$L__BB11_25;
	mul.wide.u32 	%rd194, %r789, 8;
	add.s64 	%rd195, %rd194, %rd3;
	add.s64 	%rd202, %rd195, 1024;
	shl.b32 	%r778, %r789, 3;
	add.s32 	%r780, %r778, %r700;
	add.s32 	%r788, %r780, 1024;
$L__BB11_24:
	ld.shared.u64 	%rd196, [%r788+-1024];
	st.global.u64 	[%rd202+-1024], %rd196;
	ld.shared.u64 	%rd197, [%r788+-512];
	st.global.u64 	[%rd202+-512], %rd197;
	ld.shared.u64 	%rd198, [%r788];
	st.global.u64 	[%rd202], %rd198;
	ld.shared.u64 	%rd199, [%r788+512];
	st.global.u64 	[%rd202+512], %rd199;
	add.s32 	%r789, %r789, 256;
	add.s64 	%rd202, %rd202, 2048;
	add.s32 	%r788, %r788, 2048;
	setp.lt.s32 	%p172, %r789, %r14;
	@%p172 bra 	$L__BB11_24;
$L__BB11_25:
	bar.sync 	0;
	bra.uni 	$L__BB11_169;
$L__BB11_26:
	mov.u32 	%r805, %tid.x;
	and.b32  	%r511, %r805, 31;
	and.b32  	%r512, %r805, 992;
	add.s32 	%r513, %r2, %r511;
	mad.lo.s32 	%r514, %r512, 5, %r513;
	mul.wide.u32 	%rd156, %r514, 8;
	add.s64 	%rd145, %rd2, %rd156;
	// begin inline asm
	ld.global.nc.u64 %rd144, [%rd145];
	// end inline asm
	add.s64 	%rd147, %rd145, 256;
	// begin inline asm
	ld.global.nc.u64 %rd146, [%rd147];
	// end inline asm
	add.s64 	%rd149, %rd145, 512;
	// begin inline asm
	ld.global.nc.u64 %rd148, [%rd149];
	// end inline asm
	add.s64 	%rd151, %rd145, 768;
	// begin inline asm
	ld.global.nc.u64 %rd150, [%rd151];
	// end inline asm
	add.s64 	%rd153, %rd145, 1024;
	// begin inline asm
	ld.global.nc.u64 %rd152, [%rd153];
	// end inline asm
	// begin inline asm
	mov.u32 %r510, %laneid;
	// end inline asm
	shr.u32 	%r32, %r805, 5;
	mad.lo.s32 	%r515, %r32, 160, %r510;
	shl.b32 	%r516, %r515, 3;
	mov.u32 	%r517, _ZN6thrust24THRUST_300001_SM_1000_NS8cuda_cub4core6detail5shmemE;
	add.s32 	%r518, %r517, %r516;
	st.shared.u64 	[%r518], %rd144;
	st.shared.u64 	[%r518+256], %rd146;
	st.shared.u64 	[%r518+512], %rd148;
	st.shared.u64 	[%r518+768], %rd150;
	st.shared.u64 	[%r518+1024], %rd152;
	bar.warp.sync 	-1;
	shl.b32 	%r519, %r510, 5;
	add.s32 	%r520, %r518, %r519;
	ld.shared.u64 	%rd15, [%r520];
	ld.shared.u64 	%rd16, [%r520+8];
	ld.shared.u64 	%rd17, [%r520+16];
	ld.shared.u64 	%rd18, [%r520+24];
	ld.shared.u64 	%rd19, [%r520+32];
	bar.sync 	0;
	mul.wide.s32 	%rd157, %r2, 8;
	add.s64 	%rd158, %rd2, %rd157;
	add.s64 	%rd155, %rd158, -8;
	// begin inline asm
	ld.global.nc.u64 %rd203, [%rd155];
	// end inline asm
	shl.b32 	%r521, %r805, 3;
	add.s32 	%r522, %r517, %r521;
	add.s32 	%r33, %r522, 560;
	st.shared.u64 	[%r522+560], %rd19;
	bar.sync 	0;
	setp.eq.s32 	%p103, %r805, 0;
	@%p103 bra 	$L__BB11_28;
	ld.shared.u64 	%rd203, [%r33+-8];
$L__BB11_28:
	setp.ne.s64 	%p104, %rd203, %rd15;
	selp.u32 	%r34, 1, 0, %p104;
	setp.ne.s64 	%p105, %rd15, %rd16;
	selp.u32 	%r553, 1, 0, %p105;
	setp.ne.s64 	%p106, %rd16, %rd17;
	selp.u32 	%r554, 1, 0, %p106;
	setp.ne.s64 	%p107, %rd17, %rd18;
	selp.u32 	%r555, 1, 0, %p107;
	setp.ne.s64 	%p108, %rd18, %rd19;
	selp.u32 	%r556, 1, 0, %p108;
	bar.sync 	0;
	add.s32 	%r35, %r553, %r34;
	add.s32 	%r36, %r35, %r554;
	add.s32 	%r37, %r36, %r555;
	add.s32 	%r527, %r37, %r556;
	mov.b32 	%r525, 1;
	mov.b32 	%r550, 0;
	mov.b32 	%r552, -1;
	// begin inline asm
	{  .reg .s32 r0;  .reg .pred p;  shfl.sync.up.b32 r0|p, %r527, %r525, %r550, %r552;  @p add.s32 r0, r0, %r527;  mov.s32 %r523, r0;}
	// end inline asm
	mov.b32 	%r531, 2;
	// begin inline asm
	{  .reg .s32 r0;  .reg .pred p;  shfl.sync.up.b32 r0|p, %r523, %r531, %r550, %r552;  @p add.s32 r0, r0, %r523;  mov.s32 %r529, r0;}
	// end inline asm
	mov.b32 	%r537, 4;
	// begin inline asm
	{  .reg .s32 r0;  .reg .pred p;  shfl.sync.up.b32 r0|p, %r529, %r537, %r550, %r552;  @p add.s32 r0, r0, %r529;  mov.s32 %r535, r0;}
	// end inline asm
	mov.b32 	%r543, 8;
	// begin inline asm
	{  .reg .s32 r0;  .reg .pred p;  shfl.sync.up.b32 r0|p, %r535, %r543, %r550, %r552;  @p add.s32 r0, r0, %r535;  mov.s32 %r541, r0;}
	// end inline asm
	mov.b32 	%r549, 16;
	// begin inline asm
	{  .reg .s32 r0;  .reg .pred p;  shfl.sync.up.b32 r0|p, %r541, %r549, %r550, %r552;  @p add.s32 r0, r0, %r541;  mov.s32 %r547, r0;}
	// end inline asm
	setp.ne.s32 	%p109, %r510, 31;
	@%p109 bra 	$L__BB11_30;
	shl.b32 	%r557, %r32, 2;
	add.s32 	%r559, %r517, %r557;
	st.shared.u32 	[%r559], %r547;
$L__BB11_30:
	sub.s32 	%r560, %r547, %r527;
	bar.sync 	0;
	ld.shared.v2.u32 	{%r561, %r562}, [_ZN6thrust24THRUST_300001_SM_1000_NS8cuda_cub4core6detail5shmemE];
	add.s32 	%r40, %r562, %r561;
	setp.gt.u32 	%p110, %r805, 31;
	setp.lt.u32 	%p111, %r805, 32;
	setp.eq.s32 	%p112, %r510, 0;
	selp.b32 	%r563, 0, %r560, %p112;
	add.s32 	%r797, %r561, %r563;
	selp.b32 	%r42, %r560, %r797, %p111;
	@%p110 bra 	$L__BB11_55;
	setp.ne.s32 	%p113, %r805, 0;
	mul.wide.u32 	%rd159, %r1, 8;
	add.s64 	%rd23, %rd1, %rd159;
	@%p113 bra 	$L__BB11_33;
	st.shared.u32 	[_ZN6thrust24THRUST_300001_SM_1000_NS8cuda_cub4core6detail5shmemE+44], %r40;
	add.s64 	%rd160, %rd23, 256;
	mov.b32 	%r564, 100;
	// begin inline asm
	st.relaxed.gpu.v2.u32 [%rd160], {%r564, %r40};
	// end inline asm
$L__BB11_33:
	not.b32 	%r43, %r805;
	mov.u32 	%r44, %nctaid.x;
	setp.gt.u32 	%p114, %r44, 499;
	@%p114 bra 	$L__BB11_35;
	membar.cta;
	bra.uni 	$L__BB11_36;
$L__BB11_35:
	mov.b32 	%r566, 450;
	// begin inline asm
	nanosleep.u32 %r566;
	// end inline asm
$L__BB11_36:
	mul.wide.s32 	%rd162, %r43, 8;
	add.s64 	%rd163, %rd23, %rd162;
	add.s64 	%rd161, %rd163, 256;
	// begin inline asm
	ld.relaxed.gpu.v2.u32 {%r795, %r791}, [%rd161];
	// end inline asm
$L__BB11_37:
	setp.eq.s32 	%p115, %r795, 99;
	mov.b32 	%r569, -1;
	vote.sync.any.pred 	%p116, %p115, %r569;
	not.pred 	%p117, %p116;
	@%p117 bra 	$L__BB11_42;
	@%p114 bra 	$L__BB11_40;
	membar.cta;
	bra.uni 	$L__BB11_41;
$L__BB11_40:
	mov.b32 	%r689, 350;
	// begin inline asm
	nanosleep.u32 %r689;
	// end inline asm
$L__BB11_41:
	// begin inline asm
	ld.relaxed.gpu.v2.u32 {%r795, %r791}, [%rd161];
	// end inline asm
	bra.uni 	$L__BB11_37;
$L__BB11_42:
	setp.eq.s32 	%p118, %r795, 101;
	mov.b32 	%r596, -1;
	vote.sync.ballot.b32 	%r597, %p118, %r596;
	// begin inline asm
	mov.u32 %r571, %lanemask_ge;
	// end inline asm
	and.b32  	%r598, %r597, %r571;
	or.b32  	%r599, %r598, -2147483648;
	add.s32 	%r600, %r599, -1;
	not.b32 	%r601, %r599;
	and.b32  	%r602, %r601, %r600;
	popc.b32 	%r575, %r602;
	mov.b32 	%r574, 1;
	// begin inline asm
	shfl.sync.down.b32 %r572, %r791, %r574, %r575, %r596;
	// end inline asm
	setp.lt.s32 	%p120, %r510, %r575;
	selp.b32 	%r603, %r572, 0, %p120;
	add.s32 	%r578, %r603, %r791;
	mov.b32 	%r579, 2;
	// begin inline asm
	shfl.sync.down.b32 %r577, %r578, %r579, %r575, %r596;
	// end inline asm
	add.s32 	%r54, %r510, 2;
	setp.gt.s32 	%p121, %r54, %r575;
	selp.b32 	%r604, 0, %r577, %p121;
	add.s32 	%r583, %r578, %r604;
	mov.b32 	%r584, 4;
	// begin inline asm
	shfl.sync.down.b32 %r582, %r583, %r584, %r575, %r596;
	// end inline asm
	add.s32 	%r55, %r510, 4;
	setp.gt.s32 	%p122, %r55, %r575;
	selp.b32 	%r605, 0, %r582, %p122;
	add.s32 	%r588, %r583, %r605;
	mov.b32 	%r589, 8;
	// begin inline asm
	shfl.sync.down.b32 %r587, %r588, %r589, %r575, %r596;
	// end inline asm
	add.s32 	%r56, %r510, 8;
	setp.gt.s32 	%p123, %r56, %r575;
	selp.b32 	%r606, 0, %r587, %p123;
	add.s32 	%r593, %r588, %r606;
	mov.b32 	%r594, 16;
	// begin inline asm
	shfl.sync.down.b32 %r592, %r593, %r594, %r575, %r596;
	// end inline asm
	add.s32 	%r57, %r510, 16;
	setp.gt.s32 	%p124, %r57, %r575;
	selp.b32 	%r607, 0, %r592, %p124;
	add.s32 	%r792, %r593, %r607;
	add.s32 	%r794, %r1, %r43;
	add.s64 	%rd25, %rd1, 256;
$L__BB11_43:
	setp.ne.s32 	%p125, %r795, 101;
	mov.b32 	%r608, -1;
	vote.sync.all.pred 	%p126, %p125, %r608;
	not.pred 	%p127, %p126;
	@%p127 bra 	$L__BB11_51;
	mul.wide.s32 	%rd175, %r794, 8;
	add.s64 	%rd176, %rd25, %rd175;
	add.s64 	%rd174, %rd176, -256;
	// begin inline asm
	ld.relaxed.gpu.v2.u32 {%r795, %r796}, [%rd174];
	// end inline asm
$L__BB11_45:
	setp.eq.s32 	%p141, %r795, 99;
	mov.b32 	%r647, -1;
	vote.sync.any.pred 	%p142, %p141, %r647;
	not.pred 	%p143, %p142;
	@%p143 bra 	$L__BB11_50;
	@%p114 bra 	$L__BB11_48;
	membar.cta;
	bra.uni 	$L__BB11_49;
$L__BB11_48:
	mov.b32 	%r686, 350;
	// begin inline asm
	nanosleep.u32 %r686;
	// end inline asm
$L__BB11_49:
	// begin inline asm
	ld.relaxed.gpu.v2.u32 {%r795, %r796}, [%rd174];
	// end inline asm
	bra.uni 	$L__BB11_45;
$L__BB11_50:
	setp.eq.s32 	%p144, %r795, 101;
	mov.b32 	%r673, -1;
	vote.sync.ballot.b32 	%r674, %p144, %r673;
	and.b32  	%r675, %r674, %r571;
	or.b32  	%r676, %r675, -2147483648;
	add.s32 	%r677, %r676, -1;
	not.b32 	%r678, %r676;
	and.b32  	%r679, %r678, %r677;
	popc.b32 	%r652, %r679;
	mov.b32 	%r651, 1;
	// begin inline asm
	shfl.sync.down.b32 %r649, %r796, %r651, %r652, %r673;
	// end inline asm
	setp.lt.s32 	%p146, %r510, %r652;
	selp.b32 	%r680, %r649, 0, %p146;
	add.s32 	%r655, %r680, %r796;
	mov.b32 	%r656, 2;
	// begin inline asm
	shfl.sync.down.b32 %r654, %r655, %r656, %r652, %r673;
	// end inline asm
	setp.gt.s32 	%p147, %r54, %r652;
	selp.b32 	%r681, 0, %r654, %p147;
	add.s32 	%r660, %r655, %r681;
	mov.b32 	%r661, 4;
	// begin inline asm
	shfl.sync.down.b32 %r659, %r660, %r661, %r652, %r673;
	// end inline asm
	setp.gt.s32 	%p148, %r55, %r652;
	selp.b32 	%r682, 0, %r659, %p148;
	add.s32 	%r665, %r660, %r682;
	mov.b32 	%r666, 8;
	// begin inline asm
	shfl.sync.down.b32 %r664, %r665, %r666, %r652, %r673;
	// end inline asm
	setp.gt.s32 	%p149, %r56, %r652;
	selp.b32 	%r683, 0, %r664, %p149;
	add.s32 	%r670, %r665, %r683;
	mov.b32 	%r671, 16;
	// begin inline asm
	shfl.sync.down.b32 %r669, %r670, %r671, %r652, %r673;
	// end inline asm
	setp.gt.s32 	%p150, %r57, %r652;
	selp.b32 	%r684, 0, %r669, %p150;
	add.s32 	%r685, %r684, %r792;
	add.s32 	%r792, %r685, %r670;
	add.s32 	%r794, %r794, -32;
	bra.uni 	$L__BB11_43;
$L__BB11_51:
	setp.ne.s32 	%p128, %r805, 0;
	@%p128 bra 	$L__BB11_53;
	add.s32 	%r611, %r792, %r40;
	add.s64 	%rd164, %rd23, 256;
	mov.b32 	%r610, 101;
	// begin inline asm
	st.relaxed.gpu.v2.u32 [%rd164], {%r610, %r611};
	// end inline asm
	st.shared.u32 	[_ZN6thrust24THRUST_300001_SM_1000_NS8cuda_cub4core6detail5shmemE+36], %r792;
	st.shared.u32 	[_ZN6thrust24THRUST_300001_SM_1000_NS8cuda_cub4core6detail5shmemE+40], %r611;
$L__BB11_53:
	setp.ne.s32 	%p129, %r510, 0;
	mov.u32 	%r797, %r42;
	@%p129 bra 	$L__BB11_55;
	st.shared.u32 	[_ZN6thrust24THRUST_300001_SM_1000_NS8cuda_cub4core6detail5shmemE+12], %r792;
	mov.u32 	%r797, %r792;
$L__BB11_55:
	setp.eq.s32 	%p130, %r805, 0;
	bar.sync 	0;
	@%p130 bra 	$L__BB11_57;
	ld.shared.u32 	%r612, [_ZN6thrust24THRUST_300001_SM_1000_NS8cuda_cub4core6detail5shmemE+12];
	add.s32 	%r797, %r612, %r797;
$L__BB11_57:
	setp.eq.s64 	%p131, %rd203, %rd15;
	add.s32 	%r76, %r797, %r34;
	add.s32 	%r77, %r35, %r797;
	add.s32 	%r78, %r36, %r797;
	add.s32 	%r79, %r37, %r797;
	ld.shared.u32 	%r80, [_ZN6thrust24THRUST_300001_SM_1000_NS8cuda_cub4core6detail5shmemE+44];
	ld.shared.u32 	%r81, [_ZN6thrust24THRUST_300001_SM_1000_NS8cuda_cub4core6detail5shmemE+36];
	bar.sync 	0;
	@%p131 bra 	$L__BB11_59;
	sub.s32 	%r613, %r797, %r81;
	shl.b32 	%r614, %r613, 3;
	mov.u32 	%r615, _ZN6thrust24THRUST_300001_SM_1000_NS8cuda_cub4core6detail5shmemE;
	add.s32 	%r616, %r615, %r614;
	st.shared.u64 	[%r616], %rd15;
$L__BB11_59:
	setp.eq.s64 	%p132, %rd15, %rd16;
	@%p132 bra 	$L__BB11_61;
	sub.s32 	%r617, %r76, %r81;
	shl.b32 	%r618, %r617, 3;
	mov.u32 	%r619, _ZN6thrust24THRUST_300001_SM_1000_NS8cuda_cub4core6detail5shmemE;
	add.s32 	%r620, %r619, %r618;
	st.shared.u64 	[%r620], %rd16;
$L__BB11_61:
	setp.eq.s64 	%p133, %rd16, %rd17;
	@%p133 bra 	$L__BB11_63;
	sub.s32 	%r621, %r77, %r81;
	shl.b32 	%r622, %r621, 3;
	mov.u32 	%r623, _ZN6thrust24THRUST_300001_SM_1000_NS8cuda_cub4core6detail5shmemE;
	add.s32 	%r624, %r623, %r622;
	st.shared.u64 	[%r624], %rd17;
$L__BB11_63:
	setp.eq.s64 	%p134, %rd17, %rd18;
	@%p134 bra 	$L__BB11_65;
	sub.s32 	%r625, %r78, %r81;
	shl.b32 	%r626, %r625, 3;
	mov.u32 	%r627, _ZN6thrust24THRUST_300001_SM_1000_NS8cuda_cub4core6detail5shmemE;
	add.s32 	%r628, %r627, %r626;
	st.shared.u64 	[%r628], %rd18;
$L__BB11_65:
	setp.eq.s64 	%p135, %rd18, %rd19;
	@%p135 bra 	$L__BB11_67;
	sub.s32 	%r629, %r79, %r81;
	shl.b32 	%r630, %r629, 3;
	mov.u32 	%r631, _ZN6thrust24THRUST_300001_SM_1000_NS8cuda_cub4core6detail5shmemE;
	add.s32 	%r632, %r631, %r630;
	st.shared.u64 	[%r632], %rd19;
$L__BB11_67:
	bar.sync 	0;
	setp.ge.s32 	%p136, %r805, %r80;
	@%p136 bra 	$L__BB11_74;
	not.b32 	%r633, %r805;
	add.s32 	%r82, %r80, %r633;
	and.b32  	%r634, %r82, 192;
	setp.eq.s32 	%p137, %r634, 192;
	@%p137 bra 	$L__BB11_71;
	shr.u32 	%r635, %r82, 6;
	add.s32 	%r636, %r635, 1;
	and.b32  	%r637, %r636, 3;
	add.s32 	%r801, %r805, %r81;
	shl.b32 	%r638, %r805, 3;
	mov.u32 	%r639, _ZN6thrust24THRUST_300001_SM_1000_NS8cuda_cub4core6detail5shmemE;
	add.s32 	%r800, %r639, %r638;
	neg.s32 	%r799, %r637;
	shl.b32 	%r640, %r636, 6;
	and.b32  	%r641, %r640, 192;
	add.s32 	%r805, %r805, %r641;
$L__BB11_70:
	.pragma "nounroll";
	mul.wide.s32 	%rd165, %r801, 8;
	add.s64 	%rd166, %rd3, %rd165;
	ld.shared.u64 	%rd167, [%r800];
	st.global.u64 	[%rd166], %rd167;
	add.s32 	%r801, %r801, 64;
	add.s32 	%r800, %r800, 512;
	add.s32 	%r799, %r799, 1;
	setp.ne.s32 	%p138, %r799, 0;
	@%p138 bra 	$L__BB11_70;
$L__BB11_71:
	setp.lt.u32 	%p139, %r82, 192;
	@%p139 bra 	$L__BB11_74;
	add.s64 	%rd27, %rd3, 1024;
	add.s32 	%r804, %r805, %r81;
	shl.b32 	%r642, %r805, 3;
	mov.u32 	%r643, _ZN6thrust24THRUST_300001_SM_1000_NS8cuda_cub4core6detail5shmemE;
	add.s32 	%r644, %r642, %r643;
	add.s32 	%r803, %r644, 1024;
$L__BB11_73:
	mul.wide.s32 	%rd168, %r804, 8;
	add.s64 	%rd169, %rd27, %rd168;
	ld.shared.u64 	%rd170, [%r803+-1024];
	st.global.u64 	[%rd169+-1024], %rd170;
	ld.shared.u64 	%rd171, [%r803+-512];
	st.global.u64 	[%rd169+-512], %rd171;
	ld.shared.u64 	%rd172, [%r803];
	st.global.u64 	[%rd169], %rd172;
	ld.shared.u64 	%rd173, [%r803+512];
	st.global.u64 	[%rd169+512], %rd173;
	add.s32 	%r805, %r805, 256;
	add.s32 	%r804, %r804, 256;
	add.s32 	%r803, %r803, 2048;
	setp.lt.s32 	%p140, %r805, %r80;
	@%p140 bra 	$L__BB11_73;
$L__BB11_74:
	bar.sync 	0;
	bra.uni 	$L__BB11_169;
$L__BB11_75:
	ld.param.u32 	%r781, [_ZN6thrust24THRUST_300001_SM_1000_NS8cuda_cub4core6detail13_kernel_agentINS1_8__unique11UniqueAgentINS0_6detail15normal_iteratorINS0_10device_ptrIlEEEESB_N4cuda3std3__48equal_toIlEEiPiEEJSB_SB_SG_SH_iN3cub18CUB_300001_SM_100013ScanTileStateIiLb1EEEmEEEvDpT0__param_4];
	sub.s32 	%r102, %r781, %r2;
	setp.ne.s32 	%p11, %r1, 0;
	@%p11 bra 	$L__BB11_108;
	mul.wide.u32 	%rd121, %r2, 8;
	add.s64 	%rd120, %rd2, %rd121;
	// begin inline asm
	ld.global.nc.u64 %rd208, [%rd120];
	// end inline asm
	mov.u32 	%r811, %tid.x;
	and.b32  	%r410, %r811, 31;
	and.b32  	%r411, %r811, 992;
	mul.lo.s32 	%r412, %r411, 5;
	or.b32  	%r104, %r412, %r410;
	setp.ge.s32 	%p72, %r104, %r102;
	mov.u64 	%rd204, %rd208;
	@%p72 bra 	$L__BB11_78;
	add.s32 	%r413, %r104, %r2;
	mul.wide.u32 	%rd124, %r413, 8;
	add.s64 	%rd123, %rd2, %rd124;
	// begin inline asm
	ld.global.nc.u64 %rd204, [%rd123];
	// end inline asm
$L__BB11_78:
	add.s32 	%r414, %r104, 32;
	setp.ge.s32 	%p73, %r414, %r102;
	shl.b32 	%r415, %r104, 3;
	cvt.u64.u32 	%rd125, %r415;
	add.s64 	%rd32, %rd120, %rd125;
	mov.u64 	%rd205, %rd208;
	@%p73 bra 	$L__BB11_80;
	add.s64 	%rd127, %rd32, 256;
	// begin inline asm
	ld.global.nc.u64 %rd205, [%rd127];
	// end inline asm
$L__BB11_80:
	add.s32 	%r416, %r104, 64;
	setp.ge.s32 	%p74, %r416, %r102;
	mov.u64 	%rd206, %rd208;
	@%p74 bra 	$L__BB11_82;
	add.s64 	%rd129, %rd32, 512;
	// begin inline asm
	ld.global.nc.u64 %rd206, [%rd129];
	// end inline asm
$L__BB11_82:
	add.s32 	%r417, %r104, 96;
	setp.ge.s32 	%p75, %r417, %r102;
	mov.u64 	%rd207, %rd208;
	@%p75 bra 	$L__BB11_84;
	add.s64 	%rd131, %rd32, 768;
	// begin inline asm
	ld.global.nc.u64 %rd207, [%rd131];
	// end inline asm
$L__BB11_84:
	add.s32 	%r418, %r104, 128;
	setp.ge.s32 	%p76, %r418, %r102;
	@%p76 bra 	$L__BB11_86;
	add.s64 	%rd133, %rd32, 1024;
	// begin inline asm
	ld.global.nc.u64 %rd208, [%rd133];
	// end inline asm
$L__BB11_86:
	// begin inline asm
	mov.u32 %r419, %laneid;
	// end inline asm
	shr.u32 	%r106, %r811, 5;
	mad.lo.s32 	%r421, %r106, 160, %r419;
	shl.b32 	%r422, %r421, 3;
	mov.u32 	%r423, _ZN6thrust24THRUST_300001_SM_1000_NS8cuda_cub4core6detail5shmemE;
	add.s32 	%r424, %r423, %r422;
	st.shared.u64 	[%r424], %rd204;
	st.shared.u64 	[%r424+256], %rd205;
	st.shared.u64 	[%r424+512], %rd206;
	st.shared.u64 	[%r424+768], %rd207;
	st.shared.u64 	[%r424+1024], %rd208;
	bar.warp.sync 	-1;
	shl.b32 	%r425, %r419, 5;
	add.s32 	%r426, %r424, %r425;
	ld.shared.u64 	%rd41, [%r426];
	ld.shared.u64 	%rd42, [%r426+8];
	ld.shared.u64 	%rd43, [%r426+16];
	ld.shared.u64 	%rd44, [%r426+24];
	ld.shared.u64 	%rd45, [%r426+32];
	bar.sync 	0;
	shl.b32 	%r427, %r811, 3;
	add.s32 	%r808, %r423, %r427;
	add.s32 	%r107, %r808, 560;
	st.shared.u64 	[%r808+560], %rd45;
	bar.sync 	0;
	setp.eq.s32 	%p77, %r811, 0;
	mov.b32 	%r806, 1;
	@%p77 bra 	$L__BB11_88;
	ld.shared.u64 	%rd134, [%r107+-8];
	setp.ne.s64 	%p78, %rd134, %rd41;
	selp.u32 	%r806, 1, 0, %p78;
$L__BB11_88:
	setp.ne.s64 	%p79, %rd41, %rd42;
	setp.ne.s64 	%p80, %rd42, %rd43;
	setp.ne.s64 	%p81, %rd43, %rd44;
	setp.ne.s64 	%p82, %rd44, %rd45;
	mul.lo.s32 	%r459, %r811, 5;
	setp.lt.s32 	%p83, %r459, %r102;
	selp.b32 	%r110, %r806, 1, %p83;
	add.s32 	%r460, %r459, 1;
	setp.ge.s32 	%p84, %r460, %r102;
	or.pred  	%p1, %p84, %p79;
	selp.u32 	%r461, 1, 0, %p1;
	add.s32 	%r462, %r459, 2;
	setp.ge.s32 	%p85, %r462, %r102;
	or.pred  	%p2, %p85, %p80;
	selp.u32 	%r463, 1, 0, %p2;
	add.s32 	%r464, %r459, 3;
	setp.ge.s32 	%p86, %r464, %r102;
	or.pred  	%p3, %p86, %p81;
	selp.u32 	%r465, 1, 0, %p3;
	add.s32 	%r466, %r459, 4;
	setp.ge.s32 	%p87, %r466, %r102;
	or.pred  	%p4, %p87, %p82;
	selp.u32 	%r467, 1, 0, %p4;
	bar.sync 	0;
	add.s32 	%r111, %r110, %r461;
	add.s32 	%r112, %r111, %r463;
	add.s32 	%r113, %r112, %r465;
	add.s32 	%r433, %r113, %r467;
	mov.b32 	%r431, 1;
	mov.b32 	%r456, 0;
	mov.b32 	%r458, -1;
	// begin inline asm
	{  .reg .s32 r0;  .reg .pred p;  shfl.sync.up.b32 r0|p, %r433, %r431, %r456, %r458;  @p add.s32 r0, r0, %r433;  mov.s32 %r429, r0;}
	// end inline asm
	mov.b32 	%r437, 2;
	// begin inline asm
	{  .reg .s32 r0;  .reg .pred p;  shfl.sync.up.b32 r0|p, %r429, %r437, %r456, %r458;  @p add.s32 r0, r0, %r429;  mov.s32 %r435, r0;}
	// end inline asm
	mov.b32 	%r443, 4;
	// begin inline asm
	{  .reg .s32 r0;  .reg .pred p;  shfl.sync.up.b32 r0|p, %r435, %r443, %r456, %r458;  @p add.s32 r0, r0, %r435;  mov.s32 %r441, r0;}
	// end inline asm
	mov.b32 	%r449, 8;
	// begin inline asm
	{  .reg .s32 r0;  .reg .pred p;  shfl.sync.up.b32 r0|p, %r441, %r449, %r456, %r458;  @p add.s32 r0, r0, %r441;  mov.s32 %r447, r0;}
	// end inline asm
	mov.b32 	%r455, 16;
	// begin inline asm
	{  .reg .s32 r0;  .reg .pred p;  shfl.sync.up.b32 r0|p, %r447, %r455, %r456, %r458;  @p add.s32 r0, r0, %r447;  mov.s32 %r453, r0;}
	// end inline asm
	setp.ne.s32 	%p88, %r419, 31;
	@%p88 bra 	$L__BB11_90;
	shl.b32 	%r468, %r106, 2;
	add.s32 	%r470, %r423, %r468;
	st.shared.u32 	[%r470], %r453;
$L__BB11_90:
	bar.sync 	0;
	ld.shared.v2.u32 	{%r116, %r117}, [_ZN6thrust24THRUST_300001_SM_1000_NS8cuda_cub4core6detail5shmemE];
	setp.lt.u32 	%p89, %r811, 32;
	selp.b32 	%r471, 0, %r116, %p89;
	setp.eq.s32 	%p90, %r419, 0;
	sub.s32 	%r472, %r453, %r433;
	selp.b32 	%r473, 0, %r472, %p90;
	add.s32 	%r118, %r471, %r473;
	add.s32 	%r474, %r102, %r116;
	add.s32 	%r475, %r474, %r117;
	add.s32 	%r828, %r475, -320;
	bar.sync 	0;
	setp.eq.s32 	%p91, %r110, 0;
	@%p91 bra 	$L__BB11_92;
	shl.b32 	%r476, %r118, 3;
	add.s32 	%r478, %r423, %r476;
	st.shared.u64 	[%r478], %rd41;
$L__BB11_92:
	not.pred 	%p92, %p1;
	@%p92 bra 	$L__BB11_94;
	add.s32 	%r479, %r118, %r110;
	shl.b32 	%r480, %r479, 3;
	add.s32 	%r482, %r423, %r480;
	st.shared.u64 	[%r482], %rd42;
$L__BB11_94:
	not.pred 	%p93, %p2;
	@%p93 bra 	$L__BB11_96;
	add.s32 	%r483, %r111, %r118;
	shl.b32 	%r484, %r483, 3;
	add.s32 	%r486, %r423, %r484;
	st.shared.u64 	[%r486], %rd43;
$L__BB11_96:
	not.pred 	%p94, %p3;
	@%p94 bra 	$L__BB11_98;
	add.s32 	%r487, %r112, %r118;
	shl.b32 	%r488, %r487, 3;
	add.s32 	%r490, %r423, %r488;
	st.shared.u64 	[%r490], %rd44;
$L__BB11_98:
	not.pred 	%p95, %p4;
	@%p95 bra 	$L__BB11_100;
	add.s32 	%r491, %r113, %r118;
	shl.b32 	%r492, %r491, 3;
	add.s32 	%r494, %r423, %r492;
	st.shared.u64 	[%r494], %rd45;
$L__BB11_100:
	bar.sync 	0;
	setp.ge.s32 	%p96, %r811, %r828;
	@%p96 bra 	$L__BB11_107;
	ld.param.u32 	%r783, [_ZN6thrust24THRUST_300001_SM_1000_NS8cuda_cub4core6detail13_kernel_agentINS1_8__unique11UniqueAgentINS0_6detail15normal_iteratorINS0_10device_ptrIlEEEESB_N4cuda3std3__48equal_toIlEEiPiEEJSB_SB_SG_SH_iN3cub18CUB_300001_SM_100013ScanTileStateIiLb1EEEmEEEvDpT0__param_4];
	add.s32 	%r495, %r117, %r116;
	add.s32 	%r496, %r495, %r783;
	sub.s32 	%r497, %r496, %r811;
	add.s32 	%r120, %r497, -321;
	and.b32  	%r498, %r120, 192;
	setp.eq.s32 	%p97, %r498, 192;
	@%p97 bra 	$L__BB11_104;
	shr.u32 	%r499, %r120, 6;
	add.s32 	%r500, %r499, 1;
	and.b32  	%r501, %r500, 3;
	mul.wide.u32 	%rd135, %r811, 8;
	add.s64 	%rd209, %rd3, %rd135;
	neg.s32 	%r807, %r501;
	shl.b32 	%r504, %r500, 6;
	and.b32  	%r505, %r504, 192;
	add.s32 	%r811, %r811, %r505;
$L__BB11_103:
	.pragma "nounroll";
	ld.shared.u64 	%rd136, [%r808];
	st.global.u64 	[%rd209], %rd136;
	add.s64 	%rd209, %rd209, 512;
	add.s32 	%r808, %r808, 512;
	add.s32 	%r807, %r807, 1;
	setp.ne.s32 	%p98, %r807, 0;
	@%p98 bra 	$L__BB11_103;
$L__BB11_104:
	setp.lt.u32 	%p99, %r120, 192;
	@%p99 bra 	$L__BB11_107;
	mul.wide.u32 	%rd137, %r811, 8;
	add.s64 	%rd138, %rd137, %rd3;
	add.s64 	%rd210, %rd138, 1024;
	shl.b32 	%r506, %r811, 3;
	add.s32 	%r508, %r506, %r423;
	add.s32 	%r810, %r508, 1024;
$L__BB11_106:
	ld.shared.u64 	%rd139, [%r810+-1024];
	st.global.u64 	[%rd210+-1024], %rd139;
	ld.shared.u64 	%rd140, [%r810+-512];
	st.global.u64 	[%rd210+-512], %rd140;
	ld.shared.u64 	%rd141, [%r810];
	st.global.u64 	[%rd210], %rd141;
	ld.shared.u64 	%rd142, [%r810+512];
	st.global.u64 	[%rd210+512], %rd142;
	add.s32 	%r811, %r811, 256;
	add.s64 	%rd210, %rd210, 2048;
	add.s32 	%r810, %r810, 2048;
	setp.lt.s32 	%p100, %r811, %r828;
	@%p100 bra 	$L__BB11_106;
$L__BB11_107:
	bar.sync 	0;
	bra.uni 	$L__BB11_167;
$L__BB11_108:
	mul.wide.u32 	%rd82, %r2, 8;
	add.s64 	%rd81, %rd2, %rd82;
	// begin inline asm
	ld.global.nc.u64 %rd215, [%rd81];
	// end inline asm
	mov.u32 	%r827, %tid.x;
	and.b32  	%r213, %r827, 31;
	and.b32  	%r214, %r827, 992;
	mul.lo.s32 	%r215, %r214, 5;
	or.b32  	%r135, %r215, %r213;
	setp.ge.s32 	%p12, %r135, %r102;
	mov.u64 	%rd211, %rd215;
	@%p12 bra 	$L__BB11_110;
	add.s32 	%r216, %r135, %r2;
	mul.wide.u32 	%rd85, %r216, 8;
	add.s64 	%rd84, %rd2, %rd85;
	// begin inline asm
	ld.global.nc.u64 %rd211, [%rd84];
	// end inline asm
$L__BB11_110:
	add.s32 	%r217, %r135, 32;
	setp.ge.s32 	%p13, %r217, %r102;
	shl.b32 	%r218, %r135, 3;
	cvt.u64.u32 	%rd86, %r218;
	add.s64 	%rd56, %rd81, %rd86;
	mov.u64 	%rd212, %rd215;
	@%p13 bra 	$L__BB11_112;
	add.s64 	%rd88, %rd56, 256;
	// begin inline asm
	ld.global.nc.u64 %rd212, [%rd88];
	// end inline asm
$L__BB11_112:
	add.s32 	%r219, %r135, 64;
	setp.ge.s32 	%p14, %r219, %r102;
	mov.u64 	%rd213, %rd215;
	@%p14 bra 	$L__BB11_114;
	add.s64 	%rd90, %rd56, 512;
	// begin inline asm
	ld.global.nc.u64 %rd213, [%rd90];
	// end inline asm
$L__BB11_114:
	add.s32 	%r220, %r135, 96;
	setp.ge.s32 	%p15, %r220, %r102;
	mov.u64 	%rd214, %rd215;
	@%p15 bra 	$L__BB11_116;
	add.s64 	%rd92, %rd56, 768;
	// begin inline asm
	ld.global.nc.u64 %rd214, [%rd92];
	// end inline asm
$L__BB11_116:
	add.s32 	%r221, %r135, 128;
	setp.ge.s32 	%p16, %r221, %r102;
	@%p16 bra 	$L__BB11_118;
	add.s64 	%rd94, %rd56, 1024;
	// begin inline asm
	ld.global.nc.u64 %rd215, [%rd94];
	// end inline asm
$L__BB11_118:
	// begin inline asm
	mov.u32 %r222, %laneid;
	// end inline asm
	shr.u32 	%r137, %r827, 5;
	mad.lo.s32 	%r223, %r137, 160, %r222;
	shl.b32 	%r224, %r223, 3;
	mov.u32 	%r225, _ZN6thrust24THRUST_300001_SM_1000_NS8cuda_cub4core6detail5shmemE;
	add.s32 	%r226, %r225, %r224;
	st.shared.u64 	[%r226], %rd211;
	st.shared.u64 	[%r226+256], %rd212;
	st.shared.u64 	[%r226+512], %rd213;
	st.shared.u64 	[%r226+768], %rd214;
	st.shared.u64 	[%r226+1024], %rd215;
	bar.warp.sync 	-1;
	shl.b32 	%r227, %r222, 5;
	add.s32 	%r228, %r226, %r227;
	ld.shared.u64 	%rd65, [%r228];
	ld.shared.u64 	%rd66, [%r228+8];
	ld.shared.u64 	%rd67, [%r228+16];
	ld.shared.u64 	%rd68, [%r228+24];
	ld.shared.u64 	%rd69, [%r228+32];
	bar.sync 	0;
	mul.wide.s32 	%rd97, %r2, 8;
	add.s64 	%rd98, %rd2, %rd97;
	add.s64 	%rd96, %rd98, -8;
	// begin inline asm
	ld.global.nc.u64 %rd216, [%rd96];
	// end inline asm
	shl.b32 	%r229, %r827, 3;
	add.s32 	%r230, %r225, %r229;
	add.s32 	%r138, %r230, 560;
	st.shared.u64 	[%r230+560], %rd69;
	bar.sync 	0;
	setp.eq.s32 	%p17, %r827, 0;
	@%p17 bra 	$L__BB11_120;
	ld.shared.u64 	%rd216, [%r138+-8];
$L__BB11_120:
	setp.ne.s64 	%p18, %rd216, %rd65;
	setp.ne.s64 	%p19, %rd65, %rd66;
	setp.ne.s64 	%p20, %rd66, %rd67;
	setp.ne.s64 	%p21, %rd67, %rd68;
	setp.ne.s64 	%p22, %rd68, %rd69;
	mul.lo.s32 	%r261, %r827, 5;
	setp.ge.s32 	%p23, %r261, %r102;
	or.pred  	%p5, %p23, %p18;
	selp.u32 	%r139, 1, 0, %p5;
	add.s32 	%r262, %r261, 1;
	setp.ge.s32 	%p24, %r262, %r102;
	or.pred  	%p6, %p24, %p19;
	selp.u32 	%r263, 1, 0, %p6;
	add.s32 	%r264, %r261, 2;
	setp.ge.s32 	%p25, %r264, %r102;
	or.pred  	%p7, %p25, %p20;
	selp.u32 	%r265, 1, 0, %p7;
	add.s32 	%r266, %r261, 3;
	setp.ge.s32 	%p26, %r266, %r102;
	or.pred  	%p8, %p26, %p21;
	selp.u32 	%r267, 1, 0, %p8;
	add.s32 	%r268, %r261, 4;
	setp.ge.s32 	%p27, %r268, %r102;
	or.pred  	%p9, %p27, %p22;
	selp.u32 	%r269, 1, 0, %p9;
	bar.sync 	0;
	add.s32 	%r140, %r263, %r139;
	add.s32 	%r141, %r140, %r265;
	add.s32 	%r142, %r141, %r267;
	add.s32 	%r235, %r142, %r269;
	mov.b32 	%r233, 1;
	mov.b32 	%r258, 0;
	mov.b32 	%r260, -1;
	// begin inline asm
	{  .reg .s32 r0;  .reg .pred p;  shfl.sync.up.b32 r0|p, %r235, %r233, %r258, %r260;  @p add.s32 r0, r0, %r235;  mov.s32 %r231, r0;}
	// end inline asm
	mov.b32 	%r239, 2;
	// begin inline asm
	{  .reg .s32 r0;  .reg .pred p;  shfl.sync.up.b32 r0|p, %r231, %r239, %r258, %r260;  @p add.s32 r0, r0, %r231;  mov.s32 %r237, r0;}
	// end inline asm
	mov.b32 	%r245, 4;
	// begin inline asm
	{  .reg .s32 r0;  .reg .pred p;  shfl.sync.up.b32 r0|p, %r237, %r245, %r258, %r260;  @p add.s32 r0, r0, %r237;  mov.s32 %r243, r0;}
	// end inline asm
	mov.b32 	%r251, 8;
	// begin inline asm
	{  .reg .s32 r0;  .reg .pred p;  shfl.sync.up.b32 r0|p, %r243, %r251, %r258, %r260;  @p add.s32 r0, r0, %r243;  mov.s32 %r249, r0;}
	// end inline asm
	mov.b32 	%r257, 16;
	// begin inline asm
	{  .reg .s32 r0;  .reg .pred p;  shfl.sync.up.b32 r0|p, %r249, %r257, %r258, %r260;  @p add.s32 r0, r0, %r249;  mov.s32 %r255, r0;}
	// end inline asm
	setp.ne.s32 	%p28, %r222, 31;
	@%p28 bra 	$L__BB11_122;
	shl.b32 	%r270, %r137, 2;
	add.s32 	%r272, %r225, %r270;
	st.shared.u32 	[%r272], %r255;
$L__BB11_122:
	sub.s32 	%r273, %r255, %r235;
	bar.sync 	0;
	ld.shared.v2.u32 	{%r274, %r275}, [_ZN6thrust24THRUST_300001_SM_1000_NS8cuda_cub4core6detail5shmemE];
	add.s32 	%r145, %r275, %r274;
	setp.gt.u32 	%p29, %r827, 31;
	setp.lt.u32 	%p30, %r827, 32;
	setp.eq.s32 	%p31, %r222, 0;
	selp.b32 	%r276, 0, %r273, %p31;
	add.s32 	%r819, %r274, %r276;
	selp.b32 	%r147, %r273, %r819, %p30;
	@%p29 bra 	$L__BB11_147;
	setp.ne.s32 	%p32, %r827, 0;
	mul.wide.u32 	%rd99, %r1, 8;
	add.s64 	%rd73, %rd1, %rd99;
	@%p32 bra 	$L__BB11_125;
	st.shared.u32 	[_ZN6thrust24THRUST_300001_SM_1000_NS8cuda_cub4core6detail5shmemE+44], %r145;
	add.s64 	%rd100, %rd73, 256;
	mov.b32 	%r277, 100;
	// begin inline asm
	st.relaxed.gpu.v2.u32 [%rd100], {%r277, %r145};
	// end inline asm
$L__BB11_125:
	not.b32 	%r148, %r827;
	mov.u32 	%r149, %nctaid.x;
	setp.gt.u32 	%p33, %r149, 499;
	@%p33 bra 	$L__BB11_127;
	membar.cta;
	bra.uni 	$L__BB11_128;
$L__BB11_127:
	mov.b32 	%r279, 450;
	// begin inline asm
	nanosleep.u32 %r279;
	// end inline asm
$L__BB11_128:
	mul.wide.s32 	%rd102, %r148, 8;
	add.s64 	%rd103, %rd73, %rd102;
	add.s64 	%rd101, %rd103, 256;
	// begin inline asm
	ld.relaxed.gpu.v2.u32 {%r817, %r813}, [%rd101];
	// end inline asm
$L__BB11_129:
	setp.eq.s32 	%p34, %r817, 99;
	mov.b32 	%r282, -1;
	vote.sync.any.pred 	%p35, %p34, %r282;
	not.pred 	%p36, %p35;
	@%p36 bra 	$L__BB11_134;
	setp.gt.u32 	%p71, %r149, 499;
	@%p71 bra 	$L__BB11_132;
	membar.cta;
	bra.uni 	$L__BB11_133;
$L__BB11_132:
	mov.b32 	%r407, 350;
	// begin inline asm
	nanosleep.u32 %r407;
	// end inline asm
$L__BB11_133:
	// begin inline asm
	ld.relaxed.gpu.v2.u32 {%r817, %r813}, [%rd101];
	// end inline asm
	bra.uni 	$L__BB11_129;
$L__BB11_134:
	setp.eq.s32 	%p37, %r817, 101;
	mov.b32 	%r309, -1;
	vote.sync.ballot.b32 	%r310, %p37, %r309;
	// begin inline asm
	mov.u32 %r284, %lanemask_ge;
	// end inline asm
	and.b32  	%r311, %r310, %r284;
	or.b32  	%r312, %r311, -2147483648;
	add.s32 	%r313, %r312, -1;
	not.b32 	%r314, %r312;
	and.b32  	%r315, %r314, %r313;
	popc.b32 	%r288, %r315;
	mov.b32 	%r287, 1;
	// begin inline asm
	shfl.sync.down.b32 %r285, %r813, %r287, %r288, %r309;
	// end inline asm
	setp.lt.s32 	%p39, %r222, %r288;
	selp.b32 	%r316, %r285, 0, %p39;
	add.s32 	%r291, %r316, %r813;
	mov.b32 	%r292, 2;
	// begin inline asm
	shfl.sync.down.b32 %r290, %r291, %r292, %r288, %r309;
	// end inline asm
	add.s32 	%r159, %r222, 2;
	setp.gt.s32 	%p40, %r159, %r288;
	selp.b32 	%r317, 0, %r290, %p40;
	add.s32 	%r296, %r291, %r317;
	mov.b32 	%r297, 4;
	// begin inline asm
	shfl.sync.down.b32 %r295, %r296, %r297, %r288, %r309;
	// end inline asm
	add.s32 	%r160, %r222, 4;
	setp.gt.s32 	%p41, %r160, %r288;
	selp.b32 	%r318, 0, %r295, %p41;
	add.s32 	%r301, %r296, %r318;
	mov.b32 	%r302, 8;
	// begin inline asm
	shfl.sync.down.b32 %r300, %r301, %r302, %r288, %r309;
	// end inline asm
	add.s32 	%r161, %r222, 8;
	setp.gt.s32 	%p42, %r161, %r288;
	selp.b32 	%r319, 0, %r300, %p42;
	add.s32 	%r306, %r301, %r319;
	mov.b32 	%r307, 16;
	// begin inline asm
	shfl.sync.down.b32 %r305, %r306, %r307, %r288, %r309;
	// end inline asm
	add.s32 	%r162, %r222, 16;
	setp.gt.s32 	%p43, %r162, %r288;
	selp.b32 	%r320, 0, %r305, %p43;
	add.s32 	%r814, %r306, %r320;
	not.b32 	%r321, %r827;
	add.s32 	%r816, %r1, %r321;
	add.s64 	%rd75, %rd1, 256;
$L__BB11_135:
	setp.ne.s32 	%p44, %r817, 101;
	mov.b32 	%r322, -1;
	vote.sync.all.pred 	%p45, %p44, %r322;
	not.pred 	%p46, %p45;
	@%p46 bra 	$L__BB11_143;
	mul.wide.s32 	%rd115, %r816, 8;
	add.s64 	%rd116, %rd75, %rd115;
	add.s64 	%rd114, %rd116, -256;
	// begin inline asm
	ld.relaxed.gpu.v2.u32 {%r817, %r818}, [%rd114];
	// end inline asm
$L__BB11_137:
	setp.eq.s32 	%p60, %r817, 99;
	mov.b32 	%r365, -1;
	vote.sync.any.pred 	%p61, %p60, %r365;
	not.pred 	%p62, %p61;
	@%p62 bra 	$L__BB11_142;
	setp.gt.u32 	%p70, %r149, 499;
	@%p70 bra 	$L__BB11_140;
	membar.cta;
	bra.uni 	$L__BB11_141;
$L__BB11_140:
	mov.b32 	%r404, 350;
	// begin inline asm
	nanosleep.u32 %r404;
	// end inline asm
$L__BB11_141:
	// begin inline asm
	ld.relaxed.gpu.v2.u32 {%r817, %r818}, [%rd114];
	// end inline asm
	bra.uni 	$L__BB11_137;
$L__BB11_142:
	setp.eq.s32 	%p63, %r817, 101;
	mov.b32 	%r391, -1;
	vote.sync.ballot.b32 	%r392, %p63, %r391;
	and.b32  	%r393, %r392, %r284;
	or.b32  	%r394, %r393, -2147483648;
	add.s32 	%r395, %r394, -1;
	not.b32 	%r396, %r394;
	and.b32  	%r397, %r396, %r395;
	popc.b32 	%r370, %r397;
	mov.b32 	%r369, 1;
	// begin inline asm
	shfl.sync.down.b32 %r367, %r818, %r369, %r370, %r391;
	// end inline asm
	setp.lt.s32 	%p65, %r222, %r370;
	selp.b32 	%r398, %r367, 0, %p65;
	add.s32 	%r373, %r398, %r818;
	mov.b32 	%r374, 2;
	// begin inline asm
	shfl.sync.down.b32 %r372, %r373, %r374, %r370, %r391;
	// end inline asm
	setp.gt.s32 	%p66, %r159, %r370;
	selp.b32 	%r399, 0, %r372, %p66;
	add.s32 	%r378, %r373, %r399;
	mov.b32 	%r379, 4;
	// begin inline asm
	shfl.sync.down.b32 %r377, %r378, %r379, %r370, %r391;
	// end inline asm
	setp.gt.s32 	%p67, %r160, %r370;
	selp.b32 	%r400, 0, %r377, %p67;
	add.s32 	%r383, %r378, %r400;
	mov.b32 	%r384, 8;
	// begin inline asm
	shfl.sync.down.b32 %r382, %r383, %r384, %r370, %r391;
	// end inline asm
	setp.gt.s32 	%p68, %r161, %r370;
	selp.b32 	%r401, 0, %r382, %p68;
	add.s32 	%r388, %r383, %r401;
	mov.b32 	%r389, 16;
	// begin inline asm
	shfl.sync.down.b32 %r387, %r388, %r389, %r370, %r391;
	// end inline asm
	setp.gt.s32 	%p69, %r162, %r370;
	selp.b32 	%r402, 0, %r387, %p69;
	add.s32 	%r403, %r402, %r814;
	add.s32 	%r814, %r403, %r388;
	add.s32 	%r816, %r816, -32;
	bra.uni 	$L__BB11_135;
$L__BB11_143:
	setp.ne.s32 	%p47, %r827, 0;
	@%p47 bra 	$L__BB11_145;
	add.s32 	%r325, %r814, %r145;
	add.s64 	%rd104, %rd73, 256;
	mov.b32 	%r324, 101;
	// begin inline asm
	st.relaxed.gpu.v2.u32 [%rd104], {%r324, %r325};
	// end inline asm
	st.shared.u32 	[_ZN6thrust24THRUST_300001_SM_1000_NS8cuda_cub4core6detail5shmemE+36], %r814;
	st.shared.u32 	[_ZN6thrust24THRUST_300001_SM_1000_NS8cuda_cub4core6detail5shmemE+40], %r325;
$L__BB11_145:
	setp.ne.s32 	%p48, %r222, 0;
	mov.u32 	%r819, %r147;
	@%p48 bra 	$L__BB11_147;
	st.shared.u32 	[_ZN6thrust24THRUST_300001_SM_1000_NS8cuda_cub4core6detail5shmemE+12], %r814;
	mov.u32 	%r819, %r814;
$L__BB11_147:
	setp.eq.s32 	%p49, %r827, 0;
	bar.sync 	0;
	@%p49 bra 	$L__BB11_149;
	ld.shared.u32 	%r326, [_ZN6thrust24THRUST_300001_SM_1000_NS8cuda_cub4core6detail5shmemE+12];
	add.s32 	%r819, %r326, %r819;
$L__BB11_149:
	add.s32 	%r181, %r819, %r139;
	add.s32 	%r182, %r140, %r819;
	add.s32 	%r183, %r141, %r819;
	add.s32 	%r184, %r142, %r819;
	ld.shared.v2.u32 	{%r327, %r185}, [_ZN6thrust24THRUST_300001_SM_1000_NS8cuda_cub4core6detail5shmemE+40];
	ld.shared.u32 	%r186, [_ZN6thrust24THRUST_300001_SM_1000_NS8cuda_cub4core6detail5shmemE+36];
	sub.s32 	%r328, 320, %r102;
	sub.s32 	%r187, %r185, %r328;
	sub.s32 	%r828, %r327, %r328;
	bar.sync 	0;
	not.pred 	%p50, %p5;
	@%p50 bra 	$L__BB11_151;
	sub.s32 	%r329, %r819, %r186;
	shl.b32 	%r330, %r329, 3;
	mov.u32 	%r331, _ZN6thrust24THRUST_300001_SM_1000_NS8cuda_cub4core6detail5shmemE;
	add.s32 	%r332, %r331, %r330;
	st.shared.u64 	[%r332], %rd65;
$L__BB11_151:
	not.pred 	%p51, %p6;
	@%p51 bra 	$L__BB11_153;
	sub.s32 	%r333, %r181, %r186;
	shl.b32 	%r334, %r333, 3;
	mov.u32 	%r335, _ZN6thrust24THRUST_300001_SM_1000_NS8cuda_cub4core6detail5shmemE;
	add.s32 	%r336, %r335, %r334;
	st.shared.u64 	[%r336], %rd66;
$L__BB11_153:
	not.pred 	%p52, %p7;
	@%p52 bra 	$L__BB11_155;
	sub.s32 	%r337, %r182, %r186;
	shl.b32 	%r338, %r337, 3;
	mov.u32 	%r339, _ZN6thrust24THRUST_300001_SM_1000_NS8cuda_cub4core6detail5shmemE;
	add.s32 	%r340, %r339, %r338;
	st.shared.u64 	[%r340], %rd67;
$L__BB11_155:
	not.pred 	%p53, %p8;
	@%p53 bra 	$L__BB11_157;
	sub.s32 	%r341, %r183, %r186;
	shl.b32 	%r342, %r341, 3;
	mov.u32 	%r343, _ZN6thrust24THRUST_300001_SM_1000_NS8cuda_cub4core6detail5shmemE;
	add.s32 	%r344, %r343, %r342;
	st.shared.u64 	[%r344], %rd68;
$L__BB11_157:
	not.pred 	%p54, %p9;
	@%p54 bra 	$L__BB11_159;
	sub.s32 	%r345, %r184, %r186;
	shl.b32 	%r346, %r345, 3;
	mov.u32 	%r347, _ZN6thrust24THRUST_300001_SM_1000_NS8cuda_cub4core6detail5shmemE;
	add.s32 	%r348, %r347, %r346;
	st.shared.u64 	[%r348], %rd69;
$L__BB11_159:
	bar.sync 	0;
	setp.ge.s32 	%p55, %r827, %r187;
	@%p55 bra 	$L__BB11_166;
	ld.param.u32 	%r782, [_ZN6thrust24THRUST_300001_SM_1000_NS8cuda_cub4core6detail13_kernel_agentINS1_8__unique11UniqueAgentINS0_6detail15normal_iteratorINS0_10device_ptrIlEEEESB_N4cuda3std3__48equal_toIlEEiPiEEJSB_SB_SG_SH_iN3cub18CUB_300001_SM_100013ScanTileStateIiLb1EEEmEEEvDpT0__param_4];
	add.s32 	%r349, %r185, %r782;
	add.s32 	%r350, %r827, %r2;
	sub.s32 	%r351, %r349, %r350;
	add.s32 	%r189, %r351, -321;
	and.b32  	%r352, %r189, 192;
	setp.eq.s32 	%p56, %r352, 192;
	@%p56 bra 	$L__BB11_163;
	shr.u32 	%r353, %r189, 6;
	add.s32 	%r354, %r353, 1;
	and.b32  	%r355, %r354, 3;
	add.s32 	%r823, %r827, %r186;
	shl.b32 	%r356, %r827, 3;
	mov.u32 	%r357, _ZN6thrust24THRUST_300001_SM_1000_NS8cuda_cub4core6detail5shmemE;
	add.s32 	%r822, %r357, %r356;
	neg.s32 	%r821, %r355;
	shl.b32 	%r358, %r354, 6;
	and.b32  	%r359, %r358, 192;
	add.s32 	%r827, %r827, %r359;
$L__BB11_162:
	.pragma "nounroll";
	mul.wide.s32 	%rd105, %r823, 8;
	add.s64 	%rd106, %rd3, %rd105;
	ld.shared.u64 	%rd107, [%r822];
	st.global.u64 	[%rd106], %rd107;
	add.s32 	%r823, %r823, 64;
	add.s32 	%r822, %r822, 512;
	add.s32 	%r821, %r821, 1;
	setp.ne.s32 	%p57, %r821, 0;
	@%p57 bra 	$L__BB11_162;
$L__BB11_163:
	setp.lt.u32 	%p58, %r189, 192;
	@%p58 bra 	$L__BB11_166;
	add.s64 	%rd77, %rd3, 1024;
	add.s32 	%r826, %r827, %r186;
	shl.b32 	%r360, %r827, 3;
	mov.u32 	%r361, _ZN6thrust24THRUST_300001_SM_1000_NS8cuda_cub4core6detail5shmemE;
	add.s32 	%r362, %r360, %r361;
	add.s32 	%r825, %r362, 1024;
$L__BB11_165:
	mul.wide.s32 	%rd108, %r826, 8;
	add.s64 	%rd109, %rd77, %rd108;
	ld.shared.u64 	%rd110, [%r825+-1024];
	st.global.u64 	[%rd109+-1024], %rd110;
	ld.shared.u64 	%rd111, [%r825+-512];
	st.global.u64 	[%rd109+-512], %rd111;
	ld.shared.u64 	%rd112, [%r825];
	st.global.u64 	[%rd109], %rd112;
	ld.shared.u64 	%rd113, [%r825+512];
	st.global.u64 	[%rd109+512], %rd113;
	add.s32 	%r827, %r827, 256;
	add.s32 	%r826, %r826, 256;
	add.s32 	%r825, %r825, 2048;
	setp.lt.s32 	%p59, %r827, %r187;
	@%p59 bra 	$L__BB11_165;
$L__BB11_166:
	bar.sync 	0;
$L__BB11_167:
	mov.u32 	%r509, %tid.x;
	setp.ne.s32 	%p101, %r509, 0;
	@%p101 bra 	$L__BB11_169;
	ld.param.u64 	%rd200, [_ZN6thrust24THRUST_300001_SM_1000_NS8cuda_cub4core6detail13_kernel_agentINS1_8__unique11UniqueAgentINS0_6detail15normal_iteratorINS0_10device_ptrIlEEEESB_N4cuda3std3__48equal_toIlEEiPiEEJSB_SB_SG_SH_iN3cub18CUB_300001_SM_100013ScanTileStateIiLb1EEEmEEEvDpT0__param_3];
	cvta.to.global.u64 	%rd143, %rd200;
	st.global.u32 	[%rd143], %r828;
$L__BB11_169:
	ret;

}


// ===== COMPILED SASS (sm_100) =====

	.target	sm_100

	.elftype	@"ET_EXEC"


//--------------------- .note.nv.tkinfo           --------------------------
	.section	.note.nv.tkinfo,"",@"SHT_NOTE"
	.sectionflags	@"SHF_NOTE_NV_TKINFO"
	.tkinfo
        /*0018*/ 	.word	0x00000002
        /*0030*/ 	.string	""
        /*0030*/ 	.string	"ptxas"
        /*0030*/ 	.string	"Cuda compilation tools, release 13.0, V13.0.88"
        /*0030*/ 	.string	"Build cuda_13.0.r13.0/compiler.36424714_0"
        /*0030*/ 	.string	"-arch sm_100 -m 64 "



//--------------------- .note.nv.cuinfo           --------------------------
	.section	.note.nv.cuinfo,"",@"SHT_NOTE"
	.sectionflags	@"SHF_NOTE_NV_CUINFO"
        /*0018*/ 	.short	0x0002
        /*001a*/ 	.short	0x0064
        /*001c*/ 	.short	0x0082
	.zero		2


//--------------------- .nv.info                  --------------------------
	.section	.nv.info,"",@"SHT_CUDA_INFO"
	.align	4


	//----- nvinfo : EIATTR_REGCOUNT
	.align		4
        /*0000*/ 	.byte	0x04, 0x2f
        /*0002*/ 	.short	(.L_46 - .L_45)
	.align		4
.L_45:
        /*0004*/ 	.word	index@(_Z19load_experts_kernelPfPlS0_S0_iiiiPiS1_ii)
        /*0008*/ 	.word	0x00000010


	//----- nvinfo : EIATTR_FRAME_SIZE
	.align		4
.L_46:
        /*000c*/ 	.byte	0x04, 0x11
        /*000e*/ 	.short	(.L_48 - .L_47)
	.align		4
.L_47:
        /*0010*/ 	.word	index@(_Z19load_experts_kernelPfPlS0_S0_iiiiPiS1_ii)
        /*0014*/ 	.word	0x00000000


	//----- nvinfo : EIATTR_REGCOUNT
	.align		4
.L_48:
        /*0018*/ 	.byte	0x04, 0x2f
        /*001a*/ 	.short	(.L_50 - .L_49)
	.align		4
.L_49:
        /*001c*/ 	.word	index@(_Z24load_experts_list_kernelPfS_PlS0_S0_S0_PiS1_iiiiii)
        /*0020*/ 	.word	0x0000001d


	//----- nvinfo : EIATTR_FRAME_SIZE
	.align		4
.L_50:
        /*0024*/ 	.byte	0x04, 0x11
        /*0026*/ 	.short	(.L_52 - .L_51)
	.align		4
.L_51:
        /*0028*/ 	.word	index@(_Z24load_experts_list_kernelPfS_PlS0_S0_S0_PiS1_iiiiii)
        /*002c*/ 	.word	0x00000000


	//----- nvinfo : EIATTR_REGCOUNT
	.align		4
.L_52:
        /*0030*/ 	.byte	0x04, 0x2f
        /*0032*/ 	.short	(.L_54 - .L_53)
	.align		4
.L_53:
        /*0034*/ 	.word	index@(_ZN3cub18CUB_300001_SM_10006detail11EmptyKernelIvEEvv)
        /*0038*/ 	.word	0x00000004


	//----- nvinfo : EIATTR_FRAME_SIZE
	.align		4
.L_54:
        /*003c*/ 	.byte	0x04, 0x11
        /*003e*/ 	.short	(.L_56 - .L_55)
	.align		4
.L_55:
        /*0040*/ 	.word	index@(_ZN3cub18CUB_300001_SM_10006detail11EmptyKernelIvEEvv)
        /*0044*/ 	.word	0x00000000


	//----- nvinfo : EIATTR_REGCOUNT
	.align		4
.L_56:
        /*0048*/ 	.byte	0x04, 0x2f
        /*004a*/ 	.short	(.L_58 - .L_57)
	.align		4
.L_57:
        /*004c*/ 	.word	index@(_ZN3cub18CUB_300001_SM_10006detail8for_each13static_kernelINS2_12policy_hub_t12policy_500_tEmN6thrust24THRUST_300001_SM_1000_NS8cuda_cub20__uninitialized_fill7functorINS7_10device_ptrIlEElEEEEvT0_T1_)
        /*0050*/ 	.word	0x00000009


	//----- nvinfo : EIATTR_FRAME_SIZE
	.align		4
.L_58:
        /*0054*/ 	.byte	0x04, 0x11
        /*0056*/ 	.short	(.L_60 - .L_59)
	.align		4
.L_59:
        /*0058*/ 	.word	index@(_ZN3cub18CUB_300001_SM_10006detail8for_each13static_kernelINS2_12policy_hub_t12policy_500_tEmN6thrust24THRUST_300001_SM_1000_NS8cuda_cub20__uninitialized_fill7functorINS7_10device_ptrIlEElEEEEvT0_T1_)
        /*005c*/ 	.word	0x00000000


	//----- nvinfo : EIATTR_REGCOUNT
	.align		4
.L_60:
        /*0060*/ 	.byte	0x04, 0x2f
        /*0062*/ 	.short	(.L_62 - .L_61)
	.align		4
.L_61:
        /*0064*/ 	.word	index@(_ZN3cub18CUB_300001_SM_10006detail4scan20DeviceScanInitKernelINS0_13ScanTileStateIiLb1EEEEEvT_i)
        /*0068*/ 	.word	0x00000008


	//----- nvinfo : EIATTR_FRAME_SIZE
	.align		4
.L_62:
        /*006c*/ 	.byte	0x04, 0x11
        /*006e*/ 	.short	(.L_64 - .L_63)
	.align		4
.L_63:
        /*0070*/ 	.word	index@(_ZN3cub18CUB_300001_SM_10006detail4scan20DeviceScanInitKernelINS0_13ScanTileStateIiLb1EEEEEvT_i)
        /*0074*/ 	.word	0x00000000


	//----- nvinfo : EIATTR_REGCOUNT
	.align		4
.L_64:
        /*0078*/ 	.byte	0x04, 0x2f
        /*007a*/ 	.short	(.L_66 - .L_65)
	.align		4
.L_65:
        /*007c*/ 	.word	index@(_ZN3cub18CUB_300001_SM_10006detail4scan16DeviceScanKernelINS2_10policy_hubIiiijN4cuda3std3__44plusIvEEE10Policy1000EPiSC_NS0_13ScanTileStateIiLb1EEES9_NS1_10InputValueIiSC_EEjiLb0EiEEvT0_T1_T2_iT3_T4_T5_)
        /*0080*/ 	.word	0x00000038


	//----- nvinfo : EIATTR_FRAME_SIZE
	.align		4
.L_66:
        /*0084*/ 	.byte	0x04, 0x11
        /*0086*/ 	.short	(.L_68 - .L_67)
	.align		4
.L_67:
        /*0088*/ 	.word	index@(_ZN3cub18CUB_300001_SM_10006detail4scan16DeviceScanKernelINS2_10policy_hubIiiijN4cuda3std3__44plusIvEEE10Policy1000EPiSC_NS0_13ScanTileStateIiLb1EEES9_NS1_10InputValueIiSC_EEjiLb0EiEEvT0_T1_T2_iT3_T4_T5_)
        /*008c*/ 	.word	0x00000000


	//----- nvinfo : EIATTR_REGCOUNT
	.align		4
.L_68:
        /*0090*/ 	.byte	0x04, 0x2f
        /*0092*/ 	.short	(.L_70 - .L_69)
	.align		4
.L_69:
        /*0094*/ 	.word	index@(_ZN3cub18CUB_300001_SM_10006detail10radix_sort31DeviceRadixSortSingleTileKernelINS1_5radix10policy_hubIlNS0_8NullTypeEyE10Policy1000ELNS0_9SortOrderE0ElS6_yNS1_21identity_decomposer_tEEEvPKT1_PSB_PKT2_PSF_T3_iiT4_)
        /*0098*/ 	.word	0x0000005f


	//----- nvinfo : EIATTR_FRAME_SIZE
	.align		4
.L_70:
        /*009c*/ 	.byte	0x04, 0x11
        /*009e*/ 	.short	(.L_72 - .L_71)
	.align		4
.L_71:
        /*00a0*/ 	.word	index@(_ZN3cub18CUB_300001_SM_10006detail10radix_sort31DeviceRadixSortSingleTileKernelINS1_5radix10policy_hubIlNS0_8NullTypeEyE10Policy1000ELNS0_9SortOrderE0ElS6_yNS1_21identity_decomposer_tEEEvPKT1_PSB_PKT2_PSF_T3_iiT4_)
        /*00a4*/ 	.word	0x00000000


	//----- nvinfo : EIATTR_REGCOUNT
	.align		4
.L_72:
        /*00a8*/ 	.byte	0x04, 0x2f
        /*00aa*/ 	.short	(.L_74 - .L_73)
	.align		4
.L_73:
        /*00ac*/ 	.word	index@(_ZN3cub18CUB_300001_SM_10006detail10radix_sort30DeviceRadixSortHistogramKernelINS1_5radix10policy_hubIlNS0_8NullTypeEyE10Policy1000ELNS0_9SortOrderE0ElyNS1_21identity_decomposer_tEEEvPT2_PKT1_SB_iiT3_)
        /*00b0*/ 	.word	0x00000040


	//----- nvinfo : EIATTR_FRAME_SIZE
	.align		4
.L_74:
        /*00b4*/ 	.byte	0x04, 0x11
        /*00b6*/ 	.short	(.L_76 - .L_75)
	.align		4
.L_75:
        /*00b8*/ 	.word	index@(_ZN3cub18CUB_300001_SM_10006detail10radix_sort30DeviceRadixSortHistogramKernelINS1_5radix10policy_hubIlNS0_8NullTypeEyE10Policy1000ELNS0_9SortOrderE0ElyNS1_21identity_decomposer_tEEEvPT2_PKT1_SB_iiT3_)
        /*00bc*/ 	.word	0x00000000


	//----- nvinfo : EIATTR_REGCOUNT
	.align		4
.L_76:
        /*00c0*/ 	.byte	0x04, 0x2f
        /*00c2*/ 	.short	(.L_78 - .L_77)
	.align		4
.L_77:
        /*00c4*/ 	.word	index@(_ZN3cub18CUB_300001_SM_10006detail10radix_sort33DeviceRadixSortExclusiveSumKernelINS1_5radix10policy_hubIlNS0_8NullTypeEyE10Policy1000EyEEvPT0_)
        /*00c8*/ 	.word	0x00000020


	//----- nvinfo : EIATTR_FRAME_SIZE
	.align		4
.L_78:
        /*00cc*/ 	.byte	0x04, 0x11
        /*00ce*/ 	.short	(.L_80 - .L_79)
	.align		4
.L_79:
        /*00d0*/ 	.word	index@(_ZN3cub18CUB_300001_SM_10006detail10radix_sort33DeviceRadixSortExclusiveSumKernelINS1_5radix10policy_hubIlNS0_8NullTypeEyE10Policy1000EyEEvPT0_)
        /*00d4*/ 	.word	0x00000000


	//----- nvinfo : EIATTR_REGCOUNT
	.align		4
.L_80:
        /*00d8*/ 	.byte	0x04, 0x2f
        /*00da*/ 	.short	(.L_82 - .L_81)
	.align		4
.L_81:
        /*00dc*/ 	.word	index@(_ZN3cub18CUB_300001_SM_10006detail10radix_sort29DeviceRadixSortOnesweepKernelINS1_5radix10policy_hubIlNS0_8NullTypeEyE10Policy1000ELNS0_9SortOrderE0ElS6_yiiNS1_21identity_decomposer_tEEEvPT5_SC_PT3_PKSD_PT1_PKSH_PT2_PKSL_T4_iiT6_)
        /*00e0*/ 	.word	0x00000064


	//----- nvinfo : EIATTR_FRAME_SIZE
	.align		4
.L_82:
        /*00e4*/ 	.byte	0x04, 0x11
        /*00e6*/ 	.short	(.L_84 - .L_83)
	.align		4
.L_83:
        /*00e8*/ 	.word	index@(_ZN3cub18CUB_300001_SM_10006detail10radix_sort29DeviceRadixSortOnesweepKernelINS1_5radix10policy_hubIlNS0_8NullTypeEyE10Policy1000ELNS0_9SortOrderE0ElS6_yiiNS1_21identity_decomposer_tEEEvPT5_SC_PT3_PKSD_PT1_PKSH_PT2_PKSL_T4_iiT6_)
        /*00ec*/ 	.word	0x00000000


	//----- nvinfo : EIATTR_REGCOUNT
	.align		4
.L_84:
        /*00f0*/ 	.byte	0x04, 0x2f
        /*00f2*/ 	.short	(.L_86 - .L_85)
	.align		4
.L_85:
        /*00f4*/ 	.word	index@(_ZN6thrust24THRUST_300001_SM_1000_NS8cuda_cub4core6detail13_kernel_agentINS1_8__unique9InitAgentIN3cub18CUB_300001_SM_100013ScanTileStateIiLb1EEEPiiEEJSA_mSB_EEEvDpT0_)
        /*00f8*/ 	.word	0x0000000a


	//----- nvinfo : EIATTR_FRAME_SIZE
	.align		4
.L_86:
        /*00fc*/ 	.byte	0x04, 0x11
        /*00fe*/ 	.short	(.L_88 - .L_87)
	.align		4
.L_87:
        /*0100*/ 	.word	index@(_ZN6thrust24THRUST_300001_SM_1000_NS8cuda_cub4core6detail13_kernel_agentINS1_8__unique9InitAgentIN3cub18CUB_300001_SM_100013ScanTileStateIiLb1EEEPiiEEJSA_mSB_EEEvDpT0_)
        /*0104*/ 	.word	0x00000000


	//----- nvinfo : EIATTR_REGCOUNT
	.align		4
.L_88:
        /*0108*/ 	.byte	0x04, 0x2f
        /*010a*/ 	.short	(.L_90 - .L_89)
	.align		4
.L_89:
        /*010c*/ 	.word	index@(_ZN6thrust24THRUST_300001_SM_1000_NS8cuda_cub4core6detail13_kernel_agentINS1_8__unique11UniqueAgentINS0_6detail15normal_iteratorINS0_10device_ptrIlEEEESB_N4cuda3std3__48equal_toIlEEiPiEEJSB_SB_SG_SH_iN3cub18CUB_300001_SM_100013ScanTileStateIiLb1EEEmEEEvDpT0_)
        /*0110*/ 	.word	0x00000028


	//----- nvinfo : EIATTR_FRAME_SIZE
	.align		4
.L_90:
        /*0114*/ 	.byte	0x04, 0x11
        /*0116*/ 	.short	(.L_92 - .L_91)
	.align		4
.L_91:
        /*0118*/ 	.word	index@(_ZN6thrust24THRUST_300001_SM_1000_NS8cuda_cub4core6detail13_kernel_agentINS1_8__unique11UniqueAgentINS0_6detail15normal_iteratorINS0_10device_ptrIlEEEESB_N4cuda3std3__48equal_toIlEEiPiEEJSB_SB_SG_SH_iN3cub18CUB_300001_SM_100013ScanTileStateIiLb1EEEmEEEvDpT0_)
        /*011c*/ 	.word	0x00000000


	//----- nvinfo : EIATTR_MIN_STACK_SIZE
	.align		4
.L_92:
        /*0120*/ 	.byte	0x04, 0x12
        /*0122*/ 	.short	(.L_94 - .L_93)
	.align		4
.L_93:
        /*0124*/ 	.word	index@(_ZN6thrust24THRUST_300001_SM_1000_NS8cuda_cub4core6detail13_kernel_agentINS1_8__unique11UniqueAgentINS0_6detail15normal_iteratorINS0_10device_ptrIlEEEESB_N4cuda3std3__48equal_toIlEEiPiEEJSB_SB_SG_SH_iN3cub18CUB_300001_SM_100013ScanTileStateIiLb1EEEmEEEvDpT0_)
        /*0128*/ 	.word	0x00000000


	//----- nvinfo : EIATTR_MIN_STACK_SIZE
	.align		4
.L_94:
        /*012c*/ 	.byte	0x04, 0x12
        /*012e*/ 	.short	(.L_96 - .L_95)
	.align		4
.L_95:
        /*0130*/ 	.word	index@(_ZN6thrust24THRUST_300001_SM_1000_NS8cuda_cub4core6detail13_kernel_agentINS1_8__unique9InitAgentIN3cub18CUB_300001_SM_100013ScanTileStateIiLb1EEEPiiEEJSA_mSB_EEEvDpT0_)
        /*0134*/ 	.word	0x00000000


	//----- nvinfo : EIATTR_MIN_STACK_SIZE
	.align		4
.L_96:
        /*0138*/ 	.byte	0x04, 0x12
        /*013a*/ 	.short	(.L_98 - .L_97)
	.align		4
.L_97:
        /*013c*/ 	.word	index@(_ZN3cub18CUB_300001_SM_10006detail10radix_sort29DeviceRadixSortOnesweepKernelINS1_5radix10policy_hubIlNS0_8NullTypeEyE10Policy1000ELNS0_9SortOrderE0ElS6_yiiNS1_21identity_decomposer_tEEEvPT5_SC_PT3_PKSD_PT1_PKSH_PT2_PKSL_T4_iiT6_)
        /*0140*/ 	.word	0x00000000


	//----- nvinfo : EIATTR_MIN_STACK_SIZE
	.align		4
.L_98:
        /*0144*/ 	.byte	0x04, 0x12
        /*0146*/ 	.short	(.L_100 - .L_99)
	.align		4
.L_99:
        /*0148*/ 	.word	index@(_ZN3cub18CUB_300001_SM_10006detail10radix_sort33DeviceRadixSortExclusiveSumKernelINS1_5radix10policy_hubIlNS0_8NullTypeEyE10Policy1000EyEEvPT0_)
        /*014c*/ 	.word	0x00000000


	//----- nvinfo : EIATTR_MIN_STACK_SIZE
	.align		4
.L_100:
        /*0150*/ 	.byte	0x04, 0x12
        /*0152*/ 	.short	(.L_102 - .L_101)
	.align		4
.L_101:
        /*0154*/ 	.word	index@(_ZN3cub18CUB_300001_SM_10006detail10radix_sort30DeviceRadixSortHistogramKernelINS1_5radix10policy_hubIlNS0_8NullTypeEyE10Policy1000ELNS0_9SortOrderE0ElyNS1_21identity_decomposer_tEEEvPT2_PKT1_SB_iiT3_)
        /*0158*/ 	.word	0x00000000


	//----- nvinfo : EIATTR_MIN_STACK_SIZE
	.align		4
.L_102:
        /*015c*/ 	.byte	0x04, 0x12
        /*015e*/ 	.short	(.L_104 - .L_103)
	.align		4
.L_103:
        /*0160*/ 	.word	index@(_ZN3cub18CUB_300001_SM_10006detail10radix_sort31DeviceRadixSortSingleTileKernelINS1_5radix10policy_hubIlNS0_8NullTypeEyE10Policy1000ELNS0_9SortOrderE0ElS6_yNS1_21identity_decomposer_tEEEvPKT1_PSB_PKT2_PSF_T3_iiT4_)
        /*0164*/ 	.word	0x00000000


	//----- nvinfo : EIATTR_MIN_STACK_SIZE
	.align		4
.L_104:
        /*0168*/ 	.byte	0x04, 0x12
        /*016a*/ 	.short	(.L_106 - .L_105)
	.align		4
.L_105:
        /*016c*/ 	.word	index@(_ZN3cub18CUB_300001_SM_10006detail4scan16DeviceScanKernelINS2_10policy_hubIiiijN4cuda3std3__44plusIvEEE10Policy1000EPiSC_NS0_13ScanTileStateIiLb1EEES9_NS1_10InputValueIiSC_EEjiLb0EiEEvT0_T1_T2_iT3_T4_T5_)
        /*0170*/ 	.word	0x00000000


	//----- nvinfo : EIATTR_MIN_STACK_SIZE
	.align		4
.L_106:
        /*0174*/ 	.byte	0x04, 0x12
        /*0176*/ 	.short	(.L_108 - .L_107)
	.align		4
.L_107:
        /*0178*/ 	.word	index@(_ZN3cub18CUB_300001_SM_10006detail4scan20DeviceScanInitKernelINS0_13ScanTileStateIiLb1EEEEEvT_i)
        /*017c*/ 	.word	0x00000000


	//----- nvinfo : EIATTR_MIN_STACK_SIZE
	.align		4
.L_108:
        /*0180*/ 	.byte	0x04, 0x12
        /*0182*/ 	.short	(.L_110 - .L_109)
	.align		4
.L_109:
        /*0184*/ 	.word	index@(_ZN3cub18CUB_300001_SM_10006detail8for_each13static_kernelINS2_12policy_hub_t12policy_500_tEmN6thrust24THRUST_300001_SM_1000_NS8cuda_cub20__uninitialized_fill7functorINS7_10device_ptrIlEElEEEEvT0_T1_)
        /*0188*/ 	.word	0x00000000


	//----- nvinfo : EIATTR_MIN_STACK_SIZE
	.align		4
.L_110:
        /*018c*/ 	.byte	0x04, 0x12
        /*018e*/ 	.short	(.L_112 - .L_111)
	.align		4
.L_111:
        /*0190*/ 	.word	index@(_ZN3cub18CUB_300001_SM_10006detail11EmptyKernelIvEEvv)
        /*0194*/ 	.word	0x00000000


	//----- nvinfo : EIATTR_MIN_STACK_SIZE
	.align		4
.L_112:
        /*0198*/ 	.byte	0x04, 0x12
        /*019a*/ 	.short	(.L_114 - .L_113)
	.align		4
.L_113:
        /*019c*/ 	.word	index@(_Z24load_experts_list_kernelPfS_PlS0_S0_S0_PiS1_iiiiii)
        /*01a0*/ 	.word	0x00000000


	//----- nvinfo : EIATTR_MIN_STACK_SIZE
	.align		4
.L_114:
        /*01a4*/ 	.byte	0x04, 0x12
        /*01a6*/ 	.short	(.L_116 - .L_115)
	.align		4
.L_115:
        /*01a8*/ 	.word	index@(_Z19load_experts_kernelPfPlS0_S0_iiiiPiS1_ii)
        /*01ac*/ 	.word	0x00000000
.L_116:


//--------------------- .nv.compat                --------------------------
	.section	.nv.compat,"",@"SHT_CUDA_COMPAT_INFO"
	.align	4
        /*0000*/ 	.byte	0x02, 0x09, 0x00, 0x00, 0x02, 0x02, 0x01, 0x00, 0x02, 0x05, 0x05, 0x00, 0x03, 0x07, 0x01, 0x01
        /*0010*/ 	.byte	0x02, 0x03, 0x00, 0x00, 0x02, 0x06, 0x01, 0x00, 0x04, 0x0b, 0x08, 0x00, 0x09, 0x00, 0x00, 0x00
        /*0020*/ 	.byte	0x00, 0x00, 0x00, 0x00


//--------------------- .nv.info._ZN6thrust24THRUST_300001_SM_1000_NS8cuda_cub4core6detail13_kernel_agentINS1_8__unique11UniqueAgentINS0_6detail15normal_iteratorINS0_10device_ptrIlEEEESB_N4cuda3std3__48equal_toIlEEiPiEEJSB_SB_SG_SH_iN3cub18CUB_300001_SM_100013ScanTileStateIiLb1EEEmEEEvDpT0_ --------------------------
	.section	.nv.info._ZN6thrust24THRUST_300001_SM_1000_NS8cuda_cub4core6detail13_kernel_agentINS1_8__unique11UniqueAgentINS0_6detail15normal_iteratorINS0_10device_ptrIlEEEESB_N4cuda3std3__48equal_toIlEEiPiEEJSB_SB_SG_SH_iN3cub18CUB_300001_SM_100013ScanTileStateIiLb1EEEmEEEvDpT0_,"",@"SHT_CUDA_INFO"
	.sectionflags	@""
	.align	4


	//----- nvinfo : EIATTR_CUDA_API_VERSION
	.align		4
        /*0000*/ 	.byte	0x04, 0x37
        /*0002*/ 	.short	(.L_118 - .L_117)
.L_117:
        /*0004*/ 	.word	0x00000082


	//----- nvinfo : EIATTR_KPARAM_INFO
	.align		4
.L_118:
        /*0008*/ 	.byte	0x04, 0x17
        /*000a*/ 	.short	(.L_120 - .L_119)
.L_119:
        /*000c*/ 	.word	0x00000000
        /*0010*/ 	.short	0x0006
        /*0012*/ 	.short	0x0030
        /*0014*/ 	.byte	0x00, 0xf0, 0x21, 0x00


	//----- nvinfo : EIATTR_KPARAM_INFO
	.align		4
.L_120:
        /*0018*/ 	.byte	0x04, 0x17
        /*001a*/ 	.short	(.L_122 - .L_121)
.L_121:
        /*001c*/ 	.word	0x00000000
        /*0020*/ 	.short	0x0005
        /*0022*/ 	.short	0x0028
        /*0024*/ 	.byte	0x00, 0xf0, 0x21, 0x00


	//----- nvinfo : EIATTR_KPARAM_INFO
	.align		4
.L_122:
        /*0028*/ 	.byte	0x04, 0x17
        /*002a*/ 	.short	(.L_124 - .L_123)
.L_123:
        /*002c*/ 	.word	0x00000000
        /*0030*/ 	.short	0x0004
        /*0032*/ 	.short	0x0020
        /*0034*/ 	.byte	0x00, 0xf0, 0x11, 0x00


	//----- nvinfo : EIATTR_KPARAM_INFO
	.align		4
.L_124:
        /*0038*/ 	.byte	0x04, 0x17
        /*003a*/ 	.short	(.L_126 - .L_125)
.L_125:
        /*003c*/ 	.word	0x00000000
        /*0040*/ 	.short	0x0003
        /*0042*/ 	.short	0x0018
        /*0044*/ 	.byte	0x00, 0xf5, 0x21, 0x00


	//----- nvinfo : EIATTR_KPARAM_INFO
	.align		4
.L_126:
        /*0048*/ 	.byte	0x04, 0x17
        /*004a*/ 	.short	(.L_128 - .L_127)
.L_127:
        /*004c*/ 	.word	0x00000000
        /*0050*/ 	.short	0x0002
        /*0052*/ 	.short	0x0010
        /*0054*/ 	.byte	0x00, 0xf0, 0x05, 0x00


	//----- nvinfo : EIATTR_KPARAM_INFO
	.align		4
.L_128:
        /*0058*/ 	.byte	0x04, 0x17
        /*005a*/ 	.short	(.L_130 - .L_129)
.L_129:
        /*005c*/ 	.word	0x00000000
        /*0060*/ 	.short	0x0001
        /*0062*/ 	.short	0x0008
        /*0064*/ 	.byte	0x00, 0xf0, 0x21, 0x00


	//----- nvinfo : EIATTR_KPARAM_INFO
	.align		4
.L_130:
        /*0068*/ 	.byte	0x04, 0x17
        /*006a*/ 	.short	(.L_132 - .L_131)
.L_131:
        /*006c*/ 	.word	0x00000000
        /*0070*/ 	.short	0x0000
        /*0072*/ 	.short	0x0000
        /*0074*/ 	.byte	0x00, 0xf0, 0x21, 0x00


	//----- nvinfo : EIATTR_SPARSE_MMA_MASK
	.align		4
.L_132:
        /*0078*/ 	.byte	0x03, 0x50
        /*007a*/ 	.short	0x0000


	//----- nvinfo : EIATTR_MAXREG_COUNT
	.align		4
        /*007c*/ 	.byte	0x03, 0x1b
        /*007e*/ 	.short	0x00ff


	//----- nvinfo : EIATTR_NUM_BARRIERS
	.align		4
        /*0080*/ 	.byte	0x02, 0x4c
        /*0082*/ 	.byte	0x01
	.zero		1


	//----- nvinfo : EIATTR_MERCURY_ISA_VERSION
	.align		4
        /*0084*/ 	.byte	0x03, 0x5f
        /*0086*/ 	.short	0x0101


	//----- nvinfo : EIATTR_UNUSED_LOAD_BYTE_OFFSET
	.align		4
        /*0088*/ 	.byte	0x04, 0x44
        /*008a*/ 	.short	(.L_134 - .L_133)


	//   ....[0]....
.L_133:
        /*008c*/ 	.word	0x000049c0
        /*0090*/ 	.word	0x0000fff0


	//----- nvinfo : EIATTR_COOP_GROUP_MASK_REGIDS
	.align		4
.L_134:
        /*0094*/ 	.byte	0x04, 0x29
        /*0096*/ 	.short	(.L_136 - .L_135)


	//   ....[0]....
.L_135:
        /*0098*/ 	.word	0xffffffff


	//   ....[1]....
        /*009c*/ 	.word	0xffffffff


	//   ....[2]....
        /*00a0*/ 	.word	0xffffffff


	//   ....[3]....
        /*00a4*/ 	.word	0xffffffff


	//   ....[4]....
        /*00a8*/ 	.word	0xffffffff


	//   ....[5]....
        /*00ac*/ 	.word	0xffffffff


	//   ....[6]....
        /*00b0*/ 	.word	0xffffffff


	//   ....[7]....
        /*00b4*/ 	.word	0xffffffff


	//   ....[8]....
        /*00b8*/ 	.word	0xffffffff


	//   ....[9]....
        /*00bc*/ 	.word	0xffffffff


	//   ....[10]....
        /*00c0*/ 	.word	0xffffffff


	//   ....[11]....
        /*00c4*/ 	.word	0xffffffff


	//   ....[12]....
        /*00c8*/ 	.word	0xffffffff


	//   ....[13]....
        /*00cc*/ 	.word	0xffffffff


	//   ....[14]....
        /*00d0*/ 	.word	0xffffffff


	//   ....[15]....
        /*00d4*/ 	.word	0xffffffff


	//   ....[16]....
        /*00d8*/ 	.word	0xffffffff


	//   ....[17]....
        /*00dc*/ 	.word	0xffffffff


	//   ....[18]....
        /*00e0*/ 	.word	0xffffffff


	//   ....[19]....
        /*00e4*/ 	.word	0xffffffff


	//   ....[20]....
        /*00e8*/ 	.word	0xffffffff


	//   ....[21]....
        /*00ec*/ 	.word	0xffffffff


	//   ....[22]....
        /*00f0*/ 	.word	0xffffffff


	//   ....[23]....
        /*00f4*/ 	.word	0xffffffff


	//   ....[24]....
        /*00f8*/ 	.word	0xffffffff


	//   ....[25]....
        /*00fc*/ 	.word	0xffffffff


	//   ....[26]....
        /*0100*/ 	.word	0xffffffff


	//   ....[27]....
        /*0104*/ 	.word	0xffffffff


	//   ....[28]....
        /*0108*/ 	.word	0xffffffff


	//   ....[29]....
        /*010c*/ 	.word	0xffffffff


	//   ....[30]....
        /*0110*/ 	.word	0xffffffff


	//   ....[31]....
        /*0114*/ 	.word	0xffffffff


	//   ....[32]....
        /*0118*/ 	.word	0xffffffff


	//   ....[33]....
        /*011c*/ 	.word	0xffffffff


	//   ....[34]....
        /*0120*/ 	.word	0xffffffff


	//   ....[35]....
        /*0124*/ 	.word	0xffffffff


	//   ....[36]....
        /*0128*/ 	.word	0xffffffff


	//   ....[37]....
        /*012c*/ 	.word	0xffffffff


	//   ....[38]....
        /*0130*/ 	.word	0xffffffff


	//   ....[39]....
        /*0134*/ 	.word	0xffffffff


	//   ....[40]....
        /*0138*/ 	.word	0xffffffff


	//   ....[41]....
        /*013c*/ 	.word	0xffffffff


	//   ....[42]....
        /*0140*/ 	.word	0xffffffff


	//   ....[43]....
        /*0144*/ 	.word	0xffffffff


	//   ....[44]....
        /*0148*/ 	.word	0xffffffff


	//   ....[45]....
        /*014c*/ 	.word	0xffffffff


	//   ....[46]....
        /*0150*/ 	.word	0xffffffff


	//   ....[47]....
        /*0154*/ 	.word	0xffffffff


	//   ....[48]....
        /*0158*/ 	.word	0xffffffff


	//   ....[49]....
        /*015c*/ 	.word	0xffffffff


	//   ....[50]....
        /*0160*/ 	.word	0xffffffff


	//   ....[51]....
        /*0164*/ 	.word	0xffffffff


	//   ....[52]....
        /*0168*/ 	.word	0xffffffff


	//   ....[53]....
        /*016c*/ 	.word	0xffffffff


	//   ....[54]....
        /*0170*/ 	.word	0xffffffff


	//   ....[55]....
        /*0174*/ 	.word	0xffffffff


	//   ....[56]....
        /*0178*/ 	.word	0xffffffff


	//   ....[57]....
        /*017c*/ 	.word	0xffffffff


	//   ....[58]....
        /*0180*/ 	.word	0xffffffff


	//   ....[59]....
        /*0184*/ 	.word	0xffffffff


	//   ....[60]....
        /*0188*/ 	.word	0x0500001e


	//   ....[61]....
        /*018c*/ 	.word	0x0500001e


	//   ....[62]....
        /*0190*/ 	.word	0x0500001e


	//   ....[63]....
        /*0194*/ 	.word	0x0500001e


	//   ....[64]....
        /*0198*/ 	.word	0x0500001e


	//   ....[65]....
        /*019c*/ 	.word	0x0500001e


	//   ....[66]....
        /*01a0*/ 	.word	0x0500001e


	//   ....[67]....
        /*01a4*/ 	.word	0x0500001e


	//   ....[68]....
        /*01a8*/ 	.word	0x0500001e


	//   ....[69]....
        /*01ac*/ 	.word	0x0500001e


	//   ....[70]....
        /*01b0*/ 	.word	0x0500001e


	//   ....[71]....
        /*01b4*/ 	.word	0x0500001e


	//   ....[72]....
        /*01b8*/ 	.word	0x0500001e


	//   ....[73]....
        /*01bc*/ 	.word	0x0500001e


	//   ....[74]....
        /*01c0*/ 	.word	0x0500001e


	//   ....[75]....
        /*01c4*/ 	.word	0x0500001e


	//   ....[76]....
        /*01c8*/ 	.word	0x0500001e


	//   ....[77]....
        /*01cc*/ 	.word	0x0500001e


	//   ....[78]....
        /*01d0*/ 	.word	0x0500001e


	//   ....[79]....
        /*01d4*/ 	.word	0x0500001e


	//   ....[80]....
        /*01d8*/ 	.word	0x0500001e


	//   ....[81]....
        /*01dc*/ 	.word	0x0500001e


	//   ....[82]....
        /*01e0*/ 	.word	0x0500001e


	//   ....[83]....
        /*01e4*/ 	.word	0x0500001e


	//   ....[84]....
        /*01e8*/ 	.word	0x0500001e


	//   ....[85]....
        /*01ec*/ 	.word	0x0500001e


	//   ....[86]....
        /*01f0*/ 	.word	0x0500001e


	//   ....[87]....
        /*01f4*/ 	.word	0x0500001e


	//   ....[88]....
        /*01f8*/ 	.word	0x0500001e


	//   ....[89]....
        /*01fc*/ 	.word	0x0500001e


	//   ....[90]....
        /*0200*/ 	.word	0x0500001e


	//   ....[91]....
        /*0204*/ 	.word	0x0500001e


	//   ....[92]....
        /*0208*/ 	.word	0x0500001e


	//   ....[93]....
        /*020c*/ 	.word	0x0500001e


	//   ....[94]....
        /*0210*/ 	.word	0x0500001e


	//   ....[95]....
        /*0214*/ 	.word	0x0500001e


	//----- nvinfo : EIATTR_COOP_GROUP_INSTR_OFFSETS
	.align		4
.L_136:
        /*0218*/ 	.byte	0x04, 0x28
        /*021a*/ 	.short	(.L_138 - .L_137)


	//   ....[0]....
.L_137:
        /*021c*/ 	.word	0x00000290


	//   ....[1]....
        /*0220*/ 	.word	0x000004e0


	//   ....[2]....
        /*0224*/ 	.word	0x00000510


	//   ....[3]....
        /*0228*/ 	.word	0x00000530


	//   ....[4]....
        /*022c*/ 	.word	0x00000560


	//   ....[5]....
        /*0230*/ 	.word	0x00000580


	//   ....[6]....
        /*0234*/ 	.word	0x00001120


	//   ....[7]....
        /*0238*/ 	.word	0x00001310


	//   ....[8]....
        /*023c*/ 	.word	0x00001340


	//   ....[9]....
        /*0240*/ 	.word	0x00001360


	//   ....[10]....
        /*0244*/ 	.word	0x00001380


	//   ....[11]....
        /*0248*/ 	.word	0x000013a0


	//   ....[12]....
        /*024c*/ 	.word	0x000015c0


	//   ....[13]....
        /*0250*/ 	.word	0x00001680


	//   ....[14]....
        /*0254*/ 	.word	0x000016e0


	//   ....[15]....
        /*0258*/ 	.word	0x00001790


	//   ....[16]....
        /*025c*/ 	.word	0x000017e0


	//   ....[17]....
        /*0260*/ 	.word	0x00001830


	//   ....[18]....
        /*0264*/ 	.word	0x00001890


	//   ....[19]....
        /*0268*/ 	.word	0x000018e0


	//   ....[20]....
        /*026c*/ 	.word	0x000018f0


	//   ....[21]....
        /*0270*/ 	.word	0x000019b0


	//   ....[22]....
        /*0274*/ 	.word	0x00001a70


	//   ....[23]....
        /*0278*/ 	.word	0x00001ac0


	//   ....[24]....
        /*027c*/ 	.word	0x00001b20


	//   ....[25]....
        /*0280*/ 	.word	0x00001b80


	//   ....[26]....
        /*0284*/ 	.word	0x00001bc0


	//   ....[27]....
        /*0288*/ 	.word	0x00001c00


	//   ....[28]....
        /*028c*/ 	.word	0x00001c40


	//   ....[29]....
        /*0290*/ 	.word	0x00001c50


	//   ....[30]....
        /*0294*/ 	.word	0x00002bf0


	//   ....[31]....
        /*0298*/ 	.word	0x00002e70


	//   ....[32]....
        /*029c*/ 	.word	0x00002e90


	//   ....[33]....
        /*02a0*/ 	.word	0x00002eb0


	//   ....[34]....
        /*02a4*/ 	.word	0x00002ed0


	//   ....[35]....
        /*02a8*/ 	.word	0x00002f00


	//   ....[36]....
        /*02ac*/ 	.word	0x00003bf0


	//   ....[37]....
        /*02b0*/ 	.word	0x00003e70


	//   ....[38]....
        /*02b4*/ 	.word	0x00003e90


	//   ....[39]....
        /*02b8*/ 	.word	0x00003eb0


	//   ....[40]....
        /*02bc*/ 	.word	0x00003ed0


	//   ....[41]....
        /*02c0*/ 	.word	0x00003f00


	//   ....[42]....
        /*02c4*/ 	.word	0x00004130


	//   ....[43]....
        /*02c8*/ 	.word	0x000041f0


	//   ....[44]....
        /*02cc*/ 	.word	0x00004250


	//   ....[45]....
        /*02d0*/ 	.word	0x000042f0


	//   ....[46]....
        /*02d4*/ 	.word	0x00004350


	//   ....[47]....
        /*02d8*/ 	.word	0x00004390


	//   ....[48]....
        /*02dc*/ 	.word	0x000043e0


	//   ....[49]....
        /*02e0*/ 	.word	0x00004420


	//   ....[50]....
        /*02e4*/ 	.word	0x00004430


	//   ....[51]....
        /*02e8*/ 	.word	0x00004530


	//   ....[52]....
        /*02ec*/ 	.word	0x00004600


	//   ....[53]....
        /*02f0*/ 	.word	0x00004660


	//   ....[54]....
        /*02f4*/ 	.word	0x000046c0


	//   ....[55]....
        /*02f8*/ 	.word	0x00004720


	//   ....[56]....
        /*02fc*/ 	.word	0x00004760


	//   ....[57]....
        /*0300*/ 	.word	0x000047a0


	//   ....[58]....
        /*0304*/ 	.word	0x000047e0


	//   ....[59]....
        /*0308*/ 	.word	0x000047f0


	//   ....[60]....
        /*030c*/ 	.word	0x00005430


	//   ....[61]....
        /*0310*/ 	.word	0x000054b0


	//   ....[62]....
        /*0314*/ 	.word	0x00005560


	//   ....[63]....
        /*0318*/ 	.word	0x00005660


	//   ....[64]....
        /*031c*/ 	.word	0x000056e0


	//   ....[65]....
        /*0320*/ 	.word	0x00005770


	//   ....[66]....
        /*0324*/ 	.word	0x000057f0


	//   ....[67]....
        /*0328*/ 	.word	0x00005860


	//   ....[68]....
        /*032c*/ 	.word	0x00005890


	//   ....[69]....
        /*0330*/ 	.word	0x00005950


	//   ....[70]....
        /*0334*/ 	.word	0x000059d0


	//   ....[71]....
        /*0338*/ 	.word	0x00005a50


	//   ....[72]....
        /*033c*/ 	.word	0x00005b10


	//   ....[73]....
        /*0340*/ 	.word	0x00005b90


	//   ....[74]....
        /*0344*/ 	.word	0x00005c10


	//   ....[75]....
        /*0348*/ 	.word	0x00005c80


	//   ....[76]....
        /*034c*/ 	.word	0x00005d00


	//   ....[77]....
        /*0350*/ 	.word	0x00005d60


	//   ....[78]....
        /*0354*/ 	.word	0x00005dd0


	//   ....[79]....
        /*0358*/ 	.word	0x00005e50


	//   ....[80]....
        /*035c*/ 	.word	0x00005ef0


	//   ....[81]....
        /*0360*/ 	.word	0x00005fe0


	//   ....[82]....
        /*0364*/ 	.word	0x00006060


	//   ....[83]....
        /*0368*/ 	.word	0x000060f0


	//   ....[84]....
        /*036c*/ 	.word	0x00006170


	//   ....[85]....
        /*0370*/ 	.word	0x000061f0


	//   ....[86]....
        /*0374*/ 	.word	0x00006220


	//   ....[87]....
        /*0378*/ 	.word	0x00006320


	//   ....[88]....
        /*037c*/ 	.word	0x000063a0


	//   ....[89]....
        /*0380*/ 	.word	0x00006420


	//   ....[90]....
        /*0384*/ 	.word	0x00006500


	//   ....[91]....
        /*0388*/ 	.word	0x00006580


	//   ....[92]....
        /*038c*/ 	.word	0x00006600


	//   ....[93]....
        /*0390*/ 	.word	0x00006680


	//   ....[94]....
        /*0394*/ 	.word	0x00006700


	//   ....[95]....
        /*0398*/ 	.word	0x00006760


	//----- nvinfo : EIATTR_VRC_CTA_INIT_COUNT
	.align		4
.L_138:
        /*039c*/ 	.byte	0x02, 0x4a
	.zero		1
	.zero		1


	//----- nvinfo : EIATTR_EXIT_INSTR_OFFSETS
	.align		4
        /*03a0*/ 	.byte	0x04, 0x1c
        /*03a2*/ 	.short	(.L_140 - .L_139)


	//   ....[0]....
.L_139:
        /*03a4*/ 	.word	0x00000f40


	//   ....[1]....
        /*03a8*/ 	.word	0x00002860


	//   ....[2]....
        /*03ac*/ 	.word	0x000053b0


	//   ....[3]....
        /*03b0*/ 	.word	0x000053e0


	//----- nvinfo : EIATTR_MAX_THREADS
	.align		4
.L_140:
        /*03b4*/ 	.byte	0x04, 0x05
        /*03b6*/ 	.short	(.L_142 - .L_141)
.L_141:
        /*03b8*/ 	.word	0x00000040
        /*03bc*/ 	.word	0x00000001
        /*03c0*/ 	.word	0x00000001


	//----- nvinfo : EIATTR_CRS_STACK_SIZE
	.align		4
.L_142:
        /*03c4*/ 	.byte	0x04, 0x1e
        /*03c6*/ 	.short	(.L_144 - .L_143)
.L_143:
        /*03c8*/ 	.word	0x00000000


	//----- nvinfo : EIATTR_CBANK_PARAM_SIZE
	.align		4
.L_144:
        /*03cc*/ 	.byte	0x03, 0x19
        /*03ce*/ 	.short	0x0038


	//----- nvinfo : EIATTR_PARAM_CBANK
	.align		4
        /*03d0*/ 	.byte	0x04, 0x0a
        /*03d2*/ 	.short	(.L_146 - .L_145)
	.align		4
.L_145:
        /*03d4*/ 	.word	index@(.nv.constant0._ZN6thrust24THRUST_300001_SM_1000_NS8cuda_cub4core6detail13_kernel_agentINS1_8__unique11UniqueAgentINS0_6detail15normal_iteratorINS0_10device_ptrIlEEEESB_N4cuda3std3__48equal_toIlEEiPiEEJSB_SB_SG_SH_iN3cub18CUB_300001_SM_100013ScanTileStateIiLb1EEEmEEEvDpT0_)
        /*03d8*/ 	.short	0x0380
        /*03da*/ 	.short	0x0038


	//----- nvinfo : EIATTR_SW_WAR
	.align		4
.L_146:
        /*03dc*/ 	.byte	0x04, 0x36
        /*03de*/ 	.short	(.L_148 - .L_147)
.L_147:
        /*03e0*/ 	.word	0x00000008
.L_148:


//--------------------- .nv.info._ZN6thrust24THRUST_300001_SM_1000_NS8cuda_cub4core6detail13_kernel_agentINS1_8__unique9InitAgentIN3cub18CUB_300001_SM_100013ScanTileStateIiLb1EEEPiiEEJSA_mSB_EEEvDpT0_ --------------------------
	.section	.nv.info._ZN6thrust24THRUST_300001_SM_1000_NS8cuda_cub4core6detail13_kernel_agentINS1_8__unique9InitAgentIN3cub18CUB_300001_SM_100013ScanTileStateIiLb1EEEPiiEEJSA_mSB_EEEvDpT0_,"",@"SHT_CUDA_INFO"
	.sectionflags	@""
	.align	4


	//----- nvinfo : EIATTR_CUDA_API_VERSION
	.align		4
        /*0000*/ 	.byte	0x04, 0x37
        /*0002*/ 	.short	(.L_150 - .L_149)
.L_149:
        /*0004*/ 	.word	0x00000082


	//----- nvinfo : EIATTR_KPARAM_INFO
	.align		4
.L_150:
        /*0008*/ 	.byte	0x04, 0x17
        /*000a*/ 	.short	(.L_152 - .L_151)
.L_151:
        /*000c*/ 	.word	0x00000000
        /*0010*/ 	.short	0x0002
        /*0012*/ 	.short	0x0010
        /*0014*/ 	.byte	0x00, 0xf5, 0x21, 0x00


	//----- nvinfo : EIATTR_KPARAM_INFO
	.align		4
.L_152:
        /*0018*/ 	.byte	0x04, 0x17
        /*001a*/ 	.short	(.L_154 - .L_153)
.L_153:
        /*001c*/ 	.word	0x00000000
        /*0020*/ 	.short	0x0001
        /*0022*/ 	.short	0x0008
        /*0024*/ 	.byte	0x00, 0xf0, 0x21, 0x00


	//----- nvinfo : EIATTR_KPARAM_INFO
	.align		4
.L_154:
        /*0028*/ 	.byte	0x04, 0x17
        /*002a*/ 	.short	(.L_156 - .L_155)
.L_155:
        /*002c*/ 	.word	0x00000000
        /*0030*/ 	.short	0x0000
        /*0032*/ 	.short	0x0000
        /*0034*/ 	.byte	0x00, 0xf0, 0x21, 0x00


	//----- nvinfo : EIATTR_SPARSE_MMA_MASK
	.align		4
.L_156:
        /*0038*/ 	.byte	0x03, 0x50
        /*003a*/ 	.short	0x0000


	//----- nvinfo : EIATTR_MAXREG_COUNT
	.align		4
        /*003c*/ 	.byte	0x03, 0x1b
        /*003e*/ 	.short	0x00ff


	//----- nvinfo : EIATTR_MERCURY_ISA_VERSION
	.align		4
        /*0040*/ 	.byte	0x03, 0x5f
        /*0042*/ 	.short	0x0101


	//----- nvinfo : EIATTR_VRC_CTA_INIT_COUNT
	.align		4
        /*0044*/ 	.byte	0x02, 0x4a
	.zero		1
	.zero		1


	//----- nvinfo : EIATTR_EXIT_INSTR_OFFSETS
	.align		4
        /*0048*/ 	.byte	0x04, 0x1c
        /*004a*/ 	.short	(.L_158 - .L_157)


	//   ....[0]....
.L_157:
        /*004c*/ 	.word	0x00000130


	//   ....[1]....
        /*0050*/ 	.word	0x00000160


	//----- nvinfo : EIATTR_MAX_THREADS
	.align		4
.L_158:
        /*0054*/ 	.byte	0x04, 0x05
        /*0056*/ 	.short	(.L_160 - .L_159)
.L_159:
        /*0058*/ 	.word	0x00000080
        /*005c*/ 	.word	0x00000001
        /*0060*/ 	.word	0x00000001


	//----- nvinfo : EIATTR_CBANK_PARAM_SIZE
	.align		4
.L_160:
        /*0064*/ 	.byte	0x03, 0x19
        /*0066*/ 	.short	0x0018


	//----- nvinfo : EIATTR_PARAM_CBANK
	.align		4
        /*0068*/ 	.byte	0x04, 0x0a
        /*006a*/ 	.short	(.L_162 - .L_161)
	.align		4
.L_161:
        /*006c*/ 	.word	index@(.nv.constant0._ZN6thrust24THRUST_300001_SM_1000_NS8cuda_cub4core6detail13_kernel_agentINS1_8__unique9InitAgentIN3cub18CUB_300001_SM_100013ScanTileStateIiLb1EEEPiiEEJSA_mSB_EEEvDpT0_)
        /*0070*/ 	.short	0x0380
        /*0072*/ 	.short	0x0018


	//----- nvinfo : EIATTR_SW_WAR
	.align		4
.L_162:
        /*0074*/ 	.byte	0x04, 0x36
        /*0076*/ 	.short	(.L_164 - .L_163)
.L_163:
        /*0078*/ 	.word	0x00000008
.L_164:


//--------------------- .nv.info._ZN3cub18CUB_300001_SM_10006detail10radix_sort29DeviceRadixSortOnesweepKernelINS1_5radix10policy_hubIlNS0_8NullTypeEyE10Policy1000ELNS0_9SortOrderE0ElS6_yiiNS1_21identity_decomposer_tEEEvPT5_SC_PT3_PKSD_PT1_PKSH_PT2_PKSL_T4_iiT6_ --------------------------
	.section	.nv.info._ZN3cub18CUB_300001_SM_10006detail10radix_sort29DeviceRadixSortOnesweepKernelINS1_5radix10policy_hubIlNS0_8NullTypeEyE10Policy1000ELNS0_9SortOrderE0ElS6_yiiNS1_21identity_decomposer_tEEEvPT5_SC_PT3_PKSD_PT1_PKSH_PT2_PKSL_T4_iiT6_,"",@"SHT_CUDA_INFO"
	.sectionflags	@""
	.align	4


	//----- nvinfo : EIATTR_CUDA_API_VERSION
	.align		4
        /*0000*/ 	.byte	0x04, 0x37
        /*0002*/ 	.short	(.L_166 - .L_165)
.L_165:
        /*0004*/ 	.word	0x00000082


	//----- nvinfo : EIATTR_KPARAM_INFO
	.align		4
.L_166:
        /*0008*/ 	.byte	0x04, 0x17
        /*000a*/ 	.short	(.L_168 - .L_167)
.L_167:
        /*000c*/ 	.word	0x00000000
        /*0010*/ 	.short	0x000b
        /*0012*/ 	.short	0x004c
        /*0014*/ 	.byte	0x00, 0xf0, 0x05, 0x00


	//----- nvinfo : EIATTR_KPARAM_INFO
	.align		4
.L_168:
        /*0018*/ 	.byte	0x04, 0x17
        /*001a*/ 	.short	(.L_170 - .L_169)
.L_169:
        /*001c*/ 	.word	0x00000000
        /*0020*/ 	.short	0x000a
        /*0022*/ 	.short	0x0048
        /*0024*/ 	.byte	0x00, 0xf0, 0x11, 0x00


	//----- nvinfo : EIATTR_KPARAM_INFO
	.align		4
.L_170:
        /*0028*/ 	.byte	0x04, 0x17
        /*002a*/ 	.short	(.L_172 - .L_171)
.L_171:
        /*002c*/ 	.word	0x00000000
        /*0030*/ 	.short	0x0009
        /*0032*/ 	.short	0x0044
        /*0034*/ 	.byte	0x00, 0xf0, 0x11, 0x00


	//----- nvinfo : EIATTR_KPARAM_INFO
	.align		4
.L_172:
        /*0038*/ 	.byte	0x04, 0x17
        /*003a*/ 	.short	(.L_174 - .L_173)
.L_173:
        /*003c*/ 	.word	0x00000000
        /*0040*/ 	.short	0x0008
        /*0042*/ 	.short	0x0040
        /*0044*/ 	.byte	0x00, 0xf0, 0x11, 0x00


	//----- nvinfo : EIATTR_KPARAM_INFO
	.align		4
.L_174:
        /*0048*/ 	.byte	0x04, 0x17
        /*004a*/ 	.short	(.L_176 - .L_175)
.L_175:
        /*004c*/ 	.word	0x00000000
        /*0050*/ 	.short	0x0007
        /*0052*/ 	.short	0x0038
        /*0054*/ 	.byte	0x00, 0xf5, 0x21, 0x00


	//----- nvinfo : EIATTR_KPARAM_INFO
	.align		4
.L_176:
        /*0058*/ 	.byte	0x04, 0x17
        /*005a*/ 	.short	(.L_178 - .L_177)
.L_177:
        /*005c*/ 	.word	0x00000000
        /*0060*/ 	.short	0x0006
        /*0062*/ 	.short	0x0030
        /*0064*/ 	.byte	0x00, 0xf5, 0x21, 0x00


	//----- nvinfo : EIATTR_KPARAM_INFO
	.align		4
.L_178:
        /*0068*/ 	.byte	0x04, 0x17
        /*006a*/ 	.short	(.L_180 - .L_179)
.L_179:
        /*006c*/ 	.word	0x00000000
        /*0070*/ 	.short	0x0005
        /*0072*/ 	.short	0x0028
        /*0074*/ 	.byte	0x00, 0xf5, 0x21, 0x00


	//----- nvinfo : EIATTR_KPARAM_INFO
	.align		4
.L_180:
        /*0078*/ 	.byte	0x04, 0x17
        /*007a*/ 	.short	(.L_182 - .L_181)
.L_181:
        /*007c*/ 	.word	0x00000000
        /*0080*/ 	.short	0x0004
        /*0082*/ 	.short	0x0020
        /*0084*/ 	.byte	0x00, 0xf5, 0x21, 0x00


	//----- nvinfo : EIATTR_KPARAM_INFO
	.align		4
.L_182:
        /*0088*/ 	.byte	0x04, 0x17
        /*008a*/ 	.short	(.L_184 - .L_183)
.L_183:
        /*008c*/ 	.word	0x00000000
        /*0090*/ 	.short	0x0003
        /*0092*/ 	.short	0x0018
        /*0094*/ 	.byte	0x00, 0xf5, 0x21, 0x00


	//----- nvinfo : EIATTR_KPARAM_INFO
	.align		4
.L_184:
        /*0098*/ 	.byte	0x04, 0x17
        /*009a*/ 	.short	(.L_186 - .L_185)
.L_185:
        /*009c*/ 	.word	0x00000000
        /*00a0*/ 	.short	0x0002
        /*00a2*/ 	.short	0x0010
        /*00a4*/ 	.byte	0x00, 0xf5, 0x21, 0x00


	//----- nvinfo : EIATTR_KPARAM_INFO
	.align		4
.L_186:
        /*00a8*/ 	.byte	0x04, 0x17
        /*00aa*/ 	.short	(.L_188 - .L_187)
.L_187:
        /*00ac*/ 	.word	0x00000000
        /*00b0*/ 	.short	0x0001
        /*00b2*/ 	.short	0x0008
        /*00b4*/ 	.byte	0x00, 0xf5, 0x21, 0x00


	//----- nvinfo : EIATTR_KPARAM_INFO
	.align		4
.L_188:
        /*00b8*/ 	.byte	0x04, 0x17
        /*00ba*/ 	.short	(.L_190 - .L_189)
.L_189:
        /*00bc*/ 	.word	0x00000000
        /*00c0*/ 	.short	0x0000
        /*00c2*/ 	.short	0x0000
        /*00c4*/ 	.byte	0x00, 0xf5, 0x21, 0x00


	//----- nvinfo : EIATTR_SPARSE_MMA_MASK
	.align		4
.L_190:
        /*00c8*/ 	.byte	0x03, 0x50
        /*00ca*/ 	.short	0x0000


	//----- nvinfo : EIATTR_MAXREG_COUNT
	.align		4
        /*00cc*/ 	.byte	0x03, 0x1b
        /*00ce*/ 	.short	0x00a8


	//----- nvinfo : EIATTR_NUM_BARRIERS
	.align		4
        /*00d0*/ 	.byte	0x02, 0x4c
        /*00d2*/ 	.byte	0x01
	.zero		1


	//----- nvinfo : EIATTR_MERCURY_ISA_VERSION
	.align		4
        /*00d4*/ 	.byte	0x03, 0x5f
        /*00d6*/ 	.short	0x0101


	//----- nvinfo : EIATTR_COOP_GROUP_MASK_REGIDS
	.align		4
        /*00d8*/ 	.byte	0x04, 0x29
        /*00da*/ 	.short	(.L_192 - .L_191)


	//   ....[0]....
.L_191:
        /*00dc*/ 	.word	0xffffffff


	//   ....[1]....
        /*00e0*/ 	.word	0x05000028


	//   ....[2]....
        /*00e4*/ 	.word	0xffffffff


	//   ....[3]....
        /*00e8*/ 	.word	0xffffffff


	//   ....[4]....
        /*00ec*/ 	.word	0xffffffff


	//   ....[5]....
        /*00f0*/ 	.word	0xffffffff


	//   ....[6]....
        /*00f4*/ 	.word	0xffffffff


	//   ....[7]....
        /*00f8*/ 	.word	0xffffffff


	//   ....[8]....
        /*00fc*/ 	.word	0xffffffff


	//   ....[9]....
        /*0100*/ 	.word	0xffffffff


	//   ....[10]....
        /*0104*/ 	.word	0xffffffff


	//   ....[11]....
        /*0108*/ 	.word	0xffffffff


	//   ....[12]....
        /*010c*/ 	.word	0xffffffff


	//   ....[13]....
        /*0110*/ 	.word	0xffffffff


	//   ....[14]....
        /*0114*/ 	.word	0xffffffff


	//   ....[15]....
        /*0118*/ 	.word	0xffffffff


	//   ....[16]....
        /*011c*/ 	.word	0xffffffff


	//   ....[17]....
        /*0120*/ 	.word	0xffffffff


	//   ....[18]....
        /*0124*/ 	.word	0xffffffff


	//   ....[19]....
        /*0128*/ 	.word	0xffffffff


	//   ....[20]....
        /*012c*/ 	.word	0xffffffff


	//   ....[21]....
        /*0130*/ 	.word	0xffffffff


	//   ....[22]....
        /*0134*/ 	.word	0xffffffff


	//   ....[23]....
        /*0138*/ 	.word	0xffffffff


	//   ....[24]....
        /*013c*/ 	.word	0xffffffff


	//   ....[25]....
        /*0140*/ 	.word	0xffffffff


	//   ....[26]....
        /*0144*/ 	.word	0xffffffff


	//   ....[27]....
        /*0148*/ 	.word	0xffffffff


	//   ....[28]....
        /*014c*/ 	.word	0xffffffff


	//   ....[29]....
        /*0150*/ 	.word	0xffffffff


	//   ....[30]....
        /*0154*/ 	.word	0xffffffff


	//   ....[31]....
        /*0158*/ 	.word	0xffffffff


	//   ....[32]....
        /*015c*/ 	.word	0xffffffff


	//   ....[33]....
        /*0160*/ 	.word	0xffffffff


	//   ....[34]....
        /*0164*/ 	.word	0xffffffff


	//   ....[35]....
        /*0168*/ 	.word	0xffffffff


	//   ....[36]....
        /*016c*/ 	.word	0xffffffff


	//   ....[37]....
        /*0170*/ 	.word	0xffffffff


	//   ....[38]....
        /*0174*/ 	.word	0xffffffff


	//   ....[39]....
        /*0178*/ 	.word	0xffffffff


	//   ....[40]....
        /*017c*/ 	.word	0xffffffff


	//   ....[41]....
        /*0180*/ 	.word	0xffffffff


	//   ....[42]....
        /*0184*/ 	.word	0xffffffff


	//   ....[43]....
        /*0188*/ 	.word	0xffffffff


	//   ....[44]....
        /*018c*/ 	.word	0xffffffff


	//   ....[45]....
        /*0190*/ 	.word	0xffffffff


	//   ....[46]....
        /*0194*/ 	.word	0xffffffff


	//   ....[47]....
        /*0198*/ 	.word	0xffffffff


	//   ....[48]....
        /*019c*/ 	.word	0xffffffff


	//   ....[49]....
        /*01a0*/ 	.word	0xffffffff


	//   ....[50]....
        /*01a4*/ 	.word	0xffffffff


	//   ....[51]....
        /*01a8*/ 	.word	0xffffffff


	//   ....[52]....
        /*01ac*/ 	.word	0xffffffff


	//   ....[53]....
        /*01b0*/ 	.word	0xffffffff


	//   ....[54]....
        /*01b4*/ 	.word	0xffffffff


	//   ....[55]....
        /*01b8*/ 	.word	0xffffffff


	//   ....[56]....
        /*01bc*/ 	.word	0xffffffff


	//   ....[57]....
        /*01c0*/ 	.word	0xffffffff


	//   ....[58]....
        /*01c4*/ 	.word	0xffffffff


	//   ....[59]....
        /*01c8*/ 	.word	0xffffffff


	//   ....[60]....
        /*01cc*/ 	.word	0xffffffff


	//   ....[61]....
        /*01d0*/ 	.word	0xffffffff


	//   ....[62]....
        /*01d4*/ 	.word	0xffffffff


	//   ....[63]....
        /*01d8*/ 	.word	0xffffffff


	//   ....[64]....
        /*01dc*/ 	.word	0xffffffff


	//   ....[65]....
        /*01e0*/ 	.word	0xffffffff


	//   ....[66]....
        /*01e4*/ 	.word	0xffffffff


	//   ....[67]....
        /*01e8*/ 	.word	0xffffffff


	//   ....[68]....
        /*01ec*/ 	.word	0xffffffff


	//   ....[69]....
        /*01f0*/ 	.word	0xffffffff


	//   ....[70]....
        /*01f4*/ 	.word	0xffffffff


	//   ....[71]....
        /*01f8*/ 	.word	0xffffffff


	//   ....[72]....
        /*01fc*/ 	.word	0xffffffff


	//   ....[73]....
        /*0200*/ 	.word	0xffffffff


	//   ....[74]....
        /*0204*/ 	.word	0xffffffff


	//   ....[75]....
        /*0208*/ 	.word	0xffffffff


	//   ....[76]....
        /*020c*/ 	.word	0xffffffff


	//   ....[77]....
        /*0210*/ 	.word	0xffffffff


	//   ....[78]....
        /*0214*/ 	.word	0xffffffff


	//   ....[79]....
        /*0218*/ 	.word	0xffffffff


	//   ....[80]....
        /*021c*/ 	.word	0xffffffff


	//   ....[81]....
        /*0220*/ 	.word	0xffffffff


	//   ....[82]....
        /*0224*/ 	.word	0xffffffff


	//   ....[83]....
        /*0228*/ 	.word	0xffffffff


	//   ....[84]....
        /*022c*/ 	.word	0xffffffff


	//   ....[85]....
        /*0230*/ 	.word	0xffffffff


	//   ....[86]....
        /*0234*/ 	.word	0xffffffff


	//   ....[87]....
        /*0238*/ 	.word	0xffffffff


	//   ....[88]....
        /*023c*/ 	.word	0xffffffff


	//   ....[89]....
        /*0240*/ 	.word	0xffffffff


	//   ....[90]....
        /*0244*/ 	.word	0xffffffff


	//   ....[91]....
        /*0248*/ 	.word	0xffffffff


	//   ....[92]....
        /*024c*/ 	.word	0xffffffff


	//   ....[93]....
        /*0250*/ 	.word	0xffffffff


	//   ....[94]....
        /*0254*/ 	.word	0xffffffff


	//   ....[95]....
        /*0258*/ 	.word	0xffffffff


	//   ....[96]....
        /*025c*/ 	.word	0xffffffff


	//   ....[97]....
        /*0260*/ 	.word	0xffffffff


	//   ....[98]....
        /*0264*/ 	.word	0xffffffff


	//   ....[99]....
        /*0268*/ 	.word	0xffffffff


	//   ....[100]....
        /*026c*/ 	.word	0xffffffff


	//   ....[101]....
        /*0270*/ 	.word	0xffffffff


	//   ....[102]....
        /*0274*/ 	.word	0xffffffff


	//   ....[103]....
        /*0278*/ 	.word	0xffffffff


	//   ....[104]....
        /*027c*/ 	.word	0xffffffff


	//   ....[105]....
        /*0280*/ 	.word	0xffffffff


	//   ....[106]....
        /*0284*/ 	.word	0xffffffff


	//   ....[107]....
        /*0288*/ 	.word	0xffffffff


	//   ....[108]....
        /*028c*/ 	.word	0xffffffff


	//   ....[109]....
        /*0290*/ 	.word	0xffffffff


	//   ....[110]....
        /*0294*/ 	.word	0xffffffff


	//   ....[111]....
        /*0298*/ 	.word	0xffffffff


	//   ....[112]....
        /*029c*/ 	.word	0xffffffff


	//   ....[113]....
        /*02a0*/ 	.word	0xffffffff


	//   ....[114]....
        /*02a4*/ 	.word	0xffffffff


	//   ....[115]....
        /*02a8*/ 	.word	0xffffffff


	//   ....[116]....
        /*02ac*/ 	.word	0xffffffff


	//   ....[117]....
        /*02b0*/ 	.word	0xffffffff


	//   ....[118]....
        /*02b4*/ 	.word	0xffffffff


	//   ....[119]....
        /*02b8*/ 	.word	0xffffffff


	//   ....[120]....
        /*02bc*/ 	.word	0xffffffff


	//   ....[121]....
        /*02c0*/ 	.word	0xffffffff


	//   ....[122]....
        /*02c4*/ 	.word	0xffffffff


	//   ....[123]....
        /*02c8*/ 	.word	0xffffffff


	//   ....[124]....
        /*02cc*/ 	.word	0xffffffff


	//   ....[125]....
        /*02d0*/ 	.word	0xffffffff


	//   ....[126]....
        /*02d4*/ 	.word	0xffffffff


	//   ....[127]....
        /*02d8*/ 	.word	0xffffffff


	//   ....[128]....
        /*02dc*/ 	.word	0xffffffff


	//   ....[129]....
        /*02e0*/ 	.word	0xffffffff


	//   ....[130]....
        /*02e4*/ 	.word	0xffffffff


	//   ....[131]....
        /*02e8*/ 	.word	0xffffffff


	//   ....[132]....
        /*02ec*/ 	.word	0xffffffff


	//   ....[133]....
        /*02f0*/ 	.word	0xffffffff


	//   ....[134]....
        /*02f4*/ 	.word	0xffffffff


	//   ....[135]....
        /*02f8*/ 	.word	0xffffffff


	//   ....[136]....
        /*02fc*/ 	.word	0xffffffff


	//   ....[137]....
        /*0300*/ 	.word	0xffffffff


	//   ....[138]....
        /*0304*/ 	.word	0xffffffff


	//   ....[139]....
        /*0308*/ 	.word	0xffffffff


	//   ....[140]....
        /*030c*/ 	.word	0xffffffff


	//   ....[141]....
        /*0310*/ 	.word	0xffffffff


	//   ....[142]....
        /*0314*/ 	.word	0x05000007


	//   ....[143]....
        /*0318*/ 	.word	0xffffffff


	//   ....[144]....
        /*031c*/ 	.word	0xffffffff


	//   ....[145]....
        /*0320*/ 	.word	0xffffffff


	//   ....[146]....
        /*0324*/ 	.word	0xffffffff


	//   ....[147]....
        /*0328*/ 	.word	0xffffffff


	//   ....[148]....
        /*032c*/ 	.word	0xffffffff


	//   ....[149]....
        /*0330*/ 	.word	0xffffffff


	//   ....[150]....
        /*0334*/ 	.word	0xffffffff


	//   ....[151]....
        /*0338*/ 	.word	0xffffffff


	//   ....[152]....
        /*033c*/ 	.word	0xffffffff


	//   ....[153]....
        /*0340*/ 	.word	0xffffffff


	//   ....[154]....
        /*0344*/ 	.word	0xffffffff


	//   ....[155]....
        /*0348*/ 	.word	0xffffffff


	//   ....[156]....
        /*034c*/ 	.word	0xffffffff


	//   ....[157]....
        /*0350*/ 	.word	0xffffffff


	//   ....[158]....
        /*0354*/ 	.word	0xffffffff


	//   ....[159]....
        /*0358*/ 	.word	0xffffffff


	//   ....[160]....
        /*035c*/ 	.word	0xffffffff


	//   ....[161]....
        /*0360*/ 	.word	0xffffffff


	//   ....[162]....
        /*0364*/ 	.word	0xffffffff


	//   ....[163]....
        /*0368*/ 	.word	0xffffffff


	//   ....[164]....
        /*036c*/ 	.word	0xffffffff


	//   ....[165]....
        /*0370*/ 	.word	0xffffffff


	//   ....[166]....
        /*0374*/ 	.word	0xffffffff


	//   ....[167]....
        /*0378*/ 	.word	0xffffffff


	//   ....[168]....
        /*037c*/ 	.word	0xffffffff


	//   ....[169]....
        /*0380*/ 	.word	0xffffffff


	//   ....[170]....
        /*0384*/ 	.word	0xffffffff


	//   ....[171]....
        /*0388*/ 	.word	0xffffffff


	//   ....[172]....
        /*038c*/ 	.word	0xffffffff


	//   ....[173]....
        /*0390*/ 	.word	0x05000056


	//   ....[174]....
        /*0394*/ 	.word	0x05000056


	//   ....[175]....
        /*0398*/ 	.word	0x05000056


	//   ....[176]....
        /*039c*/ 	.word	0x05000056


	//   ....[177]....
        /*03a0*/ 	.word	0x05000056


	//----- nvinfo : EIATTR_COOP_GROUP_INSTR_OFFSETS
	.align		4
.L_192:
        /*03a4*/ 	.byte	0x04, 0x28
        /*03a6*/ 	.short	(.L_194 - .L_193)


	//   ....[0]....
.L_193:
        /*03a8*/ 	.word	0x00000ed0


	//   ....[1]....
        /*03ac*/ 	.word	0x000017e0


	//   ....[2]....
        /*03b0*/ 	.word	0x000020b0


	//   ....[3]....
        /*03b4*/ 	.word	0x000020d0


	//   ....[4]....
        /*03b8*/ 	.word	0x000020f0


	//   ....[5]....
        /*03bc*/ 	.word	0x00002110


	//   ....[6]....
        /*03c0*/ 	.word	0x00002130


	//   ....[7]....
        /*03c4*/ 	.word	0x000025d0


	//   ....[8]....
        /*03c8*/ 	.word	0x000025e0


	//   ....[9]....
        /*03cc*/ 	.word	0x00002600


	//   ....[10]....
        /*03d0*/ 	.word	0x00002620


	//   ....[11]....
        /*03d4*/ 	.word	0x00002670


	//   ....[12]....
        /*03d8*/ 	.word	0x000026a0


	//   ....[13]....
        /*03dc*/ 	.word	0x000026f0


	//   ....[14]....
        /*03e0*/ 	.word	0x00002730


	//   ....[15]....
        /*03e4*/ 	.word	0x00002820


	//   ....[16]....
        /*03e8*/ 	.word	0x00002860


	//   ....[17]....
        /*03ec*/ 	.word	0x00002870


	//   ....[18]....
        /*03f0*/ 	.word	0x00002890


	//   ....[19]....
        /*03f4*/ 	.word	0x000028d0


	//   ....[20]....
        /*03f8*/ 	.word	0x00002900


	//   ....[21]....
        /*03fc*/ 	.word	0x00002940


	//   ....[22]....
        /*0400*/ 	.word	0x00002960


	//   ....[23]....
        /*0404*/ 	.word	0x00002980


	//   ....[24]....
        /*0408*/ 	.word	0x00002a80


	//   ....[25]....
        /*040c*/ 	.word	0x00002ac0


	//   ....[26]....
        /*0410*/ 	.word	0x00002ad0


	//   ....[27]....
        /*0414*/ 	.word	0x00002af0


	//   ....[28]....
        /*0418*/ 	.word	0x00002b30


	//   ....[29]....
        /*041c*/ 	.word	0x00002b60


	//   ....[30]....
        /*0420*/ 	.word	0x00002ba0


	//   ....[31]....
        /*0424*/ 	.word	0x00002bc0


	//   ....[32]....
        /*0428*/ 	.word	0x00002be0


	//   ....[33]....
        /*042c*/ 	.word	0x00002ce0


	//   ....[34]....
        /*0430*/ 	.word	0x00002d30


	//   ....[35]....
        /*0434*/ 	.word	0x00002d40


	//   ....[36]....
        /*0438*/ 	.word	0x00002d70


	//   ....[37]....
        /*043c*/ 	.word	0x00002d90


	//   ....[38]....
        /*0440*/ 	.word	0x00002de0


	//   ....[39]....
        /*0444*/ 	.word	0x00002e00


	//   ....[40]....
        /*0448*/ 	.word	0x00002e40


	//   ....[41]....
        /*044c*/ 	.word	0x00002e60


	//   ....[42]....
        /*0450*/ 	.word	0x00002f80


	//   ....[43]....
        /*0454*/ 	.word	0x00002f90


	//   ....[44]....
        /*0458*/ 	.word	0x00002fe0


	//   ....[45]....
        /*045c*/ 	.word	0x00003010


	//   ....[46]....
        /*0460*/ 	.word	0x00003040


	//   ....[47]....
        /*0464*/ 	.word	0x00003070


	//   ....[48]....
        /*0468*/ 	.word	0x000030a0


	//   ....[49]....
        /*046c*/ 	.word	0x000030d0


	//   ....[50]....
        /*0470*/ 	.word	0x00003100


	//   ....[51]....
        /*0474*/ 	.word	0x000031c0


	//   ....[52]....
        /*0478*/ 	.word	0x000031d0


	//   ....[53]....
        /*047c*/ 	.word	0x00003220


	//   ....[54]....
        /*0480*/ 	.word	0x00003250


	//   ....[55]....
        /*0484*/ 	.word	0x00003280


	//   ....[56]....
        /*0488*/ 	.word	0x000032b0


	//   ....[57]....
        /*048c*/ 	.word	0x000032e0


	//   ....[58]....
        /*0490*/ 	.word	0x00003310


	//   ....[59]....
        /*0494*/ 	.word	0x00003340


	//   ....[60]....
        /*0498*/ 	.word	0x00003400


	//   ....[61]....
        /*049c*/ 	.word	0x00003410


	//   ....[62]....
        /*04a0*/ 	.word	0x00003460


	//   ....[63]....
        /*04a4*/ 	.word	0x00003490


	//   ....[64]....
        /*04a8*/ 	.word	0x000034c0


	//   ....[65]....
        /*04ac*/ 	.word	0x000034f0


	//   ....[66]....
        /*04b0*/ 	.word	0x00003520


	//   ....[67]....
        /*04b4*/ 	.word	0x00003550


	//   ....[68]....
        /*04b8*/ 	.word	0x00003580


	//   ....[69]....
        /*04bc*/ 	.word	0x00003640


	//   ....[70]....
        /*04c0*/ 	.word	0x00003650


	//   ....[71]....
        /*04c4*/ 	.word	0x000036a0


	//   ....[72]....
        /*04c8*/ 	.word	0x000036d0


	//   ....[73]....
        /*04cc*/ 	.word	0x00003700


	//   ....[74]....
        /*04d0*/ 	.word	0x00003730


	//   ....[75]....
        /*04d4*/ 	.word	0x00003760


	//   ....[76]....
        /*04d8*/ 	.word	0x00003790


	//   ....[77]....
        /*04dc*/ 	.word	0x000037c0


	//   ....[78]....
        /*04e0*/ 	.word	0x000038c0


	//   ....[79]....
        /*04e4*/ 	.word	0x000038d0


	//   ....[80]....
        /*04e8*/ 	.word	0x00003920


	//   ....[81]....
        /*04ec*/ 	.word	0x00003950


	//   ....[82]....
        /*04f0*/ 	.word	0x00003980


	//   ....[83]....
        /*04f4*/ 	.word	0x000039b0


	//   ....[84]....
        /*04f8*/ 	.word	0x000039e0


	//   ....[85]....
        /*04fc*/ 	.word	0x00003a10


	//   ....[86]....
        /*0500*/ 	.word	0x00003a40


	//   ....[87]....
        /*0504*/ 	.word	0x00003ae0


	//   ....[88]....
        /*0508*/ 	.word	0x00003b20


	//   ....[89]....
        /*050c*/ 	.word	0x00003b30


	//   ....[90]....
        /*0510*/ 	.word	0x00003b80


	//   ....[91]....
        /*0514*/ 	.word	0x00003bb0


	//   ....[92]....
        /*0518*/ 	.word	0x00003be0


	//   ....[93]....
        /*051c*/ 	.word	0x00003c10


	//   ....[94]....
        /*0520*/ 	.word	0x00003c40


	//   ....[95]....
        /*0524*/ 	.word	0x00003c70


	//   ....[96]....
        /*0528*/ 	.word	0x00003d60


	//   ....[97]....
        /*052c*/ 	.word	0x00003d70


	//   ....[98]....
        /*0530*/ 	.word	0x00003dc0


	//   ....[99]....
        /*0534*/ 	.word	0x00003df0


	//   ....[100]....
        /*0538*/ 	.word	0x00003e20


	//   ....[101]....
        /*053c*/ 	.word	0x00003e50


	//   ....[102]....
        /*0540*/ 	.word	0x00003e80


	//   ....[103]....
        /*0544*/ 	.word	0x00003eb0


	//   ....[104]....
        /*0548*/ 	.word	0x00003ee0


	//   ....[105]....
        /*054c*/ 	.word	0x00003f90


	//   ....[106]....
        /*0550*/ 	.word	0x00003fb0


	//   ....[107]....
        /*0554*/ 	.word	0x00003fc0


	//   ....[108]....
        /*0558*/ 	.word	0x00004010


	//   ....[109]....
        /*055c*/ 	.word	0x00004040


	//   ....[110]....
        /*0560*/ 	.word	0x00004070


	//   ....[111]....
        /*0564*/ 	.word	0x000040a0


	//   ....[112]....
        /*0568*/ 	.word	0x000040d0


	//   ....[113]....
        /*056c*/ 	.word	0x00004100


	//   ....[114]....
        /*0570*/ 	.word	0x000041e0


	//   ....[115]....
        /*0574*/ 	.word	0x00004240


	//   ....[116]....
        /*0578*/ 	.word	0x00004250


	//   ....[117]....
        /*057c*/ 	.word	0x000042a0


	//   ....[118]....
        /*0580*/ 	.word	0x000042d0


	//   ....[119]....
        /*0584*/ 	.word	0x00004300


	//   ....[120]....
        /*0588*/ 	.word	0x00004330


	//   ....[121]....
        /*058c*/ 	.word	0x00004360


	//   ....[122]....
        /*0590*/ 	.word	0x00004390


	//   ....[123]....
        /*0594*/ 	.word	0x00004470


	//   ....[124]....
        /*0598*/ 	.word	0x000044c0


	//   ....[125]....
        /*059c*/ 	.word	0x000044d0


	//   ....[126]....
        /*05a0*/ 	.word	0x00004520


	//   ....[127]....
        /*05a4*/ 	.word	0x00004550


	//   ....[128]....
        /*05a8*/ 	.word	0x00004580


	//   ....[129]....
        /*05ac*/ 	.word	0x000045b0


	//   ....[130]....
        /*05b0*/ 	.word	0x000045e0


	//   ....[131]....
        /*05b4*/ 	.word	0x00004610


	//   ....[132]....
        /*05b8*/ 	.word	0x000046d0


	//   ....[133]....
        /*05bc*/ 	.word	0x00004740


	//   ....[134]....
        /*05c0*/ 	.word	0x00004760


	//   ....[135]....
        /*05c4*/ 	.word	0x000047d0


	//   ....[136]....
        /*05c8*/ 	.word	0x00004800


	//   ....[137]....
        /*05cc*/ 	.word	0x00004830


	//   ....[138]....
        /*05d0*/ 	.word	0x00004860


	//   ....[139]....
        /*05d4*/ 	.word	0x00004890


	//   ....[140]....
        /*05d8*/ 	.word	0x000048c0


	//   ....[141]....
        /*05dc*/ 	.word	0x00004a20


	//   ....[142]....
        /*05e0*/ 	.word	0x00004e60


	//   ....[143]....
        /*05e4*/ 	.word	0x00005130


	//   ....[144]....
        /*05e8*/ 	.word	0x00005200


	//   ....[145]....
        /*05ec*/ 	.word	0x000052d0


	//   ....[146]....
        /*05f0*/ 	.word	0x000053a0


	//   ....[147]....
        /*05f4*/ 	.word	0x00005470


	//   ....[148]....
        /*05f8*/ 	.word	0x00005540


	//   ....[149]....
        /*05fc*/ 	.word	0x00005610


	//   ....[150]....
        /*0600*/ 	.word	0x000056e0


	//   ....[151]....
        /*0604*/ 	.word	0x000057b0


	//   ....[152]....
        /*0608*/ 	.word	0x00005880


	//   ....[153]....
        /*060c*/ 	.word	0x00005950


	//   ....[154]....
        /*0610*/ 	.word	0x00005a20


	//   ....[155]....
        /*0614*/ 	.word	0x00005af0


	//   ....[156]....
        /*0618*/ 	.word	0x00005bc0


	//   ....[157]....
        /*061c*/ 	.word	0x00005c80


	//   ....[158]....
        /*0620*/ 	.word	0x00005ea0


	//   ....[159]....
        /*0624*/ 	.word	0x00005fd0


	//   ....[160]....
        /*0628*/ 	.word	0x00006100


	//   ....[161]....
        /*062c*/ 	.word	0x00006230


	//   ....[162]....
        /*0630*/ 	.word	0x00006360


	//   ....[163]....
        /*0634*/ 	.word	0x00006490


	//   ....[164]....
        /*0638*/ 	.word	0x000065c0


	//   ....[165]....
        /*063c*/ 	.word	0x000066e0


	//   ....[166]....
        /*0640*/ 	.word	0x000067f0


	//   ....[167]....
        /*0644*/ 	.word	0x00006900


	//   ....[168]....
        /*0648*/ 	.word	0x00006a10


	//   ....[169]....
        /*064c*/ 	.word	0x00006b20


	//   ....[170]....
        /*0650*/ 	.word	0x00006c30


	//   ....[171]....
        /*0654*/ 	.word	0x00006d40


	//   ....[172]....
        /*0658*/ 	.word	0x00006e40


	//   ....[173]....
        /*065c*/ 	.word	0x00006eb0


	//   ....[174]....
        /*0660*/ 	.word	0x00006f20


	//   ....[175]....
        /*0664*/ 	.word	0x00006f90


	//   ....[176]....
        /*0668*/ 	.word	0x00007000


	//   ....[177]....
        /*066c*/ 	.word	0x00007070


	//----- nvinfo : EIATTR_VRC_CTA_INIT_COUNT
	.align		4
.L_194:
        /*0670*/ 	.byte	0x02, 0x4a
	.zero		1
	.zero		1


	//----- nvinfo : EIATTR_EXIT_INSTR_OFFSETS
	.align		4
        /*0674*/ 	.byte	0x04, 0x1c
        /*0676*/ 	.short	(.L_196 - .L_195)


	//   ....[0]....
.L_195:
        /*0678*/ 	.word	0x00001b40


	//   ....[1]....
        /*067c*/ 	.word	0x00001ea0


	//   ....[2]....
        /*0680*/ 	.word	0x00001ec0


	//   ....[3]....
        /*0684*/ 	.word	0x00005c90


	//   ....[4]....
        /*0688*/ 	.word	0x00006e50


	//----- nvinfo : EIATTR_MAX_THREADS
	.align		4
.L_196:
        /*068c*/ 	.byte	0x04, 0x05
        /*068e*/ 	.short	(.L_198 - .L_197)
.L_197:
        /*0690*/ 	.word	0x00000180
        /*0694*/ 	.word	0x00000001
        /*0698*/ 	.word	0x00000001


	//----- nvinfo : EIATTR_CRS_STACK_SIZE
	.align		4
.L_198:
        /*069c*/ 	.byte	0x04, 0x1e
        /*069e*/ 	.short	(.L_200 - .L_199)
.L_199:
        /*06a0*/ 	.word	0x00000000


	//----- nvinfo : EIATTR_CBANK_PARAM_SIZE
	.align		4
.L_200:
        /*06a4*/ 	.byte	0x03, 0x19
        /*06a6*/ 	.short	0x004d


	//----- nvinfo : EIATTR_PARAM_CBANK
	.align		4
        /*06a8*/ 	.byte	0x04, 0x0a
        /*06aa*/ 	.short	(.L_202 - .L_201)
	.align		4
.L_201:
        /*06ac*/ 	.word	index@(.nv.constant0._ZN3cub18CUB_300001_SM_10006detail10radix_sort29DeviceRadixSortOnesweepKernelINS1_5radix10policy_hubIlNS0_8NullTypeEyE10Policy1000ELNS0_9SortOrderE0ElS6_yiiNS1_21identity_decomposer_tEEEvPT5_SC_PT3_PKSD_PT1_PKSH_PT2_PKSL_T4_iiT6_)
        /*06b0*/ 	.short	0x0380
        /*06b2*/ 	.short	0x004d


	//----- nvinfo : EIATTR_SW_WAR
	.align		4
.L_202:
        /*06b4*/ 	.byte	0x04, 0x36
        /*06b6*/ 	.short	(.L_204 - .L_203)
.L_203:
        /*06b8*/ 	.word	0x00000008
.L_204:


//--------------------- .nv.info._ZN3cub18CUB_300001_SM_10006detail10radix_sort33DeviceRadixSortExclusiveSumKernelINS1_5radix10policy_hubIlNS0_8NullTypeEyE10Policy1000EyEEvPT0_ --------------------------
	.section	.nv.info._ZN3cub18CUB_300001_SM_10006detail10radix_sort33DeviceRadixSortExclusiveSumKernelINS1_5radix10policy_hubIlNS0_8NullTypeEyE10Policy1000EyEEvPT0_,"",@"SHT_CUDA_INFO"
	.sectionflags	@""
	.align	4


	//----- nvinfo : EIATTR_CUDA_API_VERSION
	.align		4
        /*0000*/ 	.byte	0x04, 0x37
        /*0002*/ 	.short	(.L_206 - .L_205)
.L_205:
        /*0004*/ 	.word	0x00000082


	//----- nvinfo : EIATTR_KPARAM_INFO
	.align		4
.L_206:
        /*0008*/ 	.byte	0x04, 0x17
        /*000a*/ 	.short	(.L_208 - .L_207)
.L_207:
        /*000c*/ 	.word	0x00000000
        /*0010*/ 	.short	0x0000
        /*0012*/ 	.short	0x0000
        /*0014*/ 	.byte	0x00, 0xf5, 0x21, 0x00


	//----- nvinfo : EIATTR_SPARSE_MMA_MASK
	.align		4
.L_208:
        /*0018*/ 	.byte	0x03, 0x50
        /*001a*/ 	.short	0x0000


	//----- nvinfo : EIATTR_MAXREG_COUNT
	.align		4
        /*001c*/ 	.byte	0x03, 0x1b
        /*001e*/ 	.short	0x00ff


	//----- nvinfo : EIATTR_NUM_BARRIERS
	.align		4
        /*0020*/ 	.byte	0x02, 0x4c
        /*0022*/ 	.byte	0x01
	.zero		1


	//----- nvinfo : EIATTR_MERCURY_ISA_VERSION
	.align		4
        /*0024*/ 	.byte	0x03, 0x5f
        /*0026*/ 	.short	0x0101


	//----- nvinfo : EIATTR_COOP_GROUP_MASK_REGIDS
	.align		4
        /*0028*/ 	.byte	0x04, 0x29
        /*002a*/ 	.short	(.L_210 - .L_209)


	//   ....[0]....
.L_209:
        /*002c*/ 	.word	0xffffffff


	//   ....[1]....
        /*0030*/ 	.word	0xffffffff


	//   ....[2]....
        /*0034*/ 	.word	0xffffffff


	//   ....[3]....
        /*0038*/ 	.word	0xffffffff


	//   ....[4]....
        /*003c*/ 	.word	0xffffffff


	//   ....[5]....
        /*0040*/ 	.word	0xffffffff


	//   ....[6]....
        /*0044*/ 	.word	0xffffffff


	//   ....[7]....
        /*0048*/ 	.word	0xffffffff


	//   ....[8]....
        /*004c*/ 	.word	0xffffffff


	//   ....[9]....
        /*0050*/ 	.word	0xffffffff


	//   ....[10]....
        /*0054*/ 	.word	0x05000015


	//   ....[11]....
        /*0058*/ 	.word	0x05000015


	//   ....[12]....
        /*005c*/ 	.word	0x05000015


	//   ....[13]....
        /*0060*/ 	.word	0x05000015


	//   ....[14]....
        /*0064*/ 	.word	0x05000015


	//   ....[15]....
        /*0068*/ 	.word	0x05000015


	//   ....[16]....
        /*006c*/ 	.word	0x05000015


	//   ....[17]....
        /*0070*/ 	.word	0x05000015


	//   ....[18]....
        /*0074*/ 	.word	0x05000015


	//   ....[19]....
        /*0078*/ 	.word	0x05000015


	//----- nvinfo : EIATTR_COOP_GROUP_INSTR_OFFSETS
	.align		4
.L_210:
        /*007c*/ 	.byte	0x04, 0x28
        /*007e*/ 	.short	(.L_212 - .L_211)


	//   ....[0]....
.L_211:
        /*0080*/ 	.word	0x00000250


	//   ....[1]....
        /*0084*/ 	.word	0x00000260


	//   ....[2]....
        /*0088*/ 	.word	0x000002a0


	//   ....[3]....
        /*008c*/ 	.word	0x000002c0


	//   ....[4]....
        /*0090*/ 	.word	0x00000310


	//   ....[5]....
        /*0094*/ 	.word	0x00000320


	//   ....[6]....
        /*0098*/ 	.word	0x00000360


	//   ....[7]....
        /*009c*/ 	.word	0x00000380


	//   ....[8]....
        /*00a0*/ 	.word	0x000003d0


	//   ....[9]....
        /*00a4*/ 	.word	0x000003e0


	//   ....[10]....
        /*00a8*/ 	.word	0x00000660


	//   ....[11]....
        /*00ac*/ 	.word	0x000006b0


	//   ....[12]....
        /*00b0*/ 	.word	0x00000740


	//   ....[13]....
        /*00b4*/ 	.word	0x00000790


	//   ....[14]....
        /*00b8*/ 	.word	0x00000820


	//   ....[15]....
        /*00bc*/ 	.word	0x00000870


	//   ....[16]....
        /*00c0*/ 	.word	0x00000900


	//   ....[17]....
        /*00c4*/ 	.word	0x00000950


	//   ....[18]....
        /*00c8*/ 	.word	0x000009e0


	//   ....[19]....
        /*00cc*/ 	.word	0x00000a30


	//----- nvinfo : EIATTR_VRC_CTA_INIT_COUNT
	.align		4
.L_212:
        /*00d0*/ 	.byte	0x02, 0x4a
	.zero		1
	.zero		1


	//----- nvinfo : EIATTR_EXIT_INSTR_OFFSETS
	.align		4
        /*00d4*/ 	.byte	0x04, 0x1c
        /*00d6*/ 	.short	(.L_214 - .L_213)


	//   ....[0]....
.L_213:
        /*00d8*/ 	.word	0x000005d0


	//   ....[1]....
        /*00dc*/ 	.word	0x00000600


	//----- nvinfo : EIATTR_CRS_STACK_SIZE
	.align		4
.L_214:
        /*00e0*/ 	.byte	0x04, 0x1e
        /*00e2*/ 	.short	(.L_216 - .L_215)
.L_215:
        /*00e4*/ 	.word	0x00000000


	//----- nvinfo : EIATTR_CBANK_PARAM_SIZE
	.align		4
.L_216:
        /*00e8*/ 	.byte	0x03, 0x19
        /*00ea*/ 	.short	0x0008


	//----- nvinfo : EIATTR_PARAM_CBANK
	.align		4
        /*00ec*/ 	.byte	0x04, 0x0a
        /*00ee*/ 	.short	(.L_218 - .L_217)
	.align		4
.L_217:
        /*00f0*/ 	.word	index@(.nv.constant0._ZN3cub18CUB_300001_SM_10006detail10radix_sort33DeviceRadixSortExclusiveSumKernelINS1_5radix10policy_hubIlNS0_8NullTypeEyE10Policy1000EyEEvPT0_)
        /*00f4*/ 	.short	0x0380
        /*00f6*/ 	.short	0x0008


	//----- nvinfo : EIATTR_SW_WAR
	.align		4
.L_218:
        /*00f8*/ 	.byte	0x04, 0x36
        /*00fa*/ 	.short	(.L_220 - .L_219)
.L_219:
        /*00fc*/ 	.word	0x00000008
.L_220:


//--------------------- .nv.info._ZN3cub18CUB_300001_SM_10006detail10radix_sort30DeviceRadixSortHistogramKernelINS1_5radix10policy_hubIlNS0_8NullTypeEyE10Policy1000ELNS0_9SortOrderE0ElyNS1_21identity_decomposer_tEEEvPT2_PKT1_SB_iiT3_ --------------------------
	.section	.nv.info._ZN3cub18CUB_300001_SM_10006detail10radix_sort30DeviceRadixSortHistogramKernelINS1_5radix10policy_hubIlNS0_8NullTypeEyE10Policy1000ELNS0_9SortOrderE0ElyNS1_21identity_decomposer_tEEEvPT2_PKT1_SB_iiT3_,"",@"SHT_CUDA_INFO"
	.sectionflags	@""
	.align	4


	//----- nvinfo : EIATTR_CUDA_API_VERSION
	.align		4
        /*0000*/ 	.byte	0x04, 0x37
        /*0002*/ 	.short	(.L_222 - .L_221)
.L_221:
        /*0004*/ 	.word	0x00000082


	//----- nvinfo : EIATTR_KPARAM_INFO
	.align		4
.L_222:
        /*0008*/ 	.byte	0x04, 0x17
        /*000a*/ 	.short	(.L_224 - .L_223)
.L_223:
        /*000c*/ 	.word	0x00000000
        /*0010*/ 	.short	0x0005
        /*0012*/ 	.short	0x0020
        /*0014*/ 	.byte	0x00, 0xf0, 0x05, 0x00


	//----- nvinfo : EIATTR_KPARAM_INFO
	.align		4
.L_224:
        /*0018*/ 	.byte	0x04, 0x17
        /*001a*/ 	.short	(.L_226 - .L_225)
.L_225:
        /*001c*/ 	.word	0x00000000
        /*0020*/ 	.short	0x0004
        /*0022*/ 	.short	0x001c
        /*0024*/ 	.byte	0x00, 0xf0, 0x11, 0x00


	//----- nvinfo : EIATTR_KPARAM_INFO
	.align		4
.L_226:
        /*0028*/ 	.byte	0x04, 0x17
        /*002a*/ 	.short	(.L_228 - .L_227)
.L_227:
        /*002c*/ 	.word	0x00000000
        /*0030*/ 	.short	0x0003
        /*0032*/ 	.short	0x0018
        /*0034*/ 	.byte	0x00, 0xf0, 0x11, 0x00


	//----- nvinfo : EIATTR_KPARAM_INFO
	.align		4
.L_228:
        /*0038*/ 	.byte	0x04, 0x17
        /*003a*/ 	.short	(.L_230 - .L_229)
.L_229:
        /*003c*/ 	.word	0x00000000
        /*0040*/ 	.short	0x0002
        /*0042*/ 	.short	0x0010
        /*0044*/ 	.byte	0x00, 0xf0, 0x21, 0x00


	//----- nvinfo : EIATTR_KPARAM_INFO
	.align		4
.L_230:
        /*0048*/ 	.byte	0x04, 0x17
        /*004a*/ 	.short	(.L_232 - .L_231)
.L_231:
        /*004c*/ 	.word	0x00000000
        /*0050*/ 	.short	0x0001
        /*0052*/ 	.short	0x0008
        /*0054*/ 	.byte	0x00, 0xf5, 0x21, 0x00


	//----- nvinfo : EIATTR_KPARAM_INFO
	.align		4
.L_232:
        /*0058*/ 	.byte	0x04, 0x17
        /*005a*/ 	.short	(.L_234 - .L_233)
.L_233:
        /*005c*/ 	.word	0x00000000
        /*0060*/ 	.short	0x0000
        /*0062*/ 	.short	0x0000
        /*0064*/ 	.byte	0x00, 0xf5, 0x21, 0x00


	//----- nvinfo : EIATTR_SPARSE_MMA_MASK
	.align		4
.L_234:
        /*0068*/ 	.byte	0x03, 0x50
        /*006a*/ 	.short	0x0000


	//----- nvinfo : EIATTR_MAXREG_COUNT
	.align		4
        /*006c*/ 	.byte	0x03, 0x1b
        /*006e*/ 	.short	0x00ff


	//----- nvinfo : EIATTR_NUM_BARRIERS
	.align		4
        /*0070*/ 	.byte	0x02, 0x4c
        /*0072*/ 	.byte	0x01
	.zero		1


	//----- nvinfo : EIATTR_MERCURY_ISA_VERSION
	.align		4
        /*0074*/ 	.byte	0x03, 0x5f
        /*0076*/ 	.short	0x0101


	//----- nvinfo : EIATTR_VRC_CTA_INIT_COUNT
	.align		4
        /*0078*/ 	.byte	0x02, 0x4a
	.zero		1
	.zero		1


	//----- nvinfo : EIATTR_EXIT_INSTR_OFFSETS
	.align		4
        /*007c*/ 	.byte	0x04, 0x1c
        /*007e*/ 	.short	(.L_236 - .L_235)


	//   ....[0]....
.L_235:
        /*0080*/ 	.word	0x00000040


	//   ....[1]....
        /*0084*/ 	.word	0x000030c0


	//----- nvinfo : EIATTR_MAX_THREADS
	.align		4
.L_236:
        /*0088*/ 	.byte	0x04, 0x05
        /*008a*/ 	.short	(.L_238 - .L_237)
.L_237:
        /*008c*/ 	.word	0x00000080
        /*0090*/ 	.word	0x00000001
        /*0094*/ 	.word	0x00000001


	//----- nvinfo : EIATTR_CRS_STACK_SIZE
	.align		4
.L_238:
        /*0098*/ 	.byte	0x04, 0x1e
        /*009a*/ 	.short	(.L_240 - .L_239)
.L_239:
        /*009c*/ 	.word	0x00000000


	//----- nvinfo : EIATTR_CBANK_PARAM_SIZE
	.align		4
.L_240:
        /*00a0*/ 	.byte	0x03, 0x19
        /*00a2*/ 	.short	0x0021


	//----- nvinfo : EIATTR_PARAM_CBANK
	.align		4
        /*00a4*/ 	.byte	0x04, 0x0a
        /*00a6*/ 	.short	(.L_242 - .L_241)
	.align		4
.L_241:
        /*00a8*/ 	.word	index@(.nv.constant0._ZN3cub18CUB_300001_SM_10006detail10radix_sort30DeviceRadixSortHistogramKernelINS1_5radix10policy_hubIlNS0_8NullTypeEyE10Policy1000ELNS0_9SortOrderE0ElyNS1_21identity_decomposer_tEEEvPT2_PKT1_SB_iiT3_)
        /*00ac*/ 	.short	0x0380
        /*00ae*/ 	.short	0x0021


	//----- nvinfo : EIATTR_SW_WAR
	.align		4
.L_242:
        /*00b0*/ 	.byte	0x04, 0x36
        /*00b2*/ 	.short	(.L_244 - .L_243)
.L_243:
        /*00b4*/ 	.word	0x00000008
.L_244:


//--------------------- .nv.info._ZN3cub18CUB_300001_SM_10006detail10radix_sort31DeviceRadixSortSingleTileKernelINS1_5radix10policy_hubIlNS0_8NullTypeEyE10Policy1000ELNS0_9SortOrderE0ElS6_yNS1_21identity_decomposer_tEEEvPKT1_PSB_PKT2_PSF_T3_iiT4_ --------------------------
	.section	.nv.info._ZN3cub18CUB_300001_SM_10006detail10radix_sort31DeviceRadixSortSingleTileKernelINS1_5radix10policy_hubIlNS0_8NullTypeEyE10Policy1000ELNS0_9SortOrderE0ElS6_yNS1_21identity_decomposer_tEEEvPKT1_PSB_PKT2_PSF_T3_iiT4_,"",@"SHT_CUDA_INFO"
	.sectionflags	@""
	.align	4


	//----- nvinfo : EIATTR_CUDA_API_VERSION
	.align		4
        /*0000*/ 	.byte	0x04, 0x37
        /*0002*/ 	.short	(.L_246 - .L_245)
.L_245:
        /*0004*/ 	.word	0x00000082


	//----- nvinfo : EIATTR_KPARAM_INFO
	.align		4
.L_246:
        /*0008*/ 	.byte	0x04, 0x17
        /*000a*/ 	.short	(.L_248 - .L_247)
.L_247:
        /*000c*/ 	.word	0x00000000
        /*0010*/ 	.short	0x0007
        /*0012*/ 	.short	0x0030
        /*0014*/ 	.byte	0x00, 0xf0, 0x05, 0x00


	//----- nvinfo : EIATTR_KPARAM_INFO
	.align		4
.L_248:
        /*0018*/ 	.byte	0x04, 0x17
        /*001a*/ 	.short	(.L_250 - .L_249)
.L_249:
        /*001c*/ 	.word	0x00000000
        /*0020*/ 	.short	0x0006
        /*0022*/ 	.short	0x002c
        /*0024*/ 	.byte	0x00, 0xf0, 0x11, 0x00


	//----- nvinfo : EIATTR_KPARAM_INFO
	.align		4
.L_250:
        /*0028*/ 	.byte	0x04, 0x17
        /*002a*/ 	.short	(.L_252 - .L_251)
.L_251:
        /*002c*/ 	.word	0x00000000
        /*0030*/ 	.short	0x0005
        /*0032*/ 	.short	0x0028
        /*0034*/ 	.byte	0x00, 0xf0, 0x11, 0x00


	//----- nvinfo : EIATTR_KPARAM_INFO
	.align		4
.L_252:
        /*0038*/ 	.byte	0x04, 0x17
        /*003a*/ 	.short	(.L_254 - .L_253)
.L_253:
        /*003c*/ 	.word	0x00000000
        /*0040*/ 	.short	0x0004
        /*0042*/ 	.short	0x0020
        /*0044*/ 	.byte	0x00, 0xf0, 0x21, 0x00


	//----- nvinfo : EIATTR_KPARAM_INFO
	.align		4
.L_254:
        /*0048*/ 	.byte	0x04, 0x17
        /*004a*/ 	.short	(.L_256 - .L_255)
.L_255:
        /*004c*/ 	.word	0x00000000
        /*0050*/ 	.short	0x0003
        /*0052*/ 	.short	0x0018
        /*0054*/ 	.byte	0x00, 0xf5, 0x21, 0x00


	//----- nvinfo : EIATTR_KPARAM_INFO
	.align		4
.L_256:
        /*0058*/ 	.byte	0x04, 0x17
        /*005a*/ 	.short	(.L_258 - .L_257)
.L_257:
        /*005c*/ 	.word	0x00000000
        /*0060*/ 	.short	0x0002
        /*0062*/ 	.short	0x0010
        /*0064*/ 	.byte	0x00, 0xf5, 0x21, 0x00


	//----- nvinfo : EIATTR_KPARAM_INFO
	.align		4
.L_258:
        /*0068*/ 	.byte	0x04, 0x17
        /*006a*/ 	.short	(.L_260 - .L_259)
.L_259:
        /*006c*/ 	.word	0x00000000
        /*0070*/ 	.short	0x0001
        /*0072*/ 	.short	0x0008
        /*0074*/ 	.byte	0x00, 0xf5, 0x21, 0x00


	//----- nvinfo : EIATTR_KPARAM_INFO
	.align		4
.L_260:
        /*0078*/ 	.byte	0x04, 0x17
        /*007a*/ 	.short	(.L_262 - .L_261)
.L_261:
        /*007c*/ 	.word	0x00000000
        /*0080*/ 	.short	0x0000
        /*0082*/ 	.short	0x0000
        /*0084*/ 	.byte	0x00, 0xf5, 0x21, 0x00


	//----- nvinfo : EIATTR_SPARSE_MMA_MASK
	.align		4
.L_262:
        /*0088*/ 	.byte	0x03, 0x50
        /*008a*/ 	.short	0x0000


	//----- nvinfo : EIATTR_MAXREG_COUNT
	.align		4
        /*008c*/ 	.byte	0x03, 0x1b
        /*008e*/ 	.short	0x00ff


	//----- nvinfo : EIATTR_NUM_BARRIERS
	.align		4
        /*0090*/ 	.byte	0x02, 0x4c
        /*0092*/ 	.byte	0x01
	.zero		1


	//----- nvinfo : EIATTR_MERCURY_ISA_VERSION
	.align		4
        /*0094*/ 	.byte	0x03, 0x5f
        /*0096*/ 	.short	0x0101


	//----- nvinfo : EIATTR_COOP_GROUP_MASK_REGIDS
	.align		4
        /*0098*/ 	.byte	0x04, 0x29
        /*009a*/ 	.short	(.L_264 - .L_263)


	//   ....[0]....
.L_263:
        /*009c*/ 	.word	0xffffffff


	//   ....[1]....
        /*00a0*/ 	.word	0xffffffff


	//   ....[2]....
        /*00a4*/ 	.word	0xffffffff


	//   ....[3]....
        /*00a8*/ 	.word	0xffffffff


	//   ....[4]....
        /*00ac*/ 	.word	0xffffffff


	//----- nvinfo : EIATTR_COOP_GROUP_INSTR_OFFSETS
	.align		4
.L_264:
        /*00b0*/ 	.byte	0x04, 0x28
        /*00b2*/ 	.short	(.L_266 - .L_265)


	//   ....[0]....
.L_265:
        /*00b4*/ 	.word	0x000012d0


	//   ....[1]....
        /*00b8*/ 	.word	0x000012f0


	//   ....[2]....
        /*00bc*/ 	.word	0x00001310


	//   ....[3]....
        /*00c0*/ 	.word	0x00001330


	//   ....[4]....
        /*00c4*/ 	.word	0x00001350


	//----- nvinfo : EIATTR_VRC_CTA_INIT_COUNT
	.align		4
.L_266:
        /*00c8*/ 	.byte	0x02, 0x4a
	.zero		1
	.zero		1


	//----- nvinfo : EIATTR_EXIT_INSTR_OFFSETS
	.align		4
        /*00cc*/ 	.byte	0x04, 0x1c
        /*00ce*/ 	.short	(.L_268 - .L_267)


	//   ....[0]....
.L_267:
        /*00d0*/ 	.word	0x000021a0


	//   ....[1]....
        /*00d4*/ 	.word	0x000021e0


	//----- nvinfo : EIATTR_MAX_THREADS
	.align		4
.L_268:
        /*00d8*/ 	.byte	0x04, 0x05
        /*00da*/ 	.short	(.L_270 - .L_269)
.L_269:
        /*00dc*/ 	.word	0x00000100
        /*00e0*/ 	.word	0x00000001
        /*00e4*/ 	.word	0x00000001


	//----- nvinfo : EIATTR_CBANK_PARAM_SIZE
	.align		4
.L_270:
        /*00e8*/ 	.byte	0x03, 0x19
        /*00ea*/ 	.short	0x0031


	//----- nvinfo : EIATTR_PARAM_CBANK
	.align		4
        /*00ec*/ 	.byte	0x04, 0x0a
        /*00ee*/ 	.short	(.L_272 - .L_271)
	.align		4
.L_271:
        /*00f0*/ 	.word	index@(.nv.constant0._ZN3cub18CUB_300001_SM_10006detail10radix_sort31DeviceRadixSortSingleTileKernelINS1_5radix10policy_hubIlNS0_8NullTypeEyE10Policy1000ELNS0_9SortOrderE0ElS6_yNS1_21identity_decomposer_tEEEvPKT1_PSB_PKT2_PSF_T3_iiT4_)
        /*00f4*/ 	.short	0x0380
        /*00f6*/ 	.short	0x0031


	//----- nvinfo : EIATTR_SW_WAR
	.align		4
.L_272:
        /*00f8*/ 	.byte	0x04, 0x36
        /*00fa*/ 	.short	(.L_274 - .L_273)
.L_273:
        /*00fc*/ 	.word	0x00000008
.L_274:


//--------------------- .nv.info._ZN3cub18CUB_300001_SM_10006detail4scan16DeviceScanKernelINS2_10policy_hubIiiijN4cuda3std3__44plusIvEEE10Policy1000EPiSC_NS0_13ScanTileStateIiLb1EEES9_NS1_10InputValueIiSC_EEjiLb0EiEEvT0_T1_T2_iT3_T4_T5_ --------------------------
	.section	.nv.info._ZN3cub18CUB_300001_SM_10006detail4scan16DeviceScanKernelINS2_10policy_hubIiiijN4cuda3std3__44plusIvEEE10Policy1000EPiSC_NS0_13ScanTileStateIiLb1EEES9_NS1_10InputValueIiSC_EEjiLb0EiEEvT0_T1_T2_iT3_T4_T5_,"",@"SHT_CUDA_INFO"
	.sectionflags	@""
	.align	4


	//----- nvinfo : EIATTR_CUDA_API_VERSION
	.align		4
        /*0000*/ 	.byte	0x04, 0x37
        /*0002*/ 	.short	(.L_276 - .L_275)
.L_275:
        /*0004*/ 	.word	0x00000082


	//----- nvinfo : EIATTR_KPARAM_INFO
	.align		4
.L_276:
        /*0008*/ 	.byte	0x04, 0x17
        /*000a*/ 	.short	(.L_278 - .L_277)
.L_277:
        /*000c*/ 	.word	0x00000000
        /*0010*/ 	.short	0x0006
        /*0012*/ 	.short	0x0030
        /*0014*/ 	.byte	0x00, 0xf0, 0x11, 0x00


	//----- nvinfo : EIATTR_KPARAM_INFO
	.align		4
.L_278:
        /*0018*/ 	.byte	0x04, 0x17
        /*001a*/ 	.short	(.L_280 - .L_279)
.L_279:
        /*001c*/ 	.word	0x00000000
        /*0020*/ 	.short	0x0005
        /*0022*/ 	.short	0x0020
        /*0024*/ 	.byte	0x00, 0xf0, 0x41, 0x00


	//----- nvinfo : EIATTR_KPARAM_INFO
	.align		4
.L_280:
        /*0028*/ 	.byte	0x04, 0x17
        /*002a*/ 	.short	(.L_282 - .L_281)
.L_281:
        /*002c*/ 	.word	0x00000000
        /*0030*/ 	.short	0x0004
        /*0032*/ 	.short	0x001c
        /*0034*/ 	.byte	0x00, 0xf0, 0x05, 0x00


	//----- nvinfo : EIATTR_KPARAM_INFO
	.align		4
.L_282:
        /*0038*/ 	.byte	0x04, 0x17
        /*003a*/ 	.short	(.L_284 - .L_283)
.L_283:
        /*003c*/ 	.word	0x00000000
        /*0040*/ 	.short	0x0003
        /*0042*/ 	.short	0x0018
        /*0044*/ 	.byte	0x00, 0xf0, 0x11, 0x00


	//----- nvinfo : EIATTR_KPARAM_INFO
	.align		4
.L_284:
        /*0048*/ 	.byte	0x04, 0x17
        /*004a*/ 	.short	(.L_286 - .L_285)
.L_285:
        /*004c*/ 	.word	0x00000000
        /*0050*/ 	.short	0x0002
        /*0052*/ 	.short	0x0010
        /*0054*/ 	.byte	0x00, 0xf0, 0x21, 0x00


	//----- nvinfo : EIATTR_KPARAM_INFO
	.align		4
.L_286:
        /*0058*/ 	.byte	0x04, 0x17
        /*005a*/ 	.short	(.L_288 - .L_287)
.L_287:
        /*005c*/ 	.word	0x00000000
        /*0060*/ 	.short	0x0001
        /*0062*/ 	.short	0x0008
        /*0064*/ 	.byte	0x00, 0xf5, 0x21, 0x00


	//----- nvinfo : EIATTR_KPARAM_INFO
	.align		4
.L_288:
        /*0068*/ 	.byte	0x04, 0x17
        /*006a*/ 	.short	(.L_290 - .L_289)
.L_289:
        /*006c*/ 	.word	0x00000000
        /*0070*/ 	.short	0x0000
        /*0072*/ 	.short	0x0000
        /*0074*/ 	.byte	0x00, 0xf5, 0x21, 0x00


	//----- nvinfo : EIATTR_SPARSE_MMA_MASK
	.align		4
.L_290:
        /*0078*/ 	.byte	0x03, 0x50
        /*007a*/ 	.short	0x0000


	//----- nvinfo : EIATTR_MAXREG_COUNT
	.align		4
        /*007c*/ 	.byte	0x03, 0x1b
        /*007e*/ 	.short	0x00a8


	//----- nvinfo : EIATTR_NUM_BARRIERS
	.align		4
        /*0080*/ 	.byte	0x02, 0x4c
        /*0082*/ 	.byte	0x01
	.zero		1


	//----- nvinfo : EIATTR_MERCURY_ISA_VERSION
	.align		4
        /*0084*/ 	.byte	0x03, 0x5f
        /*0086*/ 	.short	0x0101


	//----- nvinfo : EIATTR_UNUSED_LOAD_BYTE_OFFSET
	.align		4
        /*0088*/ 	.byte	0x04, 0x44
        /*008a*/ 	.short	(.L_292 - .L_291)


	//   ....[0]....
.L_291:
        /*008c*/ 	.word	0x000029f0
        /*0090*/ 	.word	0x00000fff


	//----- nvinfo : EIATTR_COOP_GROUP_MASK_REGIDS
	.align		4
.L_292:
        /*0094*/ 	.byte	0x04, 0x29
        /*0096*/ 	.short	(.L_294 - .L_293)


	//   ....[0]....
.L_293:
        /*0098*/ 	.word	0xffffffff


	//   ....[1]....
        /*009c*/ 	.word	0xffffffff


	//   ....[2]....
        /*00a0*/ 	.word	0xffffffff


	//   ....[3]....
        /*00a4*/ 	.word	0xffffffff


	//   ....[4]....
        /*00a8*/ 	.word	0xffffffff


	//   ....[5]....
        /*00ac*/ 	.word	0xffffffff


	//   ....[6]....
        /*00b0*/ 	.word	0xffffffff


	//   ....[7]....
        /*00b4*/ 	.word	0xffffffff


	//   ....[8]....
        /*00b8*/ 	.word	0xffffffff


	//   ....[9]....
        /*00bc*/ 	.word	0xffffffff


	//   ....[10]....
        /*00c0*/ 	.word	0xffffffff


	//   ....[11]....
        /*00c4*/ 	.word	0xffffffff


	//   ....[12]....
        /*00c8*/ 	.word	0xffffffff


	//   ....[13]....
        /*00cc*/ 	.word	0xffffffff


	//   ....[14]....
        /*00d0*/ 	.word	0xffffffff


	//   ....[15]....
        /*00d4*/ 	.word	0xffffffff


	//   ....[16]....
        /*00d8*/ 	.word	0xffffffff


	//   ....[17]....
        /*00dc*/ 	.word	0xffffffff


	//   ....[18]....
        /*00e0*/ 	.word	0xffffffff


	//   ....[19]....
        /*00e4*/ 	.word	0xffffffff


	//   ....[20]....
        /*00e8*/ 	.word	0xffffffff


	//   ....[21]....
        /*00ec*/ 	.word	0xffffffff


	//   ....[22]....
        /*00f0*/ 	.word	0xffffffff


	//   ....[23]....
        /*00f4*/ 	.word	0xffffffff


	//   ....[24]....
        /*00f8*/ 	.word	0xffffffff


	//   ....[25]....
        /*00fc*/ 	.word	0xffffffff


	//   ....[26]....
        /*0100*/ 	.word	0xffffffff


	//   ....[27]....
        /*0104*/ 	.word	0xffffffff


	//   ....[28]....
        /*0108*/ 	.word	0xffffffff


	//   ....[29]....
        /*010c*/ 	.word	0xffffffff


	//   ....[30]....
        /*0110*/ 	.word	0xffffffff


	//   ....[31]....
        /*0114*/ 	.word	0xffffffff


	//   ....[32]....
        /*0118*/ 	.word	0xffffffff


	//   ....[33]....
        /*011c*/ 	.word	0xffffffff


	//   ....[34]....
        /*0120*/ 	.word	0xffffffff


	//   ....[35]....
        /*0124*/ 	.word	0xffffffff


	//   ....[36]....
        /*0128*/ 	.word	0xffffffff


	//   ....[37]....
        /*012c*/ 	.word	0xffffffff


	//   ....[38]....
        /*0130*/ 	.word	0xffffffff


	//   ....[39]....
        /*0134*/ 	.word	0xffffffff


	//   ....[40]....
        /*0138*/ 	.word	0xffffffff


	//   ....[41]....
        /*013c*/ 	.word	0xffffffff


	//   ....[42]....
        /*0140*/ 	.word	0xffffffff


	//   ....[43]....
        /*0144*/ 	.word	0xffffffff


	//   ....[44]....
        /*0148*/ 	.word	0xffffffff


	//   ....[45]....
        /*014c*/ 	.word	0xffffffff


	//   ....[46]....
        /*0150*/ 	.word	0xffffffff


	//   ....[47]....
        /*0154*/ 	.word	0xffffffff


	//   ....[48]....
        /*0158*/ 	.word	0xffffffff


	//   ....[49]....
        /*015c*/ 	.word	0xffffffff


	//   ....[50]....
        /*0160*/ 	.word	0xffffffff


	//   ....[51]....
        /*0164*/ 	.word	0xffffffff


	//   ....[52]....
        /*0168*/ 	.word	0xffffffff


	//   ....[53]....
        /*016c*/ 	.word	0xffffffff


	//   ....[54]....
        /*0170*/ 	.word	0xffffffff


	//   ....[55]....
        /*0174*/ 	.word	0xffffffff


	//   ....[56]....
        /*0178*/ 	.word	0xffffffff


	//   ....[57]....
        /*017c*/ 	.word	0xffffffff


	//   ....[58]....
        /*0180*/ 	.word	0xffffffff


	//   ....[59]....
        /*0184*/ 	.word	0xffffffff


	//   ....[60]....
        /*0188*/ 	.word	0x05000013


	//   ....[61]....
        /*018c*/ 	.word	0x05000013


	//   ....[62]....
        /*0190*/ 	.word	0x05000013


	//   ....[63]....
        /*0194*/ 	.word	0x05000013


	//   ....[64]....
        /*0198*/ 	.word	0x05000013


	//   ....[65]....
        /*019c*/ 	.word	0x05000013


	//   ....[66]....
        /*01a0*/ 	.word	0x05000013


	//   ....[67]....
        /*01a4*/ 	.word	0x05000013


	//   ....[68]....
        /*01a8*/ 	.word	0x05000013


	//   ....[69]....
        /*01ac*/ 	.word	0x05000013


	//   ....[70]....
        /*01b0*/ 	.word	0x05000013


	//   ....[71]....
        /*01b4*/ 	.word	0x05000013


	//   ....[72]....
        /*01b8*/ 	.word	0x05000013


	//   ....[73]....
        /*01bc*/ 	.word	0x05000013


	//   ....[74]....
        /*01c0*/ 	.word	0x05000013


	//   ....[75]....
        /*01c4*/ 	.word	0x05000013


	//   ....[76]....
        /*01c8*/ 	.word	0x05000013


	//   ....[77]....
        /*01cc*/ 	.word	0x05000013


	//   ....[78]....
        /*01d0*/ 	.word	0x05000013


	//   ....[79]....
        /*01d4*/ 	.word	0x05000013


	//   ....[80]....
        /*01d8*/ 	.word	0x05000013


	//   ....[81]....
        /*01dc*/ 	.word	0x05000013


	//   ....[82]....
        /*01e0*/ 	.word	0x05000013


	//   ....[83]....
        /*01e4*/ 	.word	0x05000013


	//   ....[84]....
        /*01e8*/ 	.word	0x05000013


	//   ....[85]....
        /*01ec*/ 	.word	0x05000013


	//   ....[86]....
        /*01f0*/ 	.word	0x05000013


	//   ....[87]....
        /*01f4*/ 	.word	0x05000013


	//   ....[88]....
        /*01f8*/ 	.word	0x05000013


	//   ....[89]....
        /*01fc*/ 	.word	0x05000013


	//   ....[90]....
        /*0200*/ 	.word	0x05000013


	//   ....[91]....
        /*0204*/ 	.word	0x05000013


	//   ....[92]....
        /*0208*/ 	.word	0x05000013


	//   ....[93]....
        /*020c*/ 	.word	0x05000013


	//   ....[94]....
        /*0210*/ 	.word	0x05000013


	//   ....[95]....
        /*0214*/ 	.word	0x05000013


	//----- nvinfo : EIATTR_COOP_GROUP_INSTR_OFFSETS
	.align		4
.L_294:
        /*0218*/ 	.byte	0x04, 0x28
        /*021a*/ 	.short	(.L_296 - .L_295)


	//   ....[0]....
.L_295:
        /*021c*/ 	.word	0x00000510


	//   ....[1]....
        /*0220*/ 	.word	0x000006d0


	//   ....[2]....
        /*0224*/ 	.word	0x000006f0


	//   ....[3]....
        /*0228*/ 	.word	0x00000710


	//   ....[4]....
        /*022c*/ 	.word	0x00000730


	//   ....[5]....
        /*0230*/ 	.word	0x00000750


	//   ....[6]....
        /*0234*/ 	.word	0x00000b40


	//   ....[7]....
        /*0238*/ 	.word	0x00000b60


	//   ....[8]....
        /*023c*/ 	.word	0x00000b80


	//   ....[9]....
        /*0240*/ 	.word	0x00000ba0


	//   ....[10]....
        /*0244*/ 	.word	0x00000bc0


	//   ....[11]....
        /*0248*/ 	.word	0x00000f70


	//   ....[12]....
        /*024c*/ 	.word	0x00001140


	//   ....[13]....
        /*0250*/ 	.word	0x000011a0


	//   ....[14]....
        /*0254*/ 	.word	0x00001250


	//   ....[15]....
        /*0258*/ 	.word	0x000012a0


	//   ....[16]....
        /*025c*/ 	.word	0x000012f0


	//   ....[17]....
        /*0260*/ 	.word	0x00001340


	//   ....[18]....
        /*0264*/ 	.word	0x00001380


	//   ....[19]....
        /*0268*/ 	.word	0x00001390


	//   ....[20]....
        /*026c*/ 	.word	0x00001470


	//   ....[21]....
        /*0270*/ 	.word	0x00001640


	//   ....[22]....
        /*0274*/ 	.word	0x00001690


	//   ....[23]....
        /*0278*/ 	.word	0x000016f0


	//   ....[24]....
        /*027c*/ 	.word	0x00001750


	//   ....[25]....
        /*0280*/ 	.word	0x00001790


	//   ....[26]....
        /*0284*/ 	.word	0x000017d0


	//   ....[27]....
        /*0288*/ 	.word	0x00001810


	//   ....[28]....
        /*028c*/ 	.word	0x00001820


	//   ....[29]....
        /*0290*/ 	.word	0x00001c30


	//   ....[30]....
        /*0294*/ 	.word	0x00002710


	//   ....[31]....
        /*0298*/ 	.word	0x000028d0


	//   ....[32]....
        /*029c*/ 	.word	0x000028f0


	//   ....[33]....
        /*02a0*/ 	.word	0x00002910


	//   ....[34]....
        /*02a4*/ 	.word	0x00002930


	//   ....[35]....
        /*02a8*/ 	.word	0x00002950


	//   ....[36]....
        /*02ac*/ 	.word	0x00002ce0


	//   ....[37]....
        /*02b0*/ 	.word	0x00002d00


	//   ....[38]....
        /*02b4*/ 	.word	0x00002d20


	//   ....[39]....
        /*02b8*/ 	.word	0x00002d40


	//   ....[40]....
        /*02bc*/ 	.word	0x00002d60


	//   ....[41]....
        /*02c0*/ 	.word	0x00003120


	//   ....[42]....
        /*02c4*/ 	.word	0x000032f0


	//   ....[43]....
        /*02c8*/ 	.word	0x00003350


	//   ....[44]....
        /*02cc*/ 	.word	0x000033c0


	//   ....[45]....
        /*02d0*/ 	.word	0x00003430


	//   ....[46]....
        /*02d4*/ 	.word	0x00003480


	//   ....[47]....
        /*02d8*/ 	.word	0x000034d0


	//   ....[48]....
        /*02dc*/ 	.word	0x00003530


	//   ....[49]....
        /*02e0*/ 	.word	0x00003540


	//   ....[50]....
        /*02e4*/ 	.word	0x00003620


	//   ....[51]....
        /*02e8*/ 	.word	0x000037f0


	//   ....[52]....
        /*02ec*/ 	.word	0x00003840


	//   ....[53]....
        /*02f0*/ 	.word	0x000038b0


	//   ....[54]....
        /*02f4*/ 	.word	0x00003910


	//   ....[55]....
        /*02f8*/ 	.word	0x00003960


	//   ....[56]....
        /*02fc*/ 	.word	0x000039c0


	//   ....[57]....
        /*0300*/ 	.word	0x00003a00


	//   ....[58]....
        /*0304*/ 	.word	0x00003a10


	//   ....[59]....
        /*0308*/ 	.word	0x00003e90


	//   ....[60]....
        /*030c*/ 	.word	0x000044a0


	//   ....[61]....
        /*0310*/ 	.word	0x00004520


	//   ....[62]....
        /*0314*/ 	.word	0x000045b0


	//   ....[63]....
        /*0318*/ 	.word	0x000046b0


	//   ....[64]....
        /*031c*/ 	.word	0x00004750


	//   ....[65]....
        /*0320*/ 	.word	0x000047e0


	//   ....[66]....
        /*0324*/ 	.word	0x00004860


	//   ....[67]....
        /*0328*/ 	.word	0x000048e0


	//   ....[68]....
        /*032c*/ 	.word	0x00004910


	//   ....[69]....
        /*0330*/ 	.word	0x000049b0


	//   ....[70]....
        /*0334*/ 	.word	0x00004a30


	//   ....[71]....
        /*0338*/ 	.word	0x00004ab0


	//   ....[72]....
        /*033c*/ 	.word	0x00004b70


	//   ....[73]....
        /*0340*/ 	.word	0x00004c00


	//   ....[74]....
        /*0344*/ 	.word	0x00004c80


	//   ....[75]....
        /*0348*/ 	.word	0x00004d00


	//   ....[76]....
        /*034c*/ 	.word	0x00004d80


	//   ....[77]....
        /*0350*/ 	.word	0x00004db0


	//   ....[78]....
        /*0354*/ 	.word	0x00004e50


	//   ....[79]....
        /*0358*/ 	.word	0x00004ed0


	//   ....[80]....
        /*035c*/ 	.word	0x00004f60


	//   ....[81]....
        /*0360*/ 	.word	0x00005030


	//   ....[82]....
        /*0364*/ 	.word	0x000050d0


	//   ....[83]....
        /*0368*/ 	.word	0x00005160


	//   ....[84]....
        /*036c*/ 	.word	0x000051e0


	//   ....[85]....
        /*0370*/ 	.word	0x00005280


	//   ....[86]....
        /*0374*/ 	.word	0x000052b0


	//   ....[87]....
        /*0378*/ 	.word	0x00005370


	//   ....[88]....
        /*037c*/ 	.word	0x000053f0


	//   ....[89]....
        /*0380*/ 	.word	0x00005470


	//   ....[90]....
        /*0384*/ 	.word	0x00005530


	//   ....[91]....
        /*0388*/ 	.word	0x000055d0


	//   ....[92]....
        /*038c*/ 	.word	0x00005660


	//   ....[93]....
        /*0390*/ 	.word	0x000056f0


	//   ....[94]....
        /*0394*/ 	.word	0x00005760


	//   ....[95]....
        /*0398*/ 	.word	0x000057e0


	//----- nvinfo : EIATTR_VRC_CTA_INIT_COUNT
	.align		4
.L_296:
        /*039c*/ 	.byte	0x02, 0x4a
	.zero		1
	.zero		1


	//----- nvinfo : EIATTR_EXIT_INSTR_OFFSETS
	.align		4
        /*03a0*/ 	.byte	0x04, 0x1c
        /*03a2*/ 	.short	(.L_298 - .L_297)


	//   ....[0]....
.L_297:
        /*03a4*/ 	.word	0x00001f00


	//   ....[1]....
        /*03a8*/ 	.word	0x00001f20


	//   ....[2]....
        /*03ac*/ 	.word	0x00004430


	//   ....[3]....
        /*03b0*/ 	.word	0x00004450


	//----- nvinfo : EIATTR_MAX_THREADS
	.align		4
.L_298:
        /*03b4*/ 	.byte	0x04, 0x05
        /*03b6*/ 	.short	(.L_300 - .L_299)
.L_299:
        /*03b8*/ 	.word	0x00000180
        /*03bc*/ 	.word	0x00000001
        /*03c0*/ 	.word	0x00000001


	//----- nvinfo : EIATTR_CRS_STACK_SIZE
	.align		4
.L_300:
        /*03c4*/ 	.byte	0x04, 0x1e
        /*03c6*/ 	.short	(.L_302 - .L_301)
.L_301:
        /*03c8*/ 	.word	0x00000000


	//----- nvinfo : EIATTR_CBANK_PARAM_SIZE
	.align		4
.L_302:
        /*03cc*/ 	.byte	0x03, 0x19
        /*03ce*/ 	.short	0x0034


	//----- nvinfo : EIATTR_PARAM_CBANK
	.align		4
        /*03d0*/ 	.byte	0x04, 0x0a
        /*03d2*/ 	.short	(.L_304 - .L_303)
	.align		4
.L_303:
        /*03d4*/ 	.word	index@(.nv.constant0._ZN3cub18CUB_300001_SM_10006detail4scan16DeviceScanKernelINS2_10policy_hubIiiijN4cuda3std3__44plusIvEEE10Policy1000EPiSC_NS0_13ScanTileStateIiLb1EEES9_NS1_10InputValueIiSC_EEjiLb0EiEEvT0_T1_T2_iT3_T4_T5_)
        /*03d8*/ 	.short	0x0380
        /*03da*/ 	.short	0x0034


	//----- nvinfo : EIATTR_SW_WAR
	.align		4
.L_304:
        /*03dc*/ 	.byte	0x04, 0x36
        /*03de*/ 	.short	(.L_306 - .L_305)
.L_305:
        /*03e0*/ 	.word	0x00000008
.L_306:


//--------------------- .nv.info._ZN3cub18CUB_300001_SM_10006detail4scan20DeviceScanInitKernelINS0_13ScanTileStateIiLb1EEEEEvT_i --------------------------
	.section	.nv.info._ZN3cub18CUB_300001_SM_10006detail4scan20DeviceScanInitKernelINS0_13ScanTileStateIiLb1EEEEEvT_i,"",@"SHT_CUDA_INFO"
	.sectionflags	@""
	.align	4


	//----- nvinfo : EIATTR_CUDA_API_VERSION
	.align		4
        /*0000*/ 	.byte	0x04, 0x37
        /*0002*/ 	.short	(.L_308 - .L_307)
.L_307:
        /*0004*/ 	.word	0x00000082


	//----- nvinfo : EIATTR_KPARAM_INFO
	.align		4
.L_308:
        /*0008*/ 	.byte	0x04, 0x17
        /*000a*/ 	.short	(.L_310 - .L_309)
.L_309:
        /*000c*/ 	.word	0x00000000
        /*0010*/ 	.short	0x0001
        /*0012*/ 	.short	0x0008
        /*0014*/ 	.byte	0x00, 0xf0, 0x11, 0x00


	//----- nvinfo : EIATTR_KPARAM_INFO
	.align		4
.L_310:
        /*0018*/ 	.byte	0x04, 0x17
        /*001a*/ 	.short	(.L_312 - .L_311)
.L_311:
        /*001c*/ 	.word	0x00000000
        /*0020*/ 	.short	0x0000
        /*0022*/ 	.short	0x0000
        /*0024*/ 	.byte	0x00, 0xf0, 0x21, 0x00


	//----- nvinfo : EIATTR_SPARSE_MMA_MASK
	.align		4
.L_312:
        /*0028*/ 	.byte	0x03, 0x50
        /*002a*/ 	.short	0x0000


	//----- nvinfo : EIATTR_MAXREG_COUNT
	.align		4
        /*002c*/ 	.byte	0x03, 0x1b
        /*002e*/ 	.short	0x00ff


	//----- nvinfo : EIATTR_MERCURY_ISA_VERSION
	.align		4
        /*0030*/ 	.byte	0x03, 0x5f
        /*0032*/ 	.short	0x0101


	//----- nvinfo : EIATTR_VRC_CTA_INIT_COUNT
	.align		4
        /*0034*/ 	.byte	0x02, 0x4a
	.zero		1
	.zero		1


	//----- nvinfo : EIATTR_EXIT_INSTR_OFFSETS
	.align		4
        /*0038*/ 	.byte	0x04, 0x1c
        /*003a*/ 	.short	(.L_314 - .L_313)


	//   ....[0]....
.L_313:
        /*003c*/ 	.word	0x000000f0


	//   ....[1]....
        /*0040*/ 	.word	0x00000130


	//----- nvinfo : EIATTR_CBANK_PARAM_SIZE
	.align		4
.L_314:
        /*0044*/ 	.byte	0x03, 0x19
        /*0046*/ 	.short	0x000c


	//----- nvinfo : EIATTR_PARAM_CBANK
	.align		4
        /*0048*/ 	.byte	0x04, 0x0a
        /*004a*/ 	.short	(.L_316 - .L_315)
	.align		4
.L_315:
        /*004c*/ 	.word	index@(.nv.constant0._ZN3cub18CUB_300001_SM_10006detail4scan20DeviceScanInitKernelINS0_13ScanTileStateIiLb1EEEEEvT_i)
        /*0050*/ 	.short	0x0380
        /*0052*/ 	.short	0x000c


	//----- nvinfo : EIATTR_SW_WAR
	.align		4
.L_316:
        /*0054*/ 	.byte	0x04, 0x36
        /*0056*/ 	.short	(.L_318 - .L_317)
.L_317:
        /*0058*/ 	.word	0x00000008
.L_318:


//--------------------- .nv.info._ZN3cub18CUB_300001_SM_10006detail8for_each13static_kernelINS2_12policy_hub_t12policy_500_tEmN6thrust24THRUST_300001_SM_1000_NS8cuda_cub20__uninitialized_fill7functorINS7_10device_ptrIlEElEEEEvT0_T1_ --------------------------
	.section	.nv.info._ZN3cub18CUB_300001_SM_10006detail8for_each13static_kernelINS2_12policy_hub_t12policy_500_tEmN6thrust24THRUST_300001_SM_1000_NS8cuda_cub20__uninitialized_fill7functorINS7_10device_ptrIlEElEEEEvT0_T1_,"",@"SHT_CUDA_INFO"
	.sectionflags	@""
	.align	4


	//----- nvinfo : EIATTR_CUDA_API_VERSION
	.align		4
        /*0000*/ 	.byte	0x04, 0x37
        /*0002*/ 	.short	(.L_320 - .L_319)
.L_319:
        /*0004*/ 	.word	0x00000082


	//----- nvinfo : EIATTR_KPARAM_INFO
	.align		4
.L_320:
        /*0008*/ 	.byte	0x04, 0x17
        /*000a*/ 	.short	(.L_322 - .L_321)
.L_321:
        /*000c*/ 	.word	0x00000000
        /*0010*/ 	.short	0x0001
        /*0012*/ 	.short	0x0008
        /*0014*/ 	.byte	0x00, 0xf0, 0x41, 0x00


	//----- nvinfo : EIATTR_KPARAM_INFO
	.align		4
.L_322:
        /*0018*/ 	.byte	0x04, 0x17
        /*001a*/ 	.short	(.L_324 - .L_323)
.L_323:
        /*001c*/ 	.word	0x00000000
        /*0020*/ 	.short	0x0000
        /*0022*/ 	.short	0x0000
        /*0024*/ 	.byte	0x00, 0xf0, 0x21, 0x00


	//----- nvinfo : EIATTR_SPARSE_MMA_MASK
	.align		4
.L_324:
        /*0028*/ 	.byte	0x03, 0x50
        /*002a*/ 	.short	0x0000


	//----- nvinfo : EIATTR_MAXREG_COUNT
	.align		4
        /*002c*/ 	.byte	0x03, 0x1b
        /*002e*/ 	.short	0x00ff


	//----- nvinfo : EIATTR_MERCURY_ISA_VERSION
	.align		4
        /*0030*/ 	.byte	0x03, 0x5f
        /*0032*/ 	.short	0x0101


	//----- nvinfo : EIATTR_VRC_CTA_INIT_COUNT
	.align		4
        /*0034*/ 	.byte	0x02, 0x4a
	.zero		1
	.zero		1


	//----- nvinfo : EIATTR_EXIT_INSTR_OFFSETS
	.align		4
        /*0038*/ 	.byte	0x04, 0x1c
        /*003a*/ 	.short	(.L_326 - .L_325)


	//   ....[0]....
.L_325:
        /*003c*/ 	.word	0x00000130


	//   ....[1]....
        /*0040*/ 	.word	0x00000230


	//   ....[2]....
        /*0044*/ 	.word	0x00000260


	//----- nvinfo : EIATTR_MAX_THREADS
	.align		4
.L_326:
        /*0048*/ 	.byte	0x04, 0x05
        /*004a*/ 	.short	(.L_328 - .L_327)
.L_327:
        /*004c*/ 	.word	0x00000100
        /*0050*/ 	.word	0x00000001
        /*0054*/ 	.word	0x00000001


	//----- nvinfo : EIATTR_CBANK_PARAM_SIZE
	.align		4
.L_328:
        /*0058*/ 	.byte	0x03, 0x19
        /*005a*/ 	.short	0x0018


	//----- nvinfo : EIATTR_PARAM_CBANK
	.align		4
        /*005c*/ 	.byte	0x04, 0x0a
        /*005e*/ 	.short	(.L_330 - .L_329)
	.align		4
.L_329:
        /*0060*/ 	.word	index@(.nv.constant0._ZN3cub18CUB_300001_SM_10006detail8for_each13static_kernelINS2_12policy_hub_t12policy_500_tEmN6thrust24THRUST_300001_SM_1000_NS8cuda_cub20__uninitialized_fill7functorINS7_10device_ptrIlEElEEEEvT0_T1_)
        /*0064*/ 	.short	0x0380
        /*0066*/ 	.short	0x0018


	//----- nvinfo : EIATTR_SW_WAR
	.align		4
.L_330:
        /*0068*/ 	.byte	0x04, 0x36
        /*006a*/ 	.short	(.L_332 - .L_331)
.L_331:
        /*006c*/ 	.word	0x00000008
.L_332:


//--------------------- .nv.info._ZN3cub18CUB_300001_SM_10006detail11EmptyKernelIvEEvv --------------------------
	.section	.nv.info._ZN3cub18CUB_300001_SM_10006detail11EmptyKernelIvEEvv,"",@"SHT_CUDA_INFO"
	.sectionflags	@""
	.align	4


	//----- nvinfo : EIATTR_CUDA_API_VERSION
	.align		4
        /*0000*/ 	.byte	0x04, 0x37
        /*0002*/ 	.short	(.L_334 - .L_333)
.L_333:
        /*0004*/ 	.word	0x00000082


	//----- nvinfo : EIATTR_SPARSE_MMA_MASK
	.align		4
.L_334:
        /*0008*/ 	.byte	0x03, 0x50
        /*000a*/ 	.short	0x0000


	//----- nvinfo : EIATTR_MAXREG_COUNT
	.align		4
        /*000c*/ 	.byte	0x03, 0x1b
        /*000e*/ 	.short	0x00ff


	//----- nvinfo : EIATTR_MERCURY_ISA_VERSION
	.align		4
        /*0010*/ 	.byte	0x03, 0x5f
        /*0012*/ 	.short	0x0101


	//----- nvinfo : EIATTR_VRC_CTA_INIT_COUNT
	.align		4
        /*0014*/ 	.byte	0x02, 0x4a
	.zero		1
	.zero		1


	//----- nvinfo : EIATTR_EXIT_INSTR_OFFSETS
	.align		4
        /*0018*/ 	.byte	0x04, 0x1c
        /*001a*/ 	.short	(.L_336 - .L_335)


	//   ....[0]....
.L_335:
        /*001c*/ 	.word	0x00000010


	//----- nvinfo : EIATTR_SW_WAR
	.align		4
.L_336:
        /*0020*/ 	.byte	0x04, 0x36
        /*0022*/ 	.short	(.L_338 - .L_337)
.L_337:
        /*0024*/ 	.word	0x00000008
.L_338:


//--------------------- .nv.info._Z24load_experts_list_kernelPfS_PlS0_S0_S0_PiS1_iiiiii --------------------------
	.section	.nv.info._Z24load_experts_list_kernelPfS_PlS0_S0_S0_PiS1_iiiiii,"",@"SHT_CUDA_INFO"
	.sectionflags	@""
	.align	4


	//----- nvinfo : EIATTR_CUDA_API_VERSION
	.align		4
        /*0000*/ 	.byte	0x04, 0x37
        /*0002*/ 	.short	(.L_340 - .L_339)
.L_339:
        /*0004*/ 	.word	0x00000082


	//----- nvinfo : EIATTR_KPARAM_INFO
	.align		4
.L_340:
        /*0008*/ 	.byte	0x04, 0x17
        /*000a*/ 	.short	(.L_342 - .L_341)
.L_341:
        /*000c*/ 	.word	0x00000000
        /*0010*/ 	.short	0x000d
        /*0012*/ 	.short	0x0054
        /*0014*/ 	.byte	0x00, 0xf0, 0x11, 0x00


	//----- nvinfo : EIATTR_KPARAM_INFO
	.align		4
.L_342:
        /*0018*/ 	.byte	0x04, 0x17
        /*001a*/ 	.short	(.L_344 - .L_343)
.L_343:
        /*001c*/ 	.word	0x00000000
        /*0020*/ 	.short	0x000c
        /*0022*/ 	.short	0x0050
        /*0024*/ 	.byte	0x00, 0xf0, 0x11, 0x00


	//----- nvinfo : EIATTR_KPARAM_INFO
	.align		4
.L_344:
        /*0028*/ 	.byte	0x04, 0x17
        /*002a*/ 	.short	(.L_346 - .L_345)
.L_345:
        /*002c*/ 	.word	0x00000000
        /*0030*/ 	.short	0x000b
        /*0032*/ 	.short	0x004c
        /*0034*/ 	.byte	0x00, 0xf0, 0x11, 0x00


	//----- nvinfo : EIATTR_KPARAM_INFO
	.align		4
.L_346:
        /*0038*/ 	.byte	0x04, 0x17
        /*003a*/ 	.short	(.L_348 - .L_347)
.L_347:
        /*003c*/ 	.word	0x00000000
        /*0040*/ 	.short	0x000a
        /*0042*/ 	.short	0x0048
        /*0044*/ 	.byte	0x00, 0xf0, 0x11, 0x00


	//----- nvinfo : EIATTR_KPARAM_INFO
	.align		4
.L_348:
        /*0048*/ 	.byte	0x04, 0x17
        /*004a*/ 	.short	(.L_350 - .L_349)
.L_349:
        /*004c*/ 	.word	0x00000000
        /*0050*/ 	.short	0x0009
        /*0052*/ 	.short	0x0044
        /*0054*/ 	.byte	0x00, 0xf0, 0x11, 0x00


	//----- nvinfo : EIATTR_KPARAM_INFO
	.align		4
.L_350:
        /*0058*/ 	.byte	0x04, 0x17
        /*005a*/ 	.short	(.L_352 - .L_351)
.L_351:
        /*005c*/ 	.word	0x00000000
        /*0060*/ 	.short	0x0008
        /*0062*/ 	.short	0x0040
        /*0064*/ 	.byte	0x00, 0xf0, 0x11, 0x00


	//----- nvinfo : EIATTR_KPARAM_INFO
	.align		4
.L_352:
        /*0068*/ 	.byte	0x04, 0x17
        /*006a*/ 	.short	(.L_354 - .L_353)
.L_353:
        /*006c*/ 	.word	0x00000000
        /*0070*/ 	.short	0x0007
        /*0072*/ 	.short	0x0038
        /*0074*/ 	.byte	0x00, 0xf5, 0x21, 0x00


	//----- nvinfo : EIATTR_KPARAM_INFO
	.align		4
.L_354:
        /*0078*/ 	.byte	0x04, 0x17
        /*007a*/ 	.short	(.L_356 - .L_355)
.L_355:
        /*007c*/ 	.word	0x00000000
        /*0080*/ 	.short	0x0006
        /*0082*/ 	.short	0x0030
        /*0084*/ 	.byte	0x00, 0xf5, 0x21, 0x00


	//----- nvinfo : EIATTR_KPARAM_INFO
	.align		4
.L_356:
        /*0088*/ 	.byte	0x04, 0x17
        /*008a*/ 	.short	(.L_358 - .L_357)
.L_357:
        /*008c*/ 	.word	0x00000000
        /*0090*/ 	.short	0x0005
        /*0092*/ 	.short	0x0028
        /*0094*/ 	.byte	0x00, 0xf5, 0x21, 0x00


	//----- nvinfo : EIATTR_KPARAM_INFO
	.align		4
.L_358:
        /*0098*/ 	.byte	0x04, 0x17
        /*009a*/ 	.short	(.L_360 - .L_359)
.L_359:
        /*009c*/ 	.word	0x00000000
        /*00a0*/ 	.short	0x0004
        /*00a2*/ 	.short	0x0020
        /*00a4*/ 	.byte	0x00, 0xf5, 0x21, 0x00


	//----- nvinfo : EIATTR_KPARAM_INFO
	.align		4
.L_360:
        /*00a8*/ 	.byte	0x04, 0x17
        /*00aa*/ 	.short	(.L_362 - .L_361)
.L_361:
        /*00ac*/ 	.word	0x00000000
        /*00b0*/ 	.short	0x0003
        /*00b2*/ 	.short	0x0018
        /*00b4*/ 	.byte	0x00, 0xf5, 0x21, 0x00


	//----- nvinfo : EIATTR_KPARAM_INFO
	.align		4
.L_362:
        /*00b8*/ 	.byte	0x04, 0x17
        /*00ba*/ 	.short	(.L_364 - .L_363)
.L_363:
        /*00bc*/ 	.word	0x00000000
        /*00c0*/ 	.short	0x0002
        /*00c2*/ 	.short	0x0010
        /*00c4*/ 	.byte	0x00, 0xf5, 0x21, 0x00


	//----- nvinfo : EIATTR_KPARAM_INFO
	.align		4
.L_364:
        /*00c8*/ 	.byte	0x04, 0x17
        /*00ca*/ 	.short	(.L_366 - .L_365)
.L_365:
        /*00cc*/ 	.word	0x00000000
        /*00d0*/ 	.short	0x0001
        /*00d2*/ 	.short	0x0008
        /*00d4*/ 	.byte	0x00, 0xf5, 0x21, 0x00


	//----- nvinfo : EIATTR_KPARAM_INFO
	.align		4
.L_366:
        /*00d8*/ 	.byte	0x04, 0x17
        /*00da*/ 	.short	(.L_368 - .L_367)
.L_367:
        /*00dc*/ 	.word	0x00000000
        /*00e0*/ 	.short	0x0000
        /*00e2*/ 	.short	0x0000
        /*00e4*/ 	.byte	0x00, 0xf5, 0x21, 0x00


	//----- nvinfo : EIATTR_SPARSE_MMA_MASK
	.align		4
.L_368:
        /*00e8*/ 	.byte	0x03, 0x50
        /*00ea*/ 	.short	0x0000


	//----- nvinfo : EIATTR_MAXREG_COUNT
	.align		4
        /*00ec*/ 	.byte	0x03, 0x1b
        /*00ee*/ 	.short	0x00ff


	//----- nvinfo : EIATTR_MERCURY_ISA_VERSION
	.align		4
        /*00f0*/ 	.byte	0x03, 0x5f
        /*00f2*/ 	.short	0x0101


	//----- nvinfo : EIATTR_VRC_CTA_INIT_COUNT
	.align		4
        /*00f4*/ 	.byte	0x02, 0x4a
	.zero		1
	.zero		1


	//----- nvinfo : EIATTR_EXIT_INSTR_OFFSETS
	.align		4
        /*00f8*/ 	.byte	0x04, 0x1c
        /*00fa*/ 	.short	(.L_370 - .L_369)


	//   ....[0]....
.L_369:
        /*00fc*/ 	.word	0x00001100


	//   ....[1]....
        /*0100*/ 	.word	0x00001130


	//----- nvinfo : EIATTR_CRS_STACK_SIZE
	.align		4
.L_370:
        /*0104*/ 	.byte	0x04, 0x1e
        /*0106*/ 	.short	(.L_372 - .L_371)
.L_371:
        /*0108*/ 	.word	0x00000000


	//----- nvinfo : EIATTR_CBANK_PARAM_SIZE
	.align		4
.L_372:
        /*010c*/ 	.byte	0x03, 0x19
        /*010e*/ 	.short	0x0058


	//----- nvinfo : EIATTR_PARAM_CBANK
	.align		4
        /*0110*/ 	.byte	0x04, 0x0a
        /*0112*/ 	.short	(.L_374 - .L_373)
	.align		4
.L_373:
        /*0114*/ 	.word	index@(.nv.constant0._Z24load_experts_list_kernelPfS_PlS0_S0_S0_PiS1_iiiiii)
        /*0118*/ 	.short	0x0380
        /*011a*/ 	.short	0x0058


	//----- nvinfo : EIATTR_SW_WAR
	.align		4
.L_374:
        /*011c*/ 	.byte	0x04, 0x36
        /*011e*/ 	.short	(.L_376 - .L_375)
.L_375:
        /*0120*/ 	.word	0x00000008
.L_376:


//--------------------- .nv.info._Z19load_experts_kernelPfPlS0_S0_iiiiPiS1_ii --------------------------
	.section	.nv.info._Z19load_experts_kernelPfPlS0_S0_iiiiPiS1_ii,"",@"SHT_CUDA_INFO"
	.sectionflags	@""
	.align	4


	//----- nvinfo : EIATTR_CUDA_API_VERSION
	.align		4
        /*0000*/ 	.byte	0x04, 0x37
        /*0002*/ 	.short	(.L_378 - .L_377)
.L_377:
        /*0004*/ 	.word	0x00000082


	//----- nvinfo : EIATTR_KPARAM_INFO
	.align		4
.L_378:
        /*0008*/ 	.byte	0x04, 0x17
        /*000a*/ 	.short	(.L_380 - .L_379)
.L_379:
        /*000c*/ 	.word	0x00000000
        /*0010*/ 	.short	0x000b
        /*0012*/ 	.short	0x0044
        /*0014*/ 	.byte	0x00, 0xf0, 0x11, 0x00


	//----- nvinfo : EIATTR_KPARAM_INFO
	.align		4
.L_380:
        /*0018*/ 	.byte	0x04, 0x17
        /*001a*/ 	.short	(.L_382 - .L_381)
.L_381:
        /*001c*/ 	.word	0x00000000
        /*0020*/ 	.short	0x000a
        /*0022*/ 	.short	0x0040
        /*0024*/ 	.byte	0x00, 0xf0, 0x11, 0x00


	//----- nvinfo : EIATTR_KPARAM_INFO
	.align		4
.L_382:
        /*0028*/ 	.byte	0x04, 0x17
        /*002a*/ 	.short	(.L_384 - .L_383)
.L_383:
        /*002c*/ 	.word	0x00000000
        /*0030*/ 	.short	0x0009
        /*0032*/ 	.short	0x0038
        /*0034*/ 	.byte	0x00, 0xf5, 0x21, 0x00


	//----- nvinfo : EIATTR_KPARAM_INFO
	.align		4
.L_384:
        /*0038*/ 	.byte	0x04, 0x17
        /*003a*/ 	.short	(.L_386 - .L_385)
.L_385:
        /*003c*/ 	.word	0x00000000
        /*0040*/ 	.short	0x0008
        /*0042*/ 	.short	0x0030
        /*0044*/ 	.byte	0x00, 0xf5, 0x21, 0x00


	//----- nvinfo : EIATTR_KPARAM_INFO
	.align		4
.L_386:
        /*0048*/ 	.byte	0x04, 0x17
        /*004a*/ 	.short	(.L_388 - .L_387)
.L_387:
        /*004c*/ 	.word	0x00000000
        /*0050*/ 	.short	0x0007
        /*0052*/ 	.short	0x002c
        /*0054*/ 	.byte	0x00, 0xf0, 0x11, 0x00


	//----- nvinfo : EIATTR_KPARAM_INFO
	.align		4
.L_388:
        /*0058*/ 	.byte	0x04, 0x17
        /*005a*/ 	.short	(.L_390 - .L_389)
.L_389:
        /*005c*/ 	.word	0x00000000
        /*0060*/ 	.short	0x0006
        /*0062*/ 	.short	0x0028
        /*0064*/ 	.byte	0x00, 0xf0, 0x11, 0x00


	//----- nvinfo : EIATTR_KPARAM_INFO
	.align		4
.L_390:
        /*0068*/ 	.byte	0x04, 0x17
        /*006a*/ 	.short	(.L_392 - .L_391)
.L_391:
        /*006c*/ 	.word	0x00000000
        /*0070*/ 	.short	0x0005
        /*0072*/ 	.short	0x0024
        /*0074*/ 	.byte	0x00, 0xf0, 0x11, 0x00


	//----- nvinfo : EIATTR_KPARAM_INFO
	.align		4
.L_392:
        /*0078*/ 	.byte	0x04, 0x17
        /*007a*/ 	.short	(.L_394 - .L_393)
.L_393:
        /*007c*/ 	.word	0x00000000
        /*0080*/ 	.short	0x0004
        /*0082*/ 	.short	0x0020
        /*0084*/ 	.byte	0x00, 0xf0, 0x11, 0x00


	//----- nvinfo : EIATTR_KPARAM_INFO
	.align		4
.L_394:
        /*0088*/ 	.byte	0x04, 0x17
        /*008a*/ 	.short	(.L_396 - .L_395)
.L_395:
        /*008c*/ 	.word	0x00000000
        /*0090*/ 	.short	0x0003
        /*0092*/ 	.short	0x0018
        /*0094*/ 	.byte	0x00, 0xf5, 0x21, 0x00


	//----- nvinfo : EIATTR_KPARAM_INFO
	.align		4
.L_396:
        /*0098*/ 	.byte	0x04, 0x17
        /*009a*/ 	.short	(.L_398 - .L_397)
.L_397:
        /*009c*/ 	.word	0x00000000
        /*00a0*/ 	.short	0x0002
        /*00a2*/ 	.short	0x0010
        /*00a4*/ 	.byte	0x00, 0xf5, 0x21, 0x00


	//----- nvinfo : EIATTR_KPARAM_INFO
	.align		4
.L_398:
        /*00a8*/ 	.byte	0x04, 0x17
        /*00aa*/ 	.short	(.L_400 - .L_399)
.L_399:
        /*00ac*/ 	.word	0x00000000
        /*00b0*/ 	.short	0x0001
        /*00b2*/ 	.short	0x0008
        /*00b4*/ 	.byte	0x00, 0xf5, 0x21, 0x00


	//----- nvinfo : EIATTR_KPARAM_INFO
	.align		4
.L_400:
        /*00b8*/ 	.byte	0x04, 0x17
        /*00ba*/ 	.short	(.L_402 - .L_401)
.L_401:
        /*00bc*/ 	.word	0x00000000
        /*00c0*/ 	.short	0x0000
        /*00c2*/ 	.short	0x0000
        /*00c4*/ 	.byte	0x00, 0xf5, 0x21, 0x00


	//----- nvinfo : EIATTR_SPARSE_MMA_MASK
	.align		4
.L_402:
        /*00c8*/ 	.byte	0x03, 0x50
        /*00ca*/ 	.short	0x0000


	//----- nvinfo : EIATTR_MAXREG_COUNT
	.align		4
        /*00cc*/ 	.byte	0x03, 0x1b
        /*00ce*/ 	.short	0x00ff


	//----- nvinfo : EIATTR_NUM_BARRIERS
	.align		4
        /*00d0*/ 	.byte	0x02, 0x4c
        /*00d2*/ 	.byte	0x01
	.zero		1


	//----- nvinfo : EIATTR_MERCURY_ISA_VERSION
	.align		4
        /*00d4*/ 	.byte	0x03, 0x5f
        /*00d6*/ 	.short	0x0101


	//----- nvinfo : EIATTR_COOP_GROUP_MASK_REGIDS
	.align		4
        /*00d8*/ 	.byte	0x04, 0x29
        /*00da*/ 	.short	(.L_404 - .L_403)


	//   ....[0]....
.L_403:
        /*00dc*/ 	.word	0xffffffff


	//----- nvinfo : EIATTR_COOP_GROUP_INSTR_OFFSETS
	.align		4
.L_404:
        /*00e0*/ 	.byte	0x04, 0x28
        /*00e2*/ 	.short	(.L_406 - .L_405)


	//   ....[0]....
.L_405:
        /*00e4*/ 	.word	0x00000340


	//----- nvinfo : EIATTR_VRC_CTA_INIT_COUNT
	.align		4
.L_406:
        /*00e8*/ 	.byte	0x02, 0x4a
	.zero		1
	.zero		1


	//----- nvinfo : EIATTR_EXIT_INSTR_OFFSETS
	.align		4
        /*00ec*/ 	.byte	0x04, 0x1c
        /*00ee*/ 	.short	(.L_408 - .L_407)


	//   ....[0]....
.L_407:
        /*00f0*/ 	.word	0x00000400


	//   ....[1]....
        /*00f4*/ 	.word	0x000004b0


	//----- nvinfo : EIATTR_CRS_STACK_SIZE
	.align		4
.L_408:
        /*00f8*/ 	.byte	0x04, 0x1e
        /*00fa*/ 	.short	(.L_410 - .L_409)
.L_409:
        /*00fc*/ 	.word	0x00000000


	//----- nvinfo : EIATTR_CBANK_PARAM_SIZE
	.align		4
.L_410:
        /*0100*/ 	.byte	0x03, 0x19
        /*0102*/ 	.short	0x0048


	//----- nvinfo : EIATTR_PARAM_CBANK
	.align		4
        /*0104*/ 	.byte	0x04, 0x0a
        /*0106*/ 	.short	(.L_412 - .L_411)
	.align		4
.L_411:
        /*0108*/ 	.word	index@(.nv.constant0._Z19load_experts_kernelPfPlS0_S0_iiiiPiS1_ii)
        /*010c*/ 	.short	0x0380
        /*010e*/ 	.short	0x0048


	//----- nvinfo : EIATTR_SW_WAR
	.align		4
.L_412:
        /*0110*/ 	.byte	0x04, 0x36
        /*0112*/ 	.short	(.L_414 - .L_413)
.L_413:
        /*0114*/ 	.word	0x00000008
.L_414:


//--------------------- .nv.callgraph             --------------------------
	.section	.nv.callgraph,"",@"SHT_CUDA_CALLGRAPH"
	.align	4
	.sectionentsize	8
	.align		4
        /*0000*/ 	.word	0x00000000
	.align		4
        /*0004*/ 	.word	0xffffffff
	.align		4
        /*0008*/ 	.word	0x00000000
	.align		4
        /*000c*/ 	.word	0xfffffffe
	.align		4
        /*0010*/ 	.word	0x00000000
	.align		4
        /*0014*/ 	.word	0xfffffffd
	.align		4
        /*0018*/ 	.word	0x00000000
	.align		4
        /*001c*/ 	.word	0xfffffffc


//--------------------- .nv.constant4             --------------------------
	.section	.nv.constant4,"a",@progbits
	.align	8
	.align		8
.nv.constant4:
        /*0000*/ 	.dword	_ZN34_INTERNAL_5683072b_4_k_cu_5af0b5804cuda3std3__45__cpo5beginE
	.align		8
        /*0008*/ 	.dword	_ZN34_INTERNAL_5683072b_4_k_cu_5af0b5804cuda3std3__45__cpo3endE
	.align		8
        /*0010*/ 	.dword	_ZN34_INTERNAL_5683072b_4_k_cu_5af0b5804cuda3std3__45__cpo6cbeginE
	.align		8
        /*0018*/ 	.dword	_ZN34_INTERNAL_5683072b_4_k_cu_5af0b5804cuda3std3__45__cpo4cendE
	.align		8
        /*0020*/ 	.dword	_ZN34_INTERNAL_5683072b_4_k_cu_5af0b5804cuda3std3__45__cpo6rbeginE
	.align		8
        /*0028*/ 	.dword	_ZN34_INTERNAL_5683072b_4_k_cu_5af0b5804cuda3std3__45__cpo4rendE
	.align		8
        /*0030*/ 	.dword	_ZN34_INTERNAL_5683072b_4_k_cu_5af0b5804cuda3std3__45__cpo7crbeginE
	.align		8
        /*0038*/ 	.dword	_ZN34_INTERNAL_5683072b_4_k_cu_5af0b5804cuda3std3__45__cpo5crendE
	.align		8
        /*0040*/ 	.dword	_ZN34_INTERNAL_5683072b_4_k_cu_5af0b5804cuda3std3__436_GLOBAL__N__5683072b_4_k_cu_5af0b5806ignoreE
	.align		8
        /*0048*/ 	.dword	_ZN34_INTERNAL_5683072b_4_k_cu_5af0b5804cuda3std3__419piecewise_constructE
	.align		8
        /*0050*/ 	.dword	_ZN34_INTERNAL_5683072b_4_k_cu_5af0b5804cuda3std3__48in_placeE
	.align		8
        /*0058*/ 	.dword	_ZN34_INTERNAL_5683072b_4_k_cu_5af0b5804cuda3std3__420unreachable_sentinelE
	.align		8
        /*0060*/ 	.dword	_ZN34_INTERNAL_5683072b_4_k_cu_5af0b5804cuda3std3__47nulloptE
	.align		8
        /*0068*/ 	.dword	_ZN34_INTERNAL_5683072b_4_k_cu_5af0b5804cuda3std3__48unexpectE
	.align		8
        /*0070*/ 	.dword	_ZN34_INTERNAL_5683072b_4_k_cu_5af0b5804cuda3std6ranges3__45__cpo4swapE
	.align		8
        /*0078*/ 	.dword	_ZN34_INTERNAL_5683072b_4_k_cu_5af0b5804cuda3std6ranges3__45__cpo9iter_moveE
	.align		8
        /*0080*/ 	.dword	_ZN34_INTERNAL_5683072b_4_k_cu_5af0b5804cuda3std6ranges3__45__cpo5beginE
	.align		8
        /*0088*/ 	.dword	_ZN34_INTERNAL_5683072b_4_k_cu_5af0b5804cuda3std6ranges3__45__cpo3endE
	.align		8
        /*0090*/ 	.dword	_ZN34_INTERNAL_5683072b_4_k_cu_5af0b5804cuda3std6ranges3__45__cpo6cbeginE
	.align		8
        /*0098*/ 	.dword	_ZN34_INTERNAL_5683072b_4_k_cu_5af0b5804cuda3std6ranges3__45__cpo4cendE
	.align		8
        /*00a0*/ 	.dword	_ZN34_INTERNAL_5683072b_4_k_cu_5af0b5804cuda3std6ranges3__45__cpo7advanceE
	.align		8
        /*00a8*/ 	.dword	_ZN34_INTERNAL_5683072b_4_k_cu_5af0b5804cuda3std6ranges3__45__cpo9iter_swapE
	.align		8
        /*00b0*/ 	.dword	_ZN34_INTERNAL_5683072b_4_k_cu_5af0b5804cuda3std6ranges3__45__cpo4nextE
	.align		8
        /*00b8*/ 	.dword	_ZN34_INTERNAL_5683072b_4_k_cu_5af0b5804cuda3std6ranges3__45__cpo4prevE
	.align		8
        /*00c0*/ 	.dword	_ZN34_INTERNAL_5683072b_4_k_cu_5af0b5804cuda3std6ranges3__45__cpo4dataE
	.align		8
        /*00c8*/ 	.dword	_ZN34_INTERNAL_5683072b_4_k_cu_5af0b5804cuda3std6ranges3__45__cpo5cdataE
	.align		8
        /*00d0*/ 	.dword	_ZN34_INTERNAL_5683072b_4_k_cu_5af0b5804cuda3std6ranges3__45__cpo4sizeE
	.align		8
        /*00d8*/ 	.dword	_ZN34_INTERNAL_5683072b_4_k_cu_5af0b5804cuda3std6ranges3__45__cpo5ssizeE
	.align		8
        /*00e0*/ 	.dword	_ZN34_INTERNAL_5683072b_4_k_cu_5af0b5804cuda3std6ranges3__45__cpo8distanceE
	.align		8
        /*00e8*/ 	.dword	_ZN34_INTERNAL_5683072b_4_k_cu_5af0b5806thrust24THRUST_300001_SM_1000_NS8cuda_cub3parE
	.align		8
        /*00f0*/ 	.dword	_ZN34_INTERNAL_5683072b_4_k_cu_5af0b5806thrust24THRUST_300001_SM_1000_NS8cuda_cub10par_nosyncE
	.align		8
        /*00f8*/ 	.dword	_ZN34_INTERNAL_5683072b_4_k_cu_5af0b5806thrust24THRUST_300001_SM_1000_NS6system6detail10sequential3seqE
	.align		8
        /*0100*/ 	.dword	_ZN34_INTERNAL_5683072b_4_k_cu_5af0b5806thrust24THRUST_300001_SM_1000_NS6system3cpp3parE
	.align		8
        /*0108*/ 	.dword	_ZN34_INTERNAL_5683072b_4_k_cu_5af0b5806thrust24THRUST_300001_SM_1000_NS12placeholders2_1E
	.align		8
        /*0110*/ 	.dword	_ZN34_INTERNAL_5683072b_4_k_cu_5af0b5806thrust24THRUST_300001_SM_1000_NS12placeholders2_2E
	.align		8
        /*0118*/ 	.dword	_ZN34_INTERNAL_5683072b_4_k_cu_5af0b5806thrust24THRUST_300001_SM_1000_NS12placeholders2_3E
	.align		8
        /*0120*/ 	.dword	_ZN34_INTERNAL_5683072b_4_k_cu_5af0b5806thrust24THRUST_300001_SM_1000_NS12placeholders2_4E
	.align		8
        /*0128*/ 	.dword	_ZN34_INTERNAL_5683072b_4_k_cu_5af0b5806thrust24THRUST_300001_SM_1000_NS12placeholders2_5E
	.align		8
        /*0130*/ 	.dword	_ZN34_INTERNAL_5683072b_4_k_cu_5af0b5806thrust24THRUST_300001_SM_1000_NS12placeholders2_6E
	.align		8
        /*0138*/ 	.dword	_ZN34_INTERNAL_5683072b_4_k_cu_5af0b5806thrust24THRUST_300001_SM_1000_NS12placeholders2_7E
	.align		8
        /*0140*/ 	.dword	_ZN34_INTERNAL_5683072b_4_k_cu_5af0b5806thrust24THRUST_300001_SM_1000_NS12placeholders2_8E
	.align		8
        /*0148*/ 	.dword	_ZN34_INTERNAL_5683072b_4_k_cu_5af0b5806thrust24THRUST_300001_SM_1000_NS12placeholders2_9E
	.align		8
        /*0150*/ 	.dword	_ZN34_INTERNAL_5683072b_4_k_cu_5af0b5806thrust24THRUST_300001_SM_1000_NS12placeholders3_10E
	.align		8
        /*0158*/ 	.dword	_ZN34_INTERNAL_5683072b_4_k_cu_5af0b5806thrust24THRUST_300001_SM_1000_NS3seqE
	.align		8
        /*0160*/ 	.dword	_ZN34_INTERNAL_5683072b_4_k_cu_5af0b5806thrust24THRUST_300001_SM_1000_NS6deviceE


//--------------------- .text._ZN6thrust24THRUST_300001_SM_1000_NS8cuda_cub4core6detail13_kernel_agentINS1_8__unique11UniqueAgentINS0_6detail15normal_iteratorINS0_10device_ptrIlEEEESB_N4cuda3std3__48equal_toIlEEiPiEEJSB_SB_SG_SH_iN3cub18CUB_300001_SM_100013ScanTileStateIiLb1EEEmEEEvDpT0_ --------------------------
	.section	.text._ZN6thrust24THRUST_300001_SM_1000_NS8cuda_cub4core6detail13_kernel_agentINS1_8__unique11UniqueAgentINS0_6detail15normal_iteratorINS0_10device_ptrIlEEEESB_N4cuda3std3__48equal_toIlEEiPiEEJSB_SB_SG_SH_iN3cub18CUB_300001_SM_100013ScanTileStateIiLb1EEEmEEEvDpT0_,"ax",@progbits
	.align	128
        .global         _ZN6thrust24THRUST_300001_SM_1000_NS8cuda_cub4core6detail13_kernel_agentINS1_8__unique11UniqueAgentINS0_6detail15normal_iteratorINS0_10device_ptrIlEEEESB_N4cuda3std3__48equal_toIlEEiPiEEJSB_SB_SG_SH_iN3cub18CUB_300001_SM_100013ScanTileStateIiLb1EEEmEEEvDpT0_
        .type           _ZN6thrust24THRUST_300001_SM_1000_NS8cuda_cub4core6detail13_kernel_agentINS1_8__unique11UniqueAgentINS0_6detail15normal_iteratorINS0_10device_ptrIlEEEESB_N4cuda3std3__48equal_toIlEEiPiEEJSB_SB_SG_SH_iN3cub18CUB_300001_SM_100013ScanTileStateIiLb1EEEmEEEvDpT0_,@function
        .size           _ZN6thrust24THRUST_300001_SM_1000_NS8cuda_cub4core6detail13_kernel_agentINS1_8__unique11UniqueAgentINS0_6detail15normal_iteratorINS0_10device_ptrIlEEEESB_N4cuda3std3__48equal_toIlEEiPiEEJSB_SB_SG_SH_iN3cub18CUB_300001_SM_100013ScanTileStateIiLb1EEEmEEEvDpT0_,(.L_x_464 - _ZN6thrust24THRUST_300001_SM_1000_NS8cuda_cub4core6detail13_kernel_agentINS1_8__unique11UniqueAgentINS0_6detail15normal_iteratorINS0_10device_ptrIlEEEESB_N4cuda3std3__48equal_toIlEEiPiEEJSB_SB_SG_SH_iN3cub18CUB_300001_SM_100013ScanTileStateIiLb1EEEmEEEvDpT0_)
        .other          _ZN6thrust24THRUST_300001_SM_1000_NS8cuda_cub4core6detail13_kernel_agentINS1_8__unique11UniqueAgentINS0_6detail15normal_iteratorINS0_10device_ptrIlEEEESB_N4cuda3std3__48equal_toIlEEiPiEEJSB_SB_SG_SH_iN3cub18CUB_300001_SM_100013ScanTileStateIiLb1EEEmEEEvDpT0_,@"STO_CUDA_ENTRY STV_DEFAULT"
_ZN6thrust24THRUST_300001_SM_1000_NS8cuda_cub4core6detail13_kernel_agentINS1_8__unique11UniqueAgentINS0_6detail15normal_iteratorINS0_10device_ptrIlEEEESB_N4cuda3std3__48equal_toIlEEiPiEEJSB_SB_SG_SH_iN3cub18CUB_300001_SM_100013ScanTileStateIiLb1EEEmEEEvDpT0_:
.text._ZN6thrust24THRUST_300001_SM_1000_NS8cuda_cub4core6detail13_kernel_agentINS1_8__unique11UniqueAgentINS0_6detail15normal_iteratorINS0_10device_ptrIlEEEESB_N4cuda3std3__48equal_toIlEEiPiEEJSB_SB_SG_SH_iN3cub18CUB_300001_SM_100013ScanTileStateIiLb1EEEmEEEvDpT0_:
[----:B------:R-:W-:Y:S01]  /*0000*/  LDC R1, c[0x0][0x37c] ;  /* 0x0000df00ff017b82 */ /* 0x000fe20000000800 */
[----:B------:R-:W0:Y:S01]  /*0010*/  S2R R0, SR_CTAID.X ;  /* 0x0000000000007919 */ /* 0x000e220000002500 */
[----:B------:R-:W1:Y:S01]  /*0020*/  LDCU UR4, c[0x0][0x3b0] ;  /* 0x00007600ff0477ac */ /* 0x000e620008000800 */
[----:B------:R-:W2:Y:S01]  /*0030*/  LDCU.64 UR8, c[0x0][0x358] ;  /* 0x00006b00ff0877ac */ /* 0x000ea20008000a00 */
[----:B-1----:R-:W-:-:S06]  /*0040*/  UIADD3 UR4, UPT, UPT, UR4, -0x1, URZ ;  /* 0xffffffff04047890 */ /* 0x002fcc000fffe0ff */
[C---:B0-----:R-:W-:Y:S01]  /*0050*/  ISETP.GE.AND P0, PT, R0.reuse, UR4, PT ;  /* 0x0000000400007c0c */ /* 0x041fe2000bf06270 */
[----:B------:R-:W-:-:S12]  /*0060*/  IMAD R7, R0, 0x140, RZ ;  /* 0x0000014000077824 */ /* 0x000fd800078e02ff */
[----:B--2---:R-:W-:Y:S05]  /*0070*/  @P0 BRA `(.L_x_0) ;  /* 0x0000002400fc0947 */ /* 0x004fea0003800000 */
[----:B------:R-:W-:-:S13]  /*0080*/  ISETP.NE.AND P0, PT, R0, RZ, PT ;  /* 0x000000ff0000720c */ /* 0x000fda0003f05270 */
[----:B------:R-:W-:Y:S05]  /*0090*/  @P0 BRA `(.L_x_1) ;  /* 0x0000000c00ac0947 */ /* 0x000fea0003800000 */
[----:B------:R-:W0:Y:S01]  /*00a0*/  S2R R0, SR_TID.X ;  /* 0x0000000000007919 */ /* 0x000e220000002100 */
[----:B------:R-:W1:Y:S01]  /*00b0*/  LDC.64 R2, c[0x0][0x380] ;  /* 0x0000e000ff027b82 */ /* 0x000e620000000a00 */
[C---:B0-----:R-:W-:Y:S02]  /*00c0*/  LOP3.LUT R4, R0.reuse, 0x1f, RZ, 0xc0, !PT ;  /* 0x0000001f00047812 */ /* 0x041fe400078ec0ff */
[----:B------:R-:W-:-:S03]  /*00d0*/  LOP3.LUT R5, R0, 0x3e0, RZ, 0xc0, !PT ;  /* 0x000003e000057812 */ /* 0x000fc600078ec0ff */
[----:B------:R-:W-:-:S04]  /*00e0*/  IMAD.IADD R4, R7, 0x1, R4 ;  /* 0x0000000107047824 */ /* 0x000fc800078e0204 */
[----:B------:R-:W-:-:S04]  /*00f0*/  IMAD R5, R5, 0x5, R4 ;  /* 0x0000000505057824 */ /* 0x000fc800078e0204 */
[----:B-1----:R-:W-:-:S05]  /*0100*/  IMAD.WIDE.U32 R2, R5, 0x8, R2 ;  /* 0x0000000805027825 */ /* 0x002fca00078e0002 */
[----:B------:R-:W2:Y:S04]  /*0110*/  LDG.E.64.CONSTANT R6, desc[UR8][R2.64] ;  /* 0x0000000802067981 */ /* 0x000ea8000c1e9b00 */
[----:B------:R-:W3:Y:S04]  /*0120*/  LDG.E.64.CONSTANT R12, desc[UR8][R2.64+0x100] ;  /* 0x00010008020c7981 */ /* 0x000ee8000c1e9b00 */
[----:B------:R-:W4:Y:S04]  /*0130*/  LDG.E.64.CONSTANT R16, desc[UR8][R2.64+0x200] ;  /* 0x0002000802107981 */ /* 0x000f28000c1e9b00 */
[----:B------:R-:W5:Y:S04]  /*0140*/  LDG.E.64.CONSTANT R18, desc[UR8][R2.64+0x300] ;  /* 0x0003000802127981 */ /* 0x000f68000c1e9b00 */
[----:B------:R-:W5:Y:S01]  /*0150*/  LDG.E.64.CONSTANT R20, desc[UR8][R2.64+0x400] ;  /* 0x0004000802147981 */ /* 0x000f62000c1e9b00 */
[----:B------:R-:W0:Y:S01]  /*0160*/  S2UR UR5, SR_CgaCtaId ;  /* 0x00000000000579c3 */ /* 0x000e220000008800 */
[----:B------:R-:W-:Y:S01]  /*0170*/  SHF.R.U32.HI R5, RZ, 0x5, R0 ;  /* 0x00000005ff057819 */ /* 0x000fe20000011600 */
[----:B------:R-:W-:Y:S01]  /*0180*/  UMOV UR4, 0x400 ;  /* 0x0000040000047882 */ /* 0x000fe20000000000 */
[----:B------:R-:W1:Y:S01]  /*0190*/  S2R R4, SR_LANEID ;  /* 0x0000000000047919 */ /* 0x000e620000000000 */
[C---:B------:R-:W-:Y:S01]  /*01a0*/  ISETP.NE.AND P3, PT, R0.reuse, RZ, PT ;  /* 0x000000ff0000720c */ /* 0x040fe20003f65270 */
[----:B------:R-:W-:Y:S01]  /*01b0*/  BSSY.RECONVERGENT B0, `(.L_x_2) ;  /* 0x00000d7000007945 */ /* 0x000fe20003800200 */
[----:B------:R-:W-:-:S02]  /*01c0*/  ISETP.NE.AND P6, PT, R0, RZ, PT ;  /* 0x000000ff0000720c */ /* 0x000fc40003fc5270 */
[----:B------:R-:W-:Y:S01]  /*01d0*/  ISETP.GE.U32.AND P5, PT, R0, 0x20, PT ;  /* 0x000000200000780c */ /* 0x000fe20003fa6070 */
[----:B0-----:R-:W-:-:S06]  /*01e0*/  ULEA UR4, UR5, UR4, 0x18 ;  /* 0x0000000405047291 */ /* 0x001fcc000f8ec0ff */
[----:B------:R-:W-:Y:S01]  /*01f0*/  LEA R15, R0, UR4, 0x3 ;  /* 0x00000004000f7c11 */ /* 0x000fe2000f8e18ff */
[----:B-1----:R-:W-:Y:S01]  /*0200*/  IMAD R8, R5, 0xa0, R4 ;  /* 0x000000a005087824 */ /* 0x002fe200078e0204 */
[----:B------:R-:W-:-:S04]  /*0210*/  ISETP.NE.AND P4, PT, R4, RZ, PT ;  /* 0x000000ff0400720c */ /* 0x000fc80003f85270 */
[----:B------:R-:W-:-:S05]  /*0220*/  LEA R23, R8, UR4, 0x3 ;  /* 0x0000000408177c11 */ /* 0x000fca000f8e18ff */
[----:B------:R-:W-:Y:S01]  /*0230*/  IMAD R14, R4, 0x20, R23 ;  /* 0x00000020040e7824 */ /* 0x000fe200078e0217 */
[----:B--2---:R-:W-:Y:S04]  /*0240*/  STS.64 [R23], R6 ;  /* 0x0000000617007388 */ /* 0x004fe80000000a00 */
[----:B---3--:R-:W-:Y:S04]  /*0250*/  STS.64 [R23+0x100], R12 ;  /* 0x0001000c17007388 */ /* 0x008fe80000000a00 */
[----:B----4-:R-:W-:Y:S04]  /*0260*/  STS.64 [R23+0x200], R16 ;  /* 0x0002001017007388 */ /* 0x010fe80000000a00 */
[----:B-----5:R-:W-:Y:S04]  /*0270*/  STS.64 [R23+0x300], R18 ;  /* 0x0003001217007388 */ /* 0x020fe80000000a00 */
[----:B------:R0:W-:Y:S01]  /*0280*/  STS.64 [R23+0x400], R20 ;  /* 0x0004001417007388 */ /* 0x0001e20000000a00 */
[----:B------:R-:W-:-:S03]  /*0290*/  NOP ;  /* 0x0000000000007918 */ /* 0x000fc60000000000 */
[----:B------:R-:W1:Y:S04]  /*02a0*/  LDS.64 R2, [R14+0x20] ;  /* 0x000020000e027984 */ /* 0x000e680000000a00 */
[----:B------:R-:W-:Y:S01]  /*02b0*/  LDS.64 R10, [R14] ;  /* 0x000000000e0a7984 */ /* 0x000fe20000000a00 */
[----:B0-----:R-:W-:-:S03]  /*02c0*/  IMAD.MOV.U32 R21, RZ, RZ, 0x1 ;  /* 0x00000001ff157424 */ /* 0x001fc600078e00ff */
[----:B------:R-:W0:Y:S04]  /*02d0*/  LDS.64 R8, [R14+0x8] ;  /* 0x000008000e087984 */ /* 0x000e280000000a00 */
[----:B------:R-:W2:Y:S04]  /*02e0*/  LDS.64 R6, [R14+0x10] ;  /* 0x000010000e067984 */ /* 0x000ea80000000a00 */
[----:B------:R-:W-:Y:S01]  /*02f0*/  LDS.64 R12, [R14+0x18] ;  /* 0x000018000e0c7984 */ /* 0x000fe20000000a00 */
[----:B------:R-:W-:Y:S06]  /*0300*/  BAR.SYNC.DEFER_BLOCKING 0x0 ;  /* 0x0000000000007b1d */ /* 0x000fec0000010000 */
[----:B-1----:R-:W-:Y:S02]  /*0310*/  STS.64 [R15+0x230], R2 ;  /* 0x000230020f007388 */ /* 0x002fe40000000a00 */
[----:B------:R-:W-:Y:S01]  /*0320*/  BAR.SYNC.DEFER_BLOCKING 0x0 ;  /* 0x0000000000007b1d */ /* 0x000fe20000010000 */
[----:B0-----:R-:W-:-:S02]  /*0330*/  ISETP.NE.U32.AND P1, PT, R10, R8, PT ;  /* 0x000000080a00720c */ /* 0x001fc40003f25070 */
[----:B--2---:R-:W-:Y:S02]  /*0340*/  ISETP.NE.U32.AND P2, PT, R8, R6, PT ;  /* 0x000000060800720c */ /* 0x004fe40003f45070 */
[----:B------:R-:W-:Y:S01]  /*0350*/  ISETP.NE.AND.EX P1, PT, R11, R9, PT, P1 ;  /* 0x000000090b00720c */ /* 0x000fe20003f25310 */
[----:B------:R-:W0:Y:S02]  /*0360*/  @P3 LDS.64 R16, [R15+0x228] ;  /* 0x000228000f103984 */ /* 0x000e240000000a00 */
[----:B------:R-:W-:Y:S01]  /*0370*/  BAR.SYNC.DEFER_BLOCKING 0x0 ;  /* 0x0000000000007b1d */ /* 0x000fe20000010000 */
[----:B0-----:R-:W-:-:S04]  /*0380*/  @P3 ISETP.NE.U32.AND P0, PT, R16, R10, PT ;  /* 0x0000000a1000320c */ /* 0x001fc80003f05070 */
[----:B------:R-:W-:-:S04]  /*0390*/  @P3 ISETP.NE.AND.EX P0, PT, R17, R11, PT, P0 ;  /* 0x0000000b1100320c */ /* 0x000fc80003f05300 */
[----:B------:R-:W-:Y:S02]  /*03a0*/  @P3 SEL R21, RZ, 0x1, !P0 ;  /* 0x00000001ff153807 */ /* 0x000fe40004000000 */
[----:B------:R-:W-:Y:S02]  /*03b0*/  ISETP.NE.AND.EX P0, PT, R9, R7, PT, P2 ;  /* 0x000000070900720c */ /* 0x000fe40003f05320 */
[CC--:B------:R-:W-:Y:S01]  /*03c0*/  ISETP.NE.U32.AND P2, PT, R6.reuse, R12.reuse, PT ;  /* 0x0000000c0600720c */ /* 0x0c0fe20003f45070 */
[----:B------:R-:W-:Y:S01]  /*03d0*/  VIADD R22, R21, 0x1 ;  /* 0x0000000115167836 */ /* 0x000fe20000000000 */
[----:B------:R-:W-:Y:S01]  /*03e0*/  ISETP.NE.U32.AND P3, PT, R6, R12, PT ;  /* 0x0000000c0600720c */ /* 0x000fe20003f65070 */
[----:B------:R-:W-:Y:S01]  /*03f0*/  @!P1 IMAD.MOV R22, RZ, RZ, R21 ;  /* 0x000000ffff169224 */ /* 0x000fe200078e0215 */
[CC--:B------:R-:W-:Y:S02]  /*0400*/  ISETP.NE.AND.EX P1, PT, R7.reuse, R13.reuse, PT, P2 ;  /* 0x0000000d0700720c */ /* 0x0c0fe40003f25320 */
[----:B------:R-:W-:Y:S01]  /*0410*/  ISETP.NE.U32.AND P2, PT, R12, R2, PT ;  /* 0x000000020c00720c */ /* 0x000fe20003f45070 */
[----:B------:R-:W-:Y:S01]  /*0420*/  VIADD R20, R22, 0x1 ;  /* 0x0000000116147836 */ /* 0x000fe20000000000 */
[----:B------:R-:W-:-:S03]  /*0430*/  ISETP.NE.AND.EX P3, PT, R7, R13, PT, P3 ;  /* 0x0000000d0700720c */ /* 0x000fc60003f65330 */
[----:B------:R-:W-:Y:S01]  /*0440*/  @!P0 IMAD.MOV R20, RZ, RZ, R22 ;  /* 0x000000ffff148224 */ /* 0x000fe200078e0216 */
[CC--:B------:R-:W-:Y:S02]  /*0450*/  ISETP.NE.AND.EX P0, PT, R13.reuse, R3.reuse, PT, P2 ;  /* 0x000000030d00720c */ /* 0x0c0fe40003f05320 */
[----:B------:R-:W-:Y:S01]  /*0460*/  ISETP.NE.U32.AND P2, PT, R12, R2, PT ;  /* 0x000000020c00720c */ /* 0x000fe20003f45070 */
[----:B------:R-:W-:Y:S02]  /*0470*/  VIADD R14, R20, 0x1 ;  /* 0x00000001140e7836 */ /* 0x000fe40000000000 */
[----:B------:R-:W-:Y:S01]  /*0480*/  @!P1 IMAD.MOV R14, RZ, RZ, R20 ;  /* 0x000000ffff0e9224 */ /* 0x000fe200078e0214 */
[----:B------:R-:W-:Y:S01]  /*0490*/  ISETP.NE.AND P1, PT, R4, 0x1f, PT ;  /* 0x0000001f0400780c */ /* 0x000fe20003f25270 */
[----:B------:R-:W-:Y:S01]  /*04a0*/  @!P6 IMAD.MOV.U32 R4, RZ, RZ, 0x65 ;  /* 0x00000065ff04e424 */ /* 0x000fe200078e00ff */
[----:B------:R-:W-:Y:S01]  /*04b0*/  ISETP.NE.AND.EX P2, PT, R13, R3, PT, P2 ;  /* 0x000000030d00720c */ /* 0x000fe20003f45320 */
[----:B------:R-:W-:-:S04]  /*04c0*/  VIADD R23, R14, 0x1 ;  /* 0x000000010e177836 */ /* 0x000fc80000000000 */
[----:B------:R-:W-:-:S05]  /*04d0*/  @!P0 IMAD.MOV R23, RZ, RZ, R14 ;  /* 0x000000ffff178224 */ /* 0x000fca00078e020e */
[----:B------:R-:W0:Y:S01]  /*04e0*/  SHFL.UP P0, R16, R23, 0x1, RZ ;  /* 0x0420000017107989 */ /* 0x000e2200000000ff */
[----:B------:R-:W-:Y:S01]  /*04f0*/  @!P1 LEA R5, R5, UR4, 0x2 ;  /* 0x0000000405059c11 */ /* 0x000fe2000f8e10ff */
[----:B0-----:R-:W-:-:S05]  /*0500*/  @P0 IMAD.IADD R16, R16, 0x1, R23 ;  /* 0x0000000110100824 */ /* 0x001fca00078e0217 */
[----:B------:R-:W0:Y:S02]  /*0510*/  SHFL.UP P0, R17, R16, 0x2, RZ ;  /* 0x0440000010117989 */ /* 0x000e2400000000ff */
[----:B0-----:R-:W-:-:S05]  /*0520*/  @P0 IMAD.IADD R17, R16, 0x1, R17 ;  /* 0x0000000110110824 */ /* 0x001fca00078e0211 */
[----:B------:R-:W0:Y:S02]  /*0530*/  SHFL.UP P0, R24, R17, 0x4, RZ ;  /* 0x0480000011187989 */ /* 0x000e2400000000ff */
[----:B0-----:R-:W-:Y:S02]  /*0540*/  @P0 IMAD.IADD R24, R17, 0x1, R24 ;  /* 0x0000000111180824 */ /* 0x001fe400078e0218 */
[----:B------:R-:W0:Y:S03]  /*0550*/  @!P6 LDC.64 R16, c[0x0][0x3a8] ;  /* 0x0000ea00ff10eb82 */ /* 0x000e260000000a00 */
[----:B------:R-:W1:Y:S02]  /*0560*/  SHFL.UP P0, R25, R24, 0x8, RZ ;  /* 0x0500000018197989 */ /* 0x000e6400000000ff */
[----:B-1----:R-:W-:-:S05]  /*0570*/  @P0 IMAD.IADD R25, R24, 0x1, R25 ;  /* 0x0000000118190824 */ /* 0x002fca00078e0219 */
[----:B------:R-:W1:Y:S02]  /*0580*/  SHFL.UP P0, R26, R25, 0x10, RZ ;  /* 0x06000000191a7989 */ /* 0x000e6400000000ff */
[----:B-1----:R-:W-:Y:S01]  /*0590*/  @P0 IMAD.IADD R26, R25, 0x1, R26 ;  /* 0x00000001191a0824 */ /* 0x002fe200078e021a */
[----:B------:R-:W-:-:S03]  /*05a0*/  ISETP.NE.U32.AND P0, PT, R8, R6, PT ;  /* 0x000000060800720c */ /* 0x000fc60003f05070 */
[----:B------:R-:W-:Y:S01]  /*05b0*/  IMAD.IADD R23, R26, 0x1, -R23 ;  /* 0x000000011a177824 */ /* 0x000fe200078e0a17 */
[----:B------:R-:W-:Y:S01]  /*05c0*/  @!P1 STS [R5], R26 ;  /* 0x0000001a05009388 */ /* 0x000fe20000000800 */
[----:B------:R-:W-:Y:S01]  /*05d0*/  BAR.SYNC.DEFER_BLOCKING 0x0 ;  /* 0x0000000000007b1d */ /* 0x000fe20000010000 */
[----:B------:R-:W-:Y:S02]  /*05e0*/  ISETP.NE.U32.AND P1, PT, R10, R8, PT ;  /* 0x000000080a00720c */ /* 0x000fe40003f25070 */
[----:B------:R-:W-:Y:S02]  /*05f0*/  ISETP.NE.AND.EX P0, PT, R9, R7, PT, P0 ;  /* 0x000000070900720c */ /* 0x000fe40003f05300 */
[----:B------:R-:W-:Y:S02]  /*0600*/  ISETP.NE.AND.EX P1, PT, R11, R9, PT, P1 ;  /* 0x000000090b00720c */ /* 0x000fe40003f25310 */
[----:B------:R-:W-:Y:S02]  /*0610*/  SEL R24, R23, RZ, P4 ;  /* 0x000000ff17187207 */ /* 0x000fe40002000000 */
[----:B------:R-:W-:Y:S01]  /*0620*/  ISETP.NE.AND P4, PT, R21, RZ, PT ;  /* 0x000000ff1500720c */ /* 0x000fe20003f85270 */
[----:B------:R-:W1:Y:S02]  /*0630*/  LDS.64 R18, [UR4] ;  /* 0x00000004ff127984 */ /* 0x000e640008000a00 */
[C---:B-1----:R-:W-:Y:S01]  /*0640*/  IMAD.IADD R5, R18.reuse, 0x1, R19 ;  /* 0x0000000112057824 */ /* 0x042fe200078e0213 */
[----:B------:R-:W-:-:S04]  /*0650*/  SEL R23, R18, RZ, P5 ;  /* 0x000000ff12177207 */ /* 0x000fc80002800000 */
[----:B0-----:R0:W-:Y:S01]  /*0660*/  @!P6 ST.E.64.STRONG.GPU desc[UR8][R16.64+0x100], R4 ;  /* 0x000100041000e985 */ /* 0x0011e2000c10fb08 */
[----:B------:R-:W-:-:S04]  /*0670*/  IMAD.IADD R23, R23, 0x1, R24 ;  /* 0x0000000117177824 */ /* 0x000fc800078e0218 */
[C---:B------:R-:W-:Y:S01]  /*0680*/  @P1 IMAD.IADD R21, R23.reuse, 0x1, R21 ;  /* 0x0000000117151824 */ /* 0x040fe200078e0215 */
[----:B------:R-:W-:Y:S01]  /*0690*/  @P4 LEA R19, R23, UR4, 0x3 ;  /* 0x0000000417134c11 */ /* 0x000fe2000f8e18ff */
[----:B------:R-:W-:Y:S01]  /*06a0*/  BAR.SYNC.DEFER_BLOCKING 0x0 ;  /* 0x0000000000007b1d */ /* 0x000fe20000010000 */
[--C-:B------:R-:W-:Y:S02]  /*06b0*/  @P0 IMAD.IADD R22, R22, 0x1, R23.reuse ;  /* 0x0000000116160824 */ /* 0x100fe400078e0217 */
[--C-:B------:R-:W-:Y:S01]  /*06c0*/  @P3 IMAD.IADD R20, R20, 0x1, R23.reuse ;  /* 0x0000000114143824 */ /* 0x100fe200078e0217 */
[----:B------:R-:W-:Y:S01]  /*06d0*/  @P1 LEA R21, R21, UR4, 0x3 ;  /* 0x0000000415151c11 */ /* 0x000fe2000f8e18ff */
[----:B------:R-:W-:Y:S01]  /*06e0*/  @P2 IMAD.IADD R14, R14, 0x1, R23 ;  /* 0x000000010e0e2824 */ /* 0x000fe200078e0217 */
[----:B------:R-:W-:Y:S02]  /*06f0*/  @P0 LEA R23, R22, UR4, 0x3 ;  /* 0x0000000416170c11 */ /* 0x000fe4000f8e18ff */
[----:B------:R-:W-:-:S02]  /*0700*/  @P3 LEA R25, R20, UR4, 0x3 ;  /* 0x0000000414193c11 */ /* 0x000fc4000f8e18ff */
[----:B------:R-:W-:Y:S01]  /*0710*/  @P2 LEA R27, R14, UR4, 0x3 ;  /* 0x000000040e1b2c11 */ /* 0x000fe2000f8e18ff */
[----:B------:R0:W-:Y:S04]  /*0720*/  @P4 STS.64 [R19], R10 ;  /* 0x0000000a13004388 */ /* 0x0001e80000000a00 */
[----:B------:R0:W-:Y:S04]  /*0730*/  @P1 STS.64 [R21], R8 ;  /* 0x0000000815001388 */ /* 0x0001e80000000a00 */
[----:B------:R0:W-:Y:S01]  /*0740*/  @P0 STS.64 [R23], R6 ;  /* 0x0000000617000388 */ /* 0x0001e20000000a00 */
[----:B------:R-:W-:-:S03]  /*0750*/  ISETP.GE.AND P0, PT, R0, R5, PT ;  /* 0x000000050000720c */ /* 0x000fc60003f06270 */
[----:B------:R0:W-:Y:S04]  /*0760*/  @P3 STS.64 [R25], R12 ;  /* 0x0000000c19003388 */ /* 0x0001e80000000a00 */
[----:B------:R0:W-:Y:S01]  /*0770*/  @P2 STS.64 [R27], R2 ;  /* 0x000000021b002388 */ /* 0x0001e20000000a00 */
[----:B------:R-:W-:Y:S06]  /*0780*/  BAR.SYNC.DEFER_BLOCKING 0x0 ;  /* 0x0000000000007b1d */ /* 0x000fec0000010000 */
[----:B------:R-:W-:Y:S05]  /*0790*/  @P0 BRA `(.L_x_3) ;  /* 0x0000000400e00947 */ /* 0x000fea0003800000 */
[----:B0-----:R-:W-:Y:S01]  /*07a0*/  LOP3.LUT R2, RZ, R0, RZ, 0x33, !PT ;  /* 0x00000000ff027212 */ /* 0x001fe200078e33ff */
[----:B------:R-:W-:Y:S04]  /*07b0*/  BSSY.RECONVERGENT B1, `(.L_x_4) ;  /* 0x000001a000017945 */ /* 0x000fe80003800200 */
[----:B------:R-:W-:-:S05]  /*07c0*/  IMAD.IADD R4, R5, 0x1, R2 ;  /* 0x0000000105047824 */ /* 0x000fca00078e0202 */
[C---:B------:R-:W-:Y:S02]  /*07d0*/  LOP3.LUT R2, R4.reuse, 0xc0, RZ, 0xc0, !PT ;  /* 0x000000c004027812 */ /* 0x040fe400078ec0ff */
[----:B------:R-:W-:Y:S02]  /*07e0*/  ISETP.GE.U32.AND P1, PT, R4, 0xc0, PT ;  /* 0x000000c00400780c */ /* 0x000fe40003f26070 */
[----:B------:R-:W-:-:S13]  /*07f0*/  ISETP.NE.AND P0, PT, R2, 0xc0, PT ;  /* 0x000000c00200780c */ /* 0x000fda0003f05270 */
[----:B------:R-:W-:Y:S05]  /*0800*/  @!P0 BRA `(.L_x_5) ;  /* 0x0000000000508947 */ /* 0x000fea0003800000 */
[----:B------:R-:W0:Y:S01]  /*0810*/  LDC.64 R2, c[0x0][0x388] ;  /* 0x0000e200ff027b82 */ /* 0x000e220000000a00 */
[----:B------:R-:W-:-:S05]  /*0820*/  LEA.HI R4, R4, 0x1, RZ, 0x1a ;  /* 0x0000000104047811 */ /* 0x000fca00078fd0ff */
[C---:B------:R-:W-:Y:S01]  /*0830*/  IMAD.SHL.U32 R6, R4.reuse, 0x40, RZ ;  /* 0x0000004004067824 */ /* 0x040fe200078e00ff */
[----:B------:R-:W-:-:S04]  /*0840*/  LOP3.LUT R4, R4, 0x3, RZ, 0xc0, !PT ;  /* 0x0000000304047812 */ /* 0x000fc800078ec0ff */
[----:B------:R-:W-:Y:S01]  /*0850*/  LOP3.LUT R7, R6, 0xc0, RZ, 0xc0, !PT ;  /* 0x000000c006077812 */ /* 0x000fe200078ec0ff */
[----:B------:R-:W-:Y:S02]  /*0860*/  IMAD.MOV R4, RZ, RZ, -R4 ;  /* 0x000000ffff047224 */ /* 0x000fe400078e0a04 */
[----:B0-----:R-:W-:-:S04]  /*0870*/  IMAD.WIDE.U32 R2, R0, 0x8, R2 ;  /* 0x0000000800027825 */ /* 0x001fc800078e0002 */
[----:B------:R-:W-:Y:S02]  /*0880*/  IMAD.MOV.U32 R8, RZ, RZ, R2 ;  /* 0x000000ffff087224 */ /* 0x000fe400078e0002 */
[----:B------:R-:W-:Y:S02]  /*0890*/  IMAD.MOV.U32 R9, RZ, RZ, R3 ;  /* 0x000000ffff097224 */ /* 0x000fe400078e0003 */
[----:B------:R-:W-:-:S07]  /*08a0*/  IMAD.IADD R0, R0, 0x1, R7 ;  /* 0x0000000100007824 */ /* 0x000fce00078e0207 */
.L_x_6:
[----:B0-----:R0:W1:Y:S01]  /*08b0*/  LDS.64 R2, [R15] ;  /* 0x000000000f027984 */ /* 0x0010620000000a00 */
[----:B------:R-:W-:Y:S01]  /*08c0*/  IMAD.MOV.U32 R6, RZ, RZ, R8 ;  /* 0x000000ffff067224 */ /* 0x000fe200078e0008 */
[----:B------:R-:W-:Y:S01]  /*08d0*/  IADD3 R8, P2, PT, R8, 0x200, RZ ;  /* 0x0000020008087810 */ /* 0x000fe20007f5e0ff */
[--C-:B------:R-:W-:Y:S02]  /*08e0*/  IMAD.MOV.U32 R7, RZ, RZ, R9.reuse ;  /* 0x000000ffff077224 */ /* 0x100fe400078e0009 */
[----:B------:R-:W-:Y:S02]  /*08f0*/  VIADD R4, R4, 0x1 ;  /* 0x0000000104047836 */ /* 0x000fe40000000000 */
[----:B------:R-:W-:Y:S02]  /*0900*/  IMAD.X R9, RZ, RZ, R9, P2 ;  /* 0x000000ffff097224 */ /* 0x000fe400010e0609 */
[----:B0-----:R-:W-:Y:S01]  /*0910*/  VIADD R15, R15, 0x200 ;  /* 0x000002000f0f7836 */ /* 0x001fe20000000000 */
[----:B------:R-:W-:Y:S01]  /*0920*/  ISETP.NE.AND P0, PT, R4, RZ, PT ;  /* 0x000000ff0400720c */ /* 0x000fe20003f05270 */
[----:B-1----:R0:W-:-:S12]  /*0930*/  STG.E.64 desc[UR8][R6.64], R2 ;  /* 0x0000000206007986 */ /* 0x0021d8000c101b08 */
[----:B------:R-:W-:Y:S05]  /*0940*/  @P0 BRA `(.L_x_6) ;  /* 0xfffffffc00d80947 */ /* 0x000fea000383ffff */
.L_x_5:
[----:B------:R-:W-:Y:S05]  /*0950*/  BSYNC.RECONVERGENT B1 ;  /* 0x0000000000017941 */ /* 0x000fea0003800200 */
.L_x_4:
[----:B------:R-:W-:Y:S05]  /*0960*/  @!P1 BRA `(.L_x_3) ;  /* 0x00000004006c9947 */ /* 0x000fea0003800000 */
[----:B0-----:R-:W0:Y:S01]  /*0970*/  LDC.64 R2, c[0x0][0x388] ;  /* 0x0000e200ff027b82 */ /* 0x001e220000000a00 */
[----:B------:R-:W-:Y:S01]  /*0980*/  IMAD.IADD R4, R5, 0x1, -R0 ;  /* 0x0000000105047824 */ /* 0x000fe200078e0a00 */
[----:B------:R-:W-:Y:S04]  /*0990*/  BSSY.RECONVERGENT B1, `(.L_x_7) ;  /* 0x0000033000017945 */ /* 0x000fe80003800200 */
[----:B------:R-:W-:Y:S02]  /*09a0*/  ISETP.GT.AND P1, PT, R4, 0x300, PT ;  /* 0x000003000400780c */ /* 0x000fe40003f24270 */
[----:B------:R-:W-:-:S05]  /*09b0*/  LEA R4, R0, UR4, 0x3 ;  /* 0x0000000400047c11 */ /* 0x000fca000f8e18ff */
[----:B------:R-:W-:Y:S02]  /*09c0*/  VIADD R4, R4, 0x400 ;  /* 0x0000040004047836 */ /* 0x000fe40000000000 */
[----:B0-----:R-:W-:-:S03]  /*09d0*/  IMAD.WIDE.U32 R2, R0, 0x8, R2 ;  /* 0x0000000800027825 */ /* 0x001fc600078e0002 */
[----:B------:R-:W-:-:S05]  /*09e0*/  IADD3 R2, P0, PT, R2, 0x400, RZ ;  /* 0x0000040002027810 */ /* 0x000fca0007f1e0ff */
[----:B------:R-:W-:Y:S01]  /*09f0*/  IMAD.X R3, RZ, RZ, R3, P0 ;  /* 0x000000ffff037224 */ /* 0x000fe200000e0603 */
[----:B------:R-:W-:Y:S01]  /*0a00*/  PLOP3.LUT P0, PT, PT, PT, PT, 0x80, 0x8 ;  /* 0x000000000008781c */ /* 0x000fe20003f0f070 */
[----:B------:R-:W-:-:S12]  /*0a10*/  @!P1 BRA `(.L_x_8) ;  /* 0x0000000000a89947 */ /* 0x000fd80003800000 */
[----:B------:R-:W-:Y:S01]  /*0a20*/  PLOP3.LUT P0, PT, PT, PT, PT, 0x8, 0x80 ;  /* 0x000000000080781c */ /* 0x000fe20003f0e170 */
[----:B------:R-:W-:-:S12]  /*0a30*/  VIADD R35, R5, 0xfffffd00 ;  /* 0xfffffd0005237836 */ /* 0x000fd80000000000 */
.L_x_9:
[----:B------:R-:W0:Y:S01]  /*0a40*/  LDS.64 R26, [R4+-0x400] ;  /* 0xfffc0000041a7984 */ /* 0x000e220000000a00 */
[----:B------:R-:W-:-:S03]  /*0a50*/  VIADD R0, R0, 0x400 ;  /* 0x0000040000007836 */ /* 0x000fc60000000000 */
[----:B------:R-:W1:Y:S02]  /*0a60*/  LDS.64 R28, [R4+-0x200] ;  /* 0xfffe0000041c7984 */ /* 0x000e640000000a00 */
[----:B------:R-:W-:Y:S02]  /*0a70*/  ISETP.GE.AND P1, PT, R0, R35, PT ;  /* 0x000000230000720c */ /* 0x000fe40003f26270 */
[----:B------:R-:W2:Y:S04]  /*0a80*/  LDS.64 R6, [R4] ;  /* 0x0000000004067984 */ /* 0x000ea80000000a00 */
[----:B------:R-:W3:Y:S04]  /*0a90*/  LDS.64 R8, [R4+0x200] ;  /* 0x0002000004087984 */ /* 0x000ee80000000a00 */
[----:B------:R-:W4:Y:S04]  /*0aa0*/  LDS.64 R10, [R4+0x400] ;  /* 0x00040000040a7984 */ /* 0x000f280000000a00 */
[----:B------:R-:W5:Y:S04]  /*0ab0*/  LDS.64 R12, [R4+0x600] ;  /* 0x00060000040c7984 */ /* 0x000f680000000a00 */
[----:B------:R-:W5:Y:S04]  /*0ac0*/  LDS.64 R14, [R4+0x800] ;  /* 0x00080000040e7984 */ /* 0x000f680000000a00 */
[----:B------:R-:W5:Y:S04]  /*0ad0*/  LDS.64 R16, [R4+0xa00] ;  /* 0x000a000004107984 */ /* 0x000f680000000a00 */
[----:B------:R-:W5:Y:S04]  /*0ae0*/  LDS.64 R18, [R4+0xc00] ;  /* 0x000c000004127984 */ /* 0x000f680000000a00 */
[----:B------:R-:W5:Y:S04]  /*0af0*/  LDS.64 R20, [R4+0xe00] ;  /* 0x000e000004147984 */ /* 0x000f680000000a00 */
[----:B0-----:R-:W-:Y:S04]  /*0b00*/  STG.E.64 desc[UR8][R2.64+-0x400], R26 ;  /* 0xfffc001a02007986 */ /* 0x001fe8000c101b08 */
[----:B-1----:R-:W-:Y:S04]  /*0b10*/  STG.E.64 desc[UR8][R2.64+-0x200], R28 ;  /* 0xfffe001c02007986 */ /* 0x002fe8000c101b08 */
[----:B------:R-:W0:Y:S04]  /*0b20*/  LDS.64 R22, [R4+0x1000] ;  /* 0x0010000004167984 */ /* 0x000e280000000a00 */
[----:B------:R-:W1:Y:S04]  /*0b30*/  LDS.64 R24, [R4+0x1200] ;  /* 0x0012000004187984 */ /* 0x000e680000000a00 */
[----:B------:R-:W1:Y:S04]  /*0b40*/  LDS.64 R26, [R4+0x1400] ;  /* 0x00140000041a7984 */ /* 0x000e680000000a00 */
[----:B------:R-:W1:Y:S04]  /*0b50*/  LDS.64 R28, [R4+0x1600] ;  /* 0x00160000041c7984 */ /* 0x000e680000000a00 */
[----:B------:R-:W1:Y:S04]  /*0b60*/  LDS.64 R30, [R4+0x1800] ;  /* 0x00180000041e7984 */ /* 0x000e680000000a00 */
[----:B------:R4:W1:Y:S04]  /*0b70*/  LDS.64 R32, [R4+0x1a00] ;  /* 0x001a000004207984 */ /* 0x0008680000000a00 */
[----:B--2---:R2:W-:Y:S04]  /*0b80*/  STG.E.64 desc[UR8][R2.64], R6 ;  /* 0x0000000602007986 */ /* 0x0045e8000c101b08 */
[----:B---3--:R-:W-:Y:S01]  /*0b90*/  STG.E.64 desc[UR8][R2.64+0x200], R8 ;  /* 0x0002000802007986 */ /* 0x008fe2000c101b08 */
[----:B----4-:R-:W-:-:S03]  /*0ba0*/  VIADD R4, R4, 0x2000 ;  /* 0x0000200004047836 */ /* 0x010fc60000000000 */
[----:B------:R-:W-:Y:S04]  /*0bb0*/  STG.E.64 desc[UR8][R2.64+0x400], R10 ;  /* 0x0004000a02007986 */ /* 0x000fe8000c101b08 */
[----:B-----5:R-:W-:Y:S01]  /*0bc0*/  STG.E.64 desc[UR8][R2.64+0x600], R12 ;  /* 0x0006000c02007986 */ /* 0x020fe2000c101b08 */
[----:B--2---:R-:W-:-:S03]  /*0bd0*/  IADD3 R6, P2, PT, R2, 0x2000, RZ ;  /* 0x0000200002067810 */ /* 0x004fc60007f5e0ff */
[----:B------:R-:W-:Y:S02]  /*0be0*/  STG.E.64 desc[UR8][R2.64+0x800], R14 ;  /* 0x0008000e02007986 */ /* 0x000fe4000c101b08 */
[----:B------:R-:W-:Y:S02]  /*0bf0*/  IMAD.X R7, RZ, RZ, R3, P2 ;  /* 0x000000ffff077224 */ /* 0x000fe400010e0603 */
[----:B------:R-:W-:Y:S04]  /*0c00*/  STG.E.64 desc[UR8][R2.64+0xa00], R16 ;  /* 0x000a001002007986 */ /* 0x000fe8000c101b08 */
[----:B------:R-:W-:Y:S04]  /*0c10*/  STG.E.64 desc[UR8][R2.64+0xc00], R18 ;  /* 0x000c001202007986 */ /* 0x000fe8000c101b08 */
[----:B------:R-:W-:Y:S04]  /*0c20*/  STG.E.64 desc[UR8][R2.64+0xe00], R20 ;  /* 0x000e001402007986 */ /* 0x000fe8000c101b08 */
[----:B0-----:R-:W-:Y:S04]  /*0c30*/  STG.E.64 desc[UR8][R2.64+0x1000], R22 ;  /* 0x0010001602007986 */ /* 0x001fe8000c101b08 */
[----:B-1----:R-:W-:Y:S04]  /*0c40*/  STG.E.64 desc[UR8][R2.64+0x1200], R24 ;  /* 0x0012001802007986 */ /* 0x002fe8000c101b08 */
[----:B------:R-:W-:Y:S04]  /*0c50*/  STG.E.64 desc[UR8][R2.64+0x1400], R26 ;  /* 0x0014001a02007986 */ /* 0x000fe8000c101b08 */
[----:B------:R-:W-:Y:S04]  /*0c60*/  STG.E.64 desc[UR8][R2.64+0x1600], R28 ;  /* 0x0016001c02007986 */ /* 0x000fe8000c101b08 */
[----:B------:R-:W-:Y:S04]  /*0c70*/  STG.E.64 desc[UR8][R2.64+0x1800], R30 ;  /* 0x0018001e02007986 */ /* 0x000fe8000c101b08 */
[----:B------:R0:W-:Y:S02]  /*0c80*/  STG.E.64 desc[UR8][R2.64+0x1a00], R32 ;  /* 0x001a002002007986 */ /* 0x0001e4000c101b08 */
[----:B0-----:R-:W-:-:S02]  /*0c90*/  IMAD.MOV.U32 R2, RZ, RZ, R6 ;  /* 0x000000ffff027224 */ /* 0x001fc400078e0006 */
[----:B------:R-:W-:Y:S01]  /*0ca0*/  IMAD.MOV.U32 R3, RZ, RZ, R7 ;  /* 0x000000ffff037224 */ /* 0x000fe200078e0007 */
[----:B------:R-:W-:Y:S06]  /*0cb0*/  @!P1 BRA `(.L_x_9) ;  /* 0xfffffffc00609947 */ /* 0x000fec000383ffff */
.L_x_8:
[----:B------:R-:W-:Y:S05]  /*0cc0*/  BSYNC.RECONVERGENT B1 ;  /* 0x0000000000017941 */ /* 0x000fea0003800200 */
.L_x_7:
[----:B------:R-:W-:Y:S01]  /*0cd0*/  IMAD.IADD R6, R5, 0x1, -R0 ;  /* 0x0000000105067824 */ /* 0x000fe200078e0a00 */
[----:B------:R-:W-:Y:S04]  /*0ce0*/  BSSY.RECONVERGENT B1, `(.L_x_10) ;  /* 0x000001a000017945 */ /* 0x000fe80003800200 */
[----:B------:R-:W-:-:S13]  /*0cf0*/  ISETP.GT.AND P1, PT, R6, 0x100, PT ;  /* 0x000001000600780c */ /* 0x000fda0003f24270 */
[----:B------:R-:W-:Y:S05]  /*0d00*/  @!P1 BRA `(.L_x_11) ;  /* 0x00000000005c9947 */ /* 0x000fea0003800000 */
[----:B------:R-:W0:Y:S01]  /*0d10*/  LDS.64 R6, [R4+-0x400] ;  /* 0xfffc000004067984 */ /* 0x000e220000000a00 */
[----:B------:R-:W-:Y:S01]  /*0d20*/  IADD3 R22, P1, PT, R2, 0x1000, RZ ;  /* 0x0000100002167810 */ /* 0x000fe20007f3e0ff */
[----:B------:R-:W-:Y:S01]  /*0d30*/  VIADD R0, R0, 0x200 ;  /* 0x0000020000007836 */ /* 0x000fe20000000000 */
[----:B------:R-:W-:Y:S01]  /*0d40*/  PLOP3.LUT P0, PT, PT, PT, PT, 0x8, 0x80 ;  /* 0x000000000080781c */ /* 0x000fe20003f0e170 */
[----:B------:R-:W1:Y:S02]  /*0d50*/  LDS.64 R8, [R4+-0x200] ;  /* 0xfffe000004087984 */ /* 0x000e640000000a00 */
[----:B------:R-:W-:Y:S02]  /*0d60*/  IMAD.X R23, RZ, RZ, R3, P1 ;  /* 0x000000ffff177224 */ /* 0x000fe400008e0603 */
[----:B------:R-:W2:Y:S04]  /*0d70*/  LDS.64 R10, [R4] ;  /* 0x00000000040a7984 */ /* 0x000ea80000000a00 */
[----:B------:R-:W3:Y:S04]  /*0d80*/  LDS.64 R12, [R4+0x200] ;  /* 0x00020000040c7984 */ /* 0x000ee80000000a00 */
[----:B------:R-:W4:Y:S04]  /*0d90*/  LDS.64 R14, [R4+0x400] ;  /* 0x00040000040e7984 */ /* 0x000f280000000a00 */
[----:B------:R-:W5:Y:S04]  /*0da0*/  LDS.64 R16, [R4+0x600] ;  /* 0x0006000004107984 */ /* 0x000f680000000a00 */
[----:B------:R-:W5:Y:S04]  /*0db0*/  LDS.64 R18, [R4+0x800] ;  /* 0x0008000004127984 */ /* 0x000f680000000a00 */
[----:B------:R0:W5:Y:S02]  /*0dc0*/  LDS.64 R20, [R4+0xa00] ;  /* 0x000a000004147984 */ /* 0x0001640000000a00 */
[----:B0-----:R-:W-:-:S02]  /*0dd0*/  VIADD R4, R4, 0x1000 ;  /* 0x0000100004047836 */ /* 0x001fc40000000000 */
[----:B------:R-:W-:Y:S04]  /*0de0*/  STG.E.64 desc[UR8][R2.64+-0x400], R6 ;  /* 0xfffc000602007986 */ /* 0x000fe8000c101b08 */
[----:B-1----:R-:W-:Y:S04]  /*0df0*/  STG.E.64 desc[UR8][R2.64+-0x200], R8 ;  /* 0xfffe000802007986 */ /* 0x002fe8000c101b08 */
[----:B--2---:R-:W-:Y:S04]  /*0e00*/  STG.E.64 desc[UR8][R2.64], R10 ;  /* 0x0000000a02007986 */ /* 0x004fe8000c101b08 */
[----:B---3--:R-:W-:Y:S04]  /*0e10*/  STG.E.64 desc[UR8][R2.64+0x200], R12 ;  /* 0x0002000c02007986 */ /* 0x008fe8000c101b08 */
[----:B----4-:R-:W-:Y:S04]  /*0e20*/  STG.E.64 desc[UR8][R2.64+0x400], R14 ;  /* 0x0004000e02007986 */ /* 0x010fe8000c101b08 */
[----:B-----5:R-:W-:Y:S04]  /*0e30*/  STG.E.64 desc[UR8][R2.64+0x600], R16 ;  /* 0x0006001002007986 */ /* 0x020fe8000c101b08 */
[----:B------:R-:W-:Y:S04]  /*0e40*/  STG.E.64 desc[UR8][R2.64+0x800], R18 ;  /* 0x0008001202007986 */ /* 0x000fe8000c101b08 */
[----:B------:R0:W-:Y:S02]  /*0e50*/  STG.E.64 desc[UR8][R2.64+0xa00], R20 ;  /* 0x000a001402007986 */ /* 0x0001e4000c101b08 */
[----:B0-----:R-:W-:-:S02]  /*0e60*/  IMAD.MOV.U32 R2, RZ, RZ, R22 ;  /* 0x000000ffff027224 */ /* 0x001fc400078e0016 */
[----:B------:R-:W-:-:S07]  /*0e70*/  IMAD.MOV.U32 R3, RZ, RZ, R23 ;  /* 0x000000ffff037224 */ /* 0x000fce00078e0017 */
.L_x_11:
[----:B------:R-:W-:Y:S05]  /*0e80*/  BSYNC.RECONVERGENT B1 ;  /* 0x0000000000017941 */ /* 0x000fea0003800200 */
.L_x_10:
[----:B------:R-:W-:-:S13]  /*0e90*/  ISETP.LT.OR P0, PT, R0, R5, P0 ;  /* 0x000000050000720c */ /* 0x000fda0000701670 */
[----:B------:R-:W0:Y:S04]  /*0ea0*/  @P0 LDS.64 R6, [R4+-0x400] ;  /* 0xfffc000004060984 */ /* 0x000e280000000a00 */
[----:B------:R-:W1:Y:S04]  /*0eb0*/  @P0 LDS.64 R8, [R4+-0x200] ;  /* 0xfffe000004080984 */ /* 0x000e680000000a00 */
[----:B------:R-:W2:Y:S04]  /*0ec0*/  @P0 LDS.64 R10, [R4] ;  /* 0x00000000040a0984 */ /* 0x000ea80000000a00 */
[----:B------:R-:W3:Y:S04]  /*0ed0*/  @P0 LDS.64 R12, [R4+0x200] ;  /* 0x00020000040c0984 */ /* 0x000ee80000000a00 */
[----:B0-----:R4:W-:Y:S04]  /*0ee0*/  @P0 STG.E.64 desc[UR8][R2.64+-0x400], R6 ;  /* 0xfffc000602000986 */ /* 0x0019e8000c101b08 */
[----:B-1----:R4:W-:Y:S04]  /*0ef0*/  @P0 STG.E.64 desc[UR8][R2.64+-0x200], R8 ;  /* 0xfffe000802000986 */ /* 0x0029e8000c101b08 */
[----:B--2---:R4:W-:Y:S04]  /*0f00*/  @P0 STG.E.64 desc[UR8][R2.64], R10 ;  /* 0x0000000a02000986 */ /* 0x0049e8000c101b08 */
[----:B---3--:R4:W-:Y:S02]  /*0f10*/  @P0 STG.E.64 desc[UR8][R2.64+0x200], R12 ;  /* 0x0002000c02000986 */ /* 0x0089e4000c101b08 */
.L_x_3:
[----:B------:R-:W-:Y:S05]  /*0f20*/  BSYNC.RECONVERGENT B0 ;  /* 0x0000000000007941 */ /* 0x000fea0003800200 */
.L_x_2:
[----:B------:R-:W-:Y:S06]  /*0f30*/  BAR.SYNC.DEFER_BLOCKING 0x0 ;  /* 0x0000000000007b1d */ /* 0x000fec0000010000 */
[----:B------:R-:W-:Y:S05]  /*0f40*/  EXIT ;  /* 0x000000000000794d */ /* 0x000fea0003800000 */
.L_x_1:
        /* <DEDUP_REMOVED lines=11> */
[----:B------:R0:W5:Y:S01]  /*1000*/  LDG.E.64.CONSTANT R26, desc[UR8][R2.64+0x400] ;  /* 0x00040008021a7981 */ /* 0x000162000c1e9b00 */
[----:B------:R-:W-:-:S06]  /*1010*/  IMAD.WIDE R24, R7, 0x8, R24 ;  /* 0x0000000807187825 */ /* 0x000fcc00078e0218 */
[----:B------:R-:W5:Y:S01]  /*1020*/  LDG.E.64.CONSTANT R24, desc[UR8][R24.64+-0x8] ;  /* 0xfffff80818187981 */ /* 0x000f62000c1e9b00 */
[----:B------:R-:W1:Y:S01]  /*1030*/  S2UR UR5, SR_CgaCtaId ;  /* 0x00000000000579c3 */ /* 0x000e620000008800 */
[----:B------:R-:W-:Y:S01]  /*1040*/  SHF.R.U32.HI R6, RZ, 0x5, R0 ;  /* 0x00000005ff067819 */ /* 0x000fe20000011600 */
[----:B------:R-:W-:Y:S01]  /*1050*/  UMOV UR4, 0x400 ;  /* 0x0000040000047882 */ /* 0x000fe20000000000 */
[----:B------:R-:W0:Y:S01]  /*1060*/  S2R R33, SR_LANEID ;  /* 0x0000000000217919 */ /* 0x000e220000000000 */
[----:B------:R-:W-:Y:S01]  /*1070*/  ISETP.NE.AND P0, PT, R0, RZ, PT ;  /* 0x000000ff0000720c */ /* 0x000fe20003f05270 */
[----:B-1----:R-:W-:-:S06]  /*1080*/  ULEA UR4, UR5, UR4, 0x18 ;  /* 0x0000000405047291 */ /* 0x002fcc000f8ec0ff */
[----:B------:R-:W-:Y:S01]  /*1090*/  LEA R29, R0, UR4, 0x3 ;  /* 0x00000004001d7c11 */ /* 0x000fe2000f8e18ff */
[----:B0-----:R-:W-:-:S05]  /*10a0*/  IMAD R7, R6, 0xa0, R33 ;  /* 0x000000a006077824 */ /* 0x001fca00078e0221 */
[----:B------:R-:W-:-:S05]  /*10b0*/  LEA R7, R7, UR4, 0x3 ;  /* 0x0000000407077c11 */ /* 0x000fca000f8e18ff */
[----:B------:R-:W-:Y:S01]  /*10c0*/  IMAD R3, R33, 0x20, R7 ;  /* 0x0000002021037824 */ /* 0x000fe200078e0207 */
[----:B--2---:R-:W-:Y:S04]  /*10d0*/  STS.64 [R7], R4 ;  /* 0x0000000407007388 */ /* 0x004fe80000000a00 */
[----:B---3--:R-:W-:Y:S04]  /*10e0*/  STS.64 [R7+0x100], R8 ;  /* 0x0001000807007388 */ /* 0x008fe80000000a00 */
[----:B----4-:R-:W-:Y:S04]  /*10f0*/  STS.64 [R7+0x200], R10 ;  /* 0x0002000a07007388 */ /* 0x010fe80000000a00 */
[----:B-----5:R-:W-:Y:S04]  /*1100*/  STS.64 [R7+0x300], R12 ;  /* 0x0003000c07007388 */ /* 0x020fe80000000a00 */
[----:B------:R-:W-:Y:S01]  /*1110*/  STS.64 [R7+0x400], R26 ;  /* 0x0004001a07007388 */ /* 0x000fe20000000a00 */
[----:B------:R-:W-:-:S03]  /*1120*/  NOP ;  /* 0x0000000000007918 */ /* 0x000fc60000000000 */
[----:B------:R-:W0:Y:S04]  /*1130*/  LDS.64 R22, [R3+0x20] ;  /* 0x0000200003167984 */ /* 0x000e280000000a00 */
[----:B------:R-:W-:Y:S04]  /*1140*/  LDS.64 R20, [R3] ;  /* 0x0000000003147984 */ /* 0x000fe80000000a00 */
[----:B------:R-:W1:Y:S04]  /*1150*/  LDS.64 R18, [R3+0x8] ;  /* 0x0000080003127984 */ /* 0x000e680000000a00 */
[----:B------:R-:W2:Y:S04]  /*1160*/  LDS.64 R16, [R3+0x10] ;  /* 0x0000100003107984 */ /* 0x000ea80000000a00 */
[----:B------:R-:W-:Y:S01]  /*1170*/  LDS.64 R14, [R3+0x18] ;  /* 0x00001800030e7984 */ /* 0x000fe20000000a00 */
[----:B------:R-:W-:Y:S06]  /*1180*/  BAR.SYNC.DEFER_BLOCKING 0x0 ;  /* 0x0000000000007b1d */ /* 0x000fec0000010000 */
[----:B0-----:R-:W-:Y:S02]  /*1190*/  STS.64 [R29+0x230], R22 ;  /* 0x000230161d007388 */ /* 0x001fe40000000a00 */
[----:B------:R-:W-:Y:S01]  /*11a0*/  BAR.SYNC.DEFER_BLOCKING 0x0 ;  /* 0x0000000000007b1d */ /* 0x000fe20000010000 */
[----:B-1----:R-:W-:-:S02]  /*11b0*/  ISETP.NE.U32.AND P1, PT, R20, R18, PT ;  /* 0x000000121400720c */ /* 0x002fc40003f25070 */
[----:B--2---:R-:W-:Y:S02]  /*11c0*/  ISETP.NE.U32.AND P2, PT, R18, R16, PT ;  /* 0x000000101200720c */ /* 0x004fe40003f45070 */
[----:B------:R-:W-:Y:S01]  /*11d0*/  ISETP.NE.AND.EX P1, PT, R21, R19, PT, P1 ;  /* 0x000000131500720c */ /* 0x000fe20003f25310 */
[----:B------:R-:W0:Y:S02]  /*11e0*/  @P0 LDS.64 R24, [R29+0x228] ;  /* 0x000228001d180984 */ /* 0x000e240000000a00 */
[----:B------:R-:W-:Y:S01]  /*11f0*/  BAR.SYNC.DEFER_BLOCKING 0x0 ;  /* 0x0000000000007b1d */ /* 0x000fe20000010000 */
[----:B0-----:R-:W-:-:S04]  /*1200*/  ISETP.NE.U32.AND P0, PT, R24, R20, PT ;  /* 0x000000141800720c */ /* 0x001fc80003f05070 */
[----:B------:R-:W-:-:S04]  /*1210*/  ISETP.NE.AND.EX P0, PT, R25, R21, PT, P0 ;  /* 0x000000151900720c */ /* 0x000fc80003f05300 */
[----:B------:R-:W-:Y:S02]  /*1220*/  SEL R2, RZ, 0x1, !P0 ;  /* 0x00000001ff027807 */ /* 0x000fe40004000000 */
[----:B------:R-:W-:Y:S02]  /*1230*/  ISETP.NE.AND.EX P0, PT, R19, R17, PT, P2 ;  /* 0x000000111300720c */ /* 0x000fe40003f05320 */
[----:B------:R-:W-:Y:S01]  /*1240*/  ISETP.NE.U32.AND P2, PT, R16, R14, PT ;  /* 0x0000000e1000720c */ /* 0x000fe20003f45070 */
[----:B------:R-:W-:Y:S02]  /*1250*/  VIADD R4, R2, 0x1 ;  /* 0x0000000102047836 */ /* 0x000fe40000000000 */
[----:B------:R-:W-:Y:S01]  /*1260*/  @!P1 IMAD.MOV R4, RZ, RZ, R2 ;  /* 0x000000ffff049224 */ /* 0x000fe200078e0202 */
[----:B------:R-:W-:Y:S02]  /*1270*/  ISETP.NE.AND.EX P1, PT, R17, R15, PT, P2 ;  /* 0x0000000f1100720c */ /* 0x000fe40003f25320 */
[----:B------:R-:W-:Y:S01]  /*1280*/  ISETP.NE.U32.AND P2, PT, R14, R22, PT ;  /* 0x000000160e00720c */ /* 0x000fe20003f45070 */
[----:B------:R-:W-:-:S04]  /*1290*/  VIADD R3, R4, 0x1 ;  /* 0x0000000104037836 */ /* 0x000fc80000000000 */
[----:B------:R-:W-:Y:S01]  /*12a0*/  @!P0 IMAD.MOV R3, RZ, RZ, R4 ;  /* 0x000000ffff038224 */ /* 0x000fe200078e0204 */
[----:B------:R-:W-:-:S03]  /*12b0*/  ISETP.NE.AND.EX P0, PT, R15, R23, PT, P2 ;  /* 0x000000170f00720c */ /* 0x000fc60003f05320 */
[----:B------:R-:W-:Y:S02]  /*12c0*/  VIADD R2, R3, 0x1 ;  /* 0x0000000103027836 */ /* 0x000fe40000000000 */
[----:B------:R-:W-:Y:S01]  /*12d0*/  @!P1 IMAD.MOV R2, RZ, RZ, R3 ;  /* 0x000000ffff029224 */ /* 0x000fe200078e0203 */
[----:B------:R-:W-:-:S03]  /*12e0*/  ISETP.NE.AND P1, PT, R33, 0x1f, PT ;  /* 0x0000001f2100780c */ /* 0x000fc60003f25270 */
        /* <DEDUP_REMOVED lines=8> */
[----:B0-----:R-:W-:-:S05]  /*1370*/  @P0 IMAD.IADD R10, R7, 0x1, R10 ;  /* 0x00000001070a0824 */ /* 0x001fca00078e020a */
[----:B------:R-:W0:Y:S02]  /*1380*/  SHFL.UP P0, R9, R10, 0x8, RZ ;  /* 0x050000000a097989 */ /* 0x000e2400000000ff */
[----:B0-----:R-:W-:-:S05]  /*1390*/  @P0 IMAD.IADD R9, R10, 0x1, R9 ;  /* 0x000000010a090824 */ /* 0x001fca00078e0209 */
[----:B------:R-:W0:Y:S02]  /*13a0*/  SHFL.UP P0, R12, R9, 0x10, RZ ;  /* 0x06000000090c7989 */ /* 0x000e2400000000ff */
[----:B0-----:R-:W-:Y:S01]  /*13b0*/  @P0 IMAD.IADD R12, R9, 0x1, R12 ;  /* 0x00000001090c0824 */ /* 0x001fe200078e020c */
[----:B------:R-:W-:-:S03]  /*13c0*/  ISETP.NE.AND P0, PT, R33, RZ, PT ;  /* 0x000000ff2100720c */ /* 0x000fc60003f05270 */
[----:B------:R-:W-:Y:S01]  /*13d0*/  IMAD.IADD R5, R12, 0x1, -R5 ;  /* 0x000000010c057824 */ /* 0x000fe200078e0a05 */
[----:B------:R-:W-:Y:S01]  /*13e0*/  @!P1 STS [R11], R12 ;  /* 0x0000000c0b009388 */ /* 0x000fe20000000800 */
[----:B------:R-:W-:Y:S01]  /*13f0*/  BAR.SYNC.DEFER_BLOCKING 0x0 ;  /* 0x0000000000007b1d */ /* 0x000fe20000010000 */
[C---:B------:R-:W-:Y:S02]  /*1400*/  ISETP.GT.U32.AND P1, PT, R0.reuse, 0x1f, PT ;  /* 0x0000001f0000780c */ /* 0x040fe40003f24070 */
[----:B------:R-:W-:Y:S02]  /*1410*/  SEL R9, R5, RZ, P0 ;  /* 0x000000ff05097207 */ /* 0x000fe40000000000 */
[----:B------:R-:W-:Y:S01]  /*1420*/  ISETP.GE.U32.AND P0, PT, R0, 0x20, PT ;  /* 0x000000200000780c */ /* 0x000fe20003f06070 */
[----:B------:R-:W0:Y:S02]  /*1430*/  LDS.64 R6, [UR4] ;  /* 0x00000004ff067984 */ /* 0x000e240008000a00 */
[----:B0-----:R-:W-:-:S02]  /*1440*/  IMAD.IADD R8, R6, 0x1, R9 ;  /* 0x0000000106087824 */ /* 0x001fc400078e0209 */
[----:B------:R-:W-:-:S03]  /*1450*/  IMAD.IADD R7, R6, 0x1, R7 ;  /* 0x0000000106077824 */ /* 0x000fc600078e0207 */
[----:B------:R-:W-:Y:S01]  /*1460*/  SEL R32, R5, R8, !P0 ;  /* 0x0000000805207207 */ /* 0x000fe20004000000 */
[----:B------:R-:W-:Y:S06]  /*1470*/  @P1 BRA `(.L_x_12) ;  /* 0x0000000800441947 */ /* 0x000fec0003800000 */
[----:B------:R-:W0:Y:S01]  /*1480*/  S2R R28, SR_CTAID.X ;  /* 0x00000000001c7919 */ /* 0x000e220000002500 */
[----:B------:R-:W0:Y:S01]  /*1490*/  LDC.64 R34, c[0x0][0x3a8] ;  /* 0x0000ea00ff227b82 */ /* 0x000e220000000a00 */
[----:B------:R-:W-:Y:S02]  /*14a0*/  ISETP.NE.AND P0, PT, R0, RZ, PT ;  /* 0x000000ff0000720c */ /* 0x000fe40003f05270 */
[----:B------:R-:W-:-:S05]  /*14b0*/  LOP3.LUT R29, RZ, R0, RZ, 0x33, !PT ;  /* 0x00000000ff1d7212 */ /* 0x000fca00078e33ff */
[----:B------:R-:W1:Y:S06]  /*14c0*/  LDC R5, c[0x0][0x370] ;  /* 0x0000dc00ff057b82 */ /* 0x000e6c0000000800 */
[----:B------:R-:W-:Y:S01]  /*14d0*/  @!P0 IMAD.MOV.U32 R6, RZ, RZ, 0x64 ;  /* 0x00000064ff068424 */ /* 0x000fe200078e00ff */
[----:B------:R2:W-:Y:S01]  /*14e0*/  @!P0 STS [UR4+0x2c], R7 ;  /* 0x00002c07ff008988 */ /* 0x0005e20008000804 */
[----:B0-----:R-:W-:Y:S01]  /*14f0*/  IMAD.WIDE.U32 R34, R28, 0x8, R34 ;  /* 0x000000081c227825 */ /* 0x001fe200078e0022 */
[----:B-1----:R-:W-:-:S04]  /*1500*/  ISETP.GT.U32.AND P1, PT, R5, 0x1f3, PT ;  /* 0x000001f30500780c */ /* 0x002fc80003f24070 */
[----:B------:R2:W-:Y:S09]  /*1510*/  @!P0 ST.E.64.STRONG.GPU desc[UR8][R34.64+0x100], R6 ;  /* 0x0001000622008985 */ /* 0x0005f2000c10fb08 */
[----:B------:R-:W-:Y:S05]  /*1520*/  @P1 BRA `(.L_x_13) ;  /* 0x0000000000081947 */ /* 0x000fea0003800000 */
[----:B------:R0:W-:Y:S06]  /*1530*/  MEMBAR.SC.CTA ;  /* 0x0000000000007992 */ /* 0x0001ec0000000000 */
[----:B0-----:R-:W-:Y:S05]  /*1540*/  BRA `(.L_x_14) ;  /* 0x0000000000087947 */ /* 0x001fea0003800000 */
.L_x_13:
[----:B------:R-:W-:Y:S05]  /*1550*/  NANOSLEEP 0x1c2 ;  /* 0x000001c20000795d */ /* 0x000fea0003800000 */
[----:B------:R-:W-:Y:S01]  /*1560*/  NOP ;  /* 0x0000000000007918 */ /* 0x000fe20000000000 */
.L_x_14:
[----:B------:R-:W-:-:S05]  /*1570*/  IMAD.WIDE R8, R29, 0x8, R34 ;  /* 0x000000081d087825 */ /* 0x000fca00078e0222 */
[----:B------:R-:W3:Y:S01]  /*1580*/  LD.E.64.STRONG.GPU R26, desc[UR8][R8.64+0x100] ;  /* 0x00010008081a7980 */ /* 0x000ee2000c10fb00 */
[----:B------:R-:W-:Y:S01]  /*1590*/  UMOV UR5, 0xffffffff ;  /* 0xffffffff00057882 */ /* 0x000fe20000000000 */
[----:B---3--:R-:W-:Y:S02]  /*15a0*/  ISETP.NE.AND P0, PT, R26, 0x63, PT ;  /* 0x000000631a00780c */ /* 0x008fe40003f05270 */
[----:B------:R-:W-:Y:S11]  /*15b0*/  BRA.DIV UR5, `(.L_x_15) ;  /* 0x0000003e058c7947 */ /* 0x000ff6000b800000 */
[----:B------:R-:W-:-:S13]  /*15c0*/  VOTE.ANY P0, !P0 ;  /* 0x0000000000ff7806 */ /* 0x000fda0004000100 */
.L_x_84:
[----:B------:R-:W-:Y:S05]  /*15d0*/  @!P0 BRA `(.L_x_16) ;  /* 0x0000000000308947 */ /* 0x000fea0003800000 */
.L_x_20:
[----:B------:R-:W-:Y:S05]  /*15e0*/  YIELD ;  /* 0x0000000000007946 */ /* 0x000fea0003800000 */
[----:B------:R-:W-:Y:S05]  /*15f0*/  @P1 BRA `(.L_x_17) ;  /* 0x0000000000081947 */ /* 0x000fea0003800000 */
[----:B------:R0:W-:Y:S06]  /*1600*/  MEMBAR.SC.CTA ;  /* 0x0000000000007992 */ /* 0x0001ec0000000000 */
[----:B0-----:R-:W-:Y:S05]  /*1610*/  BRA `(.L_x_18) ;  /* 0x0000000000087947 */ /* 0x001fea0003800000 */
.L_x_17:
[----:B------:R-:W-:Y:S05]  /*1620*/  NANOSLEEP 0x15e ;  /* 0x0000015e0000795d */ /* 0x000fea0003800000 */
[----:B------:R-:W-:Y:S01]  /*1630*/  NOP ;  /* 0x0000000000007918 */ /* 0x000fe20000000000 */
.L_x_18:
[----:B------:R-:W3:Y:S01]  /*1640*/  LD.E.64.STRONG.GPU R26, desc[UR8][R8.64+0x100] ;  /* 0x00010008081a7980 */ /* 0x000ee2000c10fb00 */
[----:B------:R-:W-:Y:S01]  /*1650*/  UMOV UR5, 0xffffffff ;  /* 0xffffffff00057882 */ /* 0x000fe20000000000 */
[----:B---3--:R-:W-:Y:S02]  /*1660*/  ISETP.NE.AND P0, PT, R26, 0x63, PT ;  /* 0x000000631a00780c */ /* 0x008fe40003f05270 */
[----:B------:R-:W-:Y:S11]  /*1670*/  BRA.DIV UR5, `(.L_x_19) ;  /* 0x0000003e057c7947 */ /* 0x000ff6000b800000 */
[----:B------:R-:W-:-:S13]  /*1680*/  VOTE.ANY P0, !P0 ;  /* 0x0000000000ff7806 */ /* 0x000fda0004000100 */
.L_x_87:
[----:B------:R-:W-:Y:S05]  /*1690*/  @P0 BRA `(.L_x_20) ;  /* 0xfffffffc00d00947 */ /* 0x000fea000383ffff */
.L_x_16:
[----:B------:R-:W-:Y:S01]  /*16a0*/  UMOV UR5, 0xffffffff ;  /* 0xffffffff00057882 */ /* 0x000fe20000000000 */
[----:B------:R-:W-:Y:S02]  /*16b0*/  ISETP.NE.AND P6, PT, R26, 0x65, PT ;  /* 0x000000651a00780c */ /* 0x000fe40003fc5270 */
[----:B------:R-:W-:Y:S11]  /*16c0*/  BRA.DIV UR5, `(.L_x_21) ;  /* 0x0000003e05887947 */ /* 0x000ff6000b800000 */
[----:B------:R-:W0:Y:S01]  /*16d0*/  S2R R36, SR_GEMASK ;  /* 0x0000000000247919 */ /* 0x000e220000003c00 */
[----:B------:R-:W-:Y:S01]  /*16e0*/  VOTE.ANY R30, PT, !P6 ;  /* 0x00000000001e7806 */ /* 0x000fe200070e0100 */
[C---:B------:R-:W-:Y:S01]  /*16f0*/  VIADD R8, R33.reuse, 0x2 ;  /* 0x0000000221087836 */ /* 0x040fe20000000000 */
[----:B------:R-:W1:Y:S01]  /*1700*/  LDC.64 R12, c[0x0][0x3a8] ;  /* 0x0000ea00ff0c7b82 */ /* 0x000e620000000a00 */
[C---:B------:R-:W-:Y:S01]  /*1710*/  VIADD R9, R33.reuse, 0x4 ;  /* 0x0000000421097836 */ /* 0x040fe20000000000 */
[----:B------:R-:W3:Y:S01]  /*1720*/  S2R R37, SR_CTAID.X ;  /* 0x0000000000257919 */ /* 0x000ee20000002500 */
[----:B------:R-:W-:Y:S01]  /*1730*/  VIADD R10, R33, 0x8 ;  /* 0x00000008210a7836 */ /* 0x000fe20000000000 */
[----:B0-----:R-:W-:-:S05]  /*1740*/  LOP3.LUT R30, R30, 0x80000000, R36, 0xec, !PT ;  /* 0x800000001e1e7812 */ /* 0x001fca00078eec24 */
[----:B------:R-:W-:Y:S02]  /*1750*/  VIADD R5, R30, 0xffffffff ;  /* 0xffffffff1e057836 */ /* 0x000fe40000000000 */
[----:B---3--:R-:W-:-:S03]  /*1760*/  IMAD.IADD R29, R29, 0x1, R37 ;  /* 0x000000011d1d7824 */ /* 0x008fc600078e0225 */
[----:B------:R-:W-:-:S06]  /*1770*/  LOP3.LUT R5, R30, R5, RZ, 0xc, !PT ;  /* 0x000000051e057212 */ /* 0x000fcc00078e0cff */
[----:B------:R-:W0:Y:S02]  /*1780*/  POPC R5, R5 ;  /* 0x0000000500057309 */ /* 0x000e240000000000 */
[----:B0-----:R-:W2:Y:S01]  /*1790*/  SHFL.DOWN PT, R31, R27, 0x1, R5 ;  /* 0x082000001b1f7989 */ /* 0x001ea200000e0005 */
[----:B------:R-:W-:-:S04]  /*17a0*/  ISETP.GE.AND P0, PT, R33, R5, PT ;  /* 0x000000052100720c */ /* 0x000fc80003f06270 */
[----:B--2---:R-:W-:Y:S02]  /*17b0*/  SEL R6, R31, RZ, !P0 ;  /* 0x000000ff1f067207 */ /* 0x004fe40004000000 */
[----:B------:R-:W-:-:S03]  /*17c0*/  ISETP.GT.AND P0, PT, R8, R5, PT ;  /* 0x000000050800720c */ /* 0x000fc60003f04270 */
[----:B------:R-:W-:-:S05]  /*17d0*/  IMAD.IADD R6, R6, 0x1, R27 ;  /* 0x0000000106067824 */ /* 0x000fca00078e021b */
[----:B------:R-:W0:Y:S02]  /*17e0*/  SHFL.DOWN PT, R31, R6, 0x2, R5 ;  /* 0x08400000061f7989 */ /* 0x000e2400000e0005 */
[----:B0-----:R-:W-:Y:S02]  /*17f0*/  SEL R31, R31, RZ, !P0 ;  /* 0x000000ff1f1f7207 */ /* 0x001fe40004000000 */
[----:B------:R-:W-:-:S03]  /*1800*/  ISETP.GT.AND P0, PT, R9, R5, PT ;  /* 0x000000050900720c */ /* 0x000fc60003f04270 */
[----:B------:R-:W-:Y:S02]  /*1810*/  IMAD.IADD R11, R6, 0x1, R31 ;  /* 0x00000001060b7824 */ /* 0x000fe400078e021f */
[----:B------:R-:W-:-:S03]  /*1820*/  VIADD R6, R33, 0x10 ;  /* 0x0000001021067836 */ /* 0x000fc60000000000 */
[----:B------:R-:W0:Y:S02]  /*1830*/  SHFL.DOWN PT, R31, R11, 0x4, R5 ;  /* 0x088000000b1f7989 */ /* 0x000e2400000e0005 */
[-C--:B------:R-:W-:Y:S02]  /*1840*/  ISETP.GT.AND P2, PT, R6, R5.reuse, PT ;  /* 0x000000050600720c */ /* 0x080fe40003f44270 */
[----:B0-----:R-:W-:Y:S02]  /*1850*/  SEL R28, R31, RZ, !P0 ;  /* 0x000000ff1f1c7207 */ /* 0x001fe40004000000 */
[----:B------:R-:W-:-:S03]  /*1860*/  ISETP.GT.AND P0, PT, R10, R5, PT ;  /* 0x000000050a00720c */ /* 0x000fc60003f04270 */
[----:B------:R-:W-:Y:S01]  /*1870*/  IMAD.IADD R28, R11, 0x1, R28 ;  /* 0x000000010b1c7824 */ /* 0x000fe200078e021c */
[----:B-1----:R-:W-:-:S04]  /*1880*/  IADD3 R11, P3, PT, R12, 0x100, RZ ;  /* 0x000001000c0b7810 */ /* 0x002fc80007f7e0ff */
[----:B------:R-:W0:Y:S02]  /*1890*/  SHFL.DOWN PT, R31, R28, 0x8, R5 ;  /* 0x090000001c1f7989 */ /* 0x000e2400000e0005 */
[----:B0-----:R-:W-:Y:S02]  /*18a0*/  SEL R27, R31, RZ, !P0 ;  /* 0x000000ff1f1b7207 */ /* 0x001fe40004000000 */
[----:B------:R-:W-:-:S03]  /*18b0*/  ISETP.NE.AND P0, PT, R26, 0x65, PT ;  /* 0x000000651a00780c */ /* 0x000fc60003f05270 */
[----:B------:R-:W-:Y:S02]  /*18c0*/  IMAD.IADD R27, R28, 0x1, R27 ;  /* 0x000000011c1b7824 */ /* 0x000fe400078e021b */
[----:B------:R-:W-:-:S03]  /*18d0*/  IMAD.X R28, RZ, RZ, R13, P3 ;  /* 0x000000ffff1c7224 */ /* 0x000fc600018e060d */
[----:B------:R-:W0:Y:S05]  /*18e0*/  SHFL.DOWN PT, R31, R27, 0x10, R5 ;  /* 0x0a0000001b1f7989 */ /* 0x000e2a00000e0005 */
[----:B------:R-:W-:Y:S02]  /*18f0*/  VOTE.ALL P0, P0 ;  /* 0x0000000000ff7806 */ /* 0x000fe40000000000 */
[----:B0-----:R-:W-:-:S05]  /*1900*/  SEL R12, R31, RZ, !P2 ;  /* 0x000000ff1f0c7207 */ /* 0x001fca0005000000 */
[----:B------:R-:W-:-:S07]  /*1910*/  IMAD.IADD R5, R27, 0x1, R12 ;  /* 0x000000011b057824 */ /* 0x000fce00078e020c */
.L_x_96:
[----:B------:R-:W-:Y:S05]  /*1920*/  @!P0 BRA `(.L_x_22) ;  /* 0x0000000000d88947 */ /* 0x000fea0003800000 */
.L_x_30:
[----:B------:R-:W-:Y:S02]  /*1930*/  IMAD.MOV.U32 R12, RZ, RZ, R11 ;  /* 0x000000ffff0c7224 */ /* 0x000fe400078e000b */
[----:B------:R-:W-:Y:S02]  /*1940*/  IMAD.MOV.U32 R13, RZ, RZ, R28 ;  /* 0x000000ffff0d7224 */ /* 0x000fe400078e001c */
[----:B------:R-:W-:-:S05]  /*1950*/  IMAD.WIDE R12, R29, 0x8, R12 ;  /* 0x000000081d0c7825 */ /* 0x000fca00078e020c */
[----:B------:R-:W2:Y:S01]  /*1960*/  LD.E.64.STRONG.GPU R26, desc[UR8][R12.64+-0x100] ;  /* 0xffff00080c1a7980 */ /* 0x000ea2000c10fb00 */
[----:B------:R-:W-:Y:S05]  /*1970*/  YIELD ;  /* 0x0000000000007946 */ /* 0x000fea0003800000 */
[----:B------:R-:W-:Y:S01]  /*1980*/  UMOV UR5, 0xffffffff ;  /* 0xffffffff00057882 */ /* 0x000fe20000000000 */
[----:B--2---:R-:W-:Y:S02]  /*1990*/  ISETP.NE.AND P0, PT, R26, 0x63, PT ;  /* 0x000000631a00780c */ /* 0x004fe40003f05270 */
[----:B------:R-:W-:Y:S11]  /*19a0*/  BRA.DIV UR5, `(.L_x_23) ;  /* 0x0000003e05d87947 */ /* 0x000ff6000b800000 */
[----:B------:R-:W-:-:S13]  /*19b0*/  VOTE.ANY P0, !P0 ;  /* 0x0000000000ff7806 */ /* 0x000fda0004000100 */
.L_x_99:
[----:B------:R-:W-:Y:S05]  /*19c0*/  @!P0 BRA `(.L_x_24) ;  /* 0x0000000000308947 */ /* 0x000fea0003800000 */
.L_x_28:
[----:B------:R-:W-:Y:S05]  /*19d0*/  YIELD ;  /* 0x0000000000007946 */ /* 0x000fea0003800000 */
[----:B------:R-:W-:Y:S05]  /*19e0*/  @P1 BRA `(.L_x_25) ;  /* 0x0000000000081947 */ /* 0x000fea0003800000 */
[----:B------:R0:W-:Y:S06]  /*19f0*/  MEMBAR.SC.CTA ;  /* 0x0000000000007992 */ /* 0x0001ec0000000000 */
[----:B0-----:R-:W-:Y:S05]  /*1a00*/  BRA `(.L_x_26) ;  /* 0x0000000000087947 */ /* 0x001fea0003800000 */
.L_x_25:
[----:B------:R-:W-:Y:S05]  /*1a10*/  NANOSLEEP 0x15e ;  /* 0x0000015e0000795d */ /* 0x000fea0003800000 */
[----:B------:R-:W-:Y:S01]  /*1a20*/  NOP ;  /* 0x0000000000007918 */ /* 0x000fe20000000000 */
.L_x_26:
[----:B------:R-:W2:Y:S01]  /*1a30*/  LD.E.64.STRONG.GPU R26, desc[UR8][R12.64+-0x100] ;  /* 0xffff00080c1a7980 */ /* 0x000ea2000c10fb00 */
[----:B------:R-:W-:Y:S01]  /*1a40*/  UMOV UR5, 0xffffffff ;  /* 0xffffffff00057882 */ /* 0x000fe20000000000 */
[----:B--2---:R-:W-:Y:S02]  /*1a50*/  ISETP.NE.AND P0, PT, R26, 0x63, PT ;  /* 0x000000631a00780c */ /* 0x004fe40003f05270 */
[----:B------:R-:W-:Y:S11]  /*1a60*/  BRA.DIV UR5, `(.L_x_27) ;  /* 0x0000003e05c87947 */ /* 0x000ff6000b800000 */
[----:B------:R-:W-:-:S13]  /*1a70*/  VOTE.ANY P0, !P0 ;  /* 0x0000000000ff7806 */ /* 0x000fda0004000100 */
.L_x_102:
[----:B------:R-:W-:Y:S05]  /*1a80*/  @P0 BRA `(.L_x_28) ;  /* 0xfffffffc00d00947 */ /* 0x000fea000383ffff */
.L_x_24:
[----:B------:R-:W-:Y:S01]  /*1a90*/  UMOV UR5, 0xffffffff ;  /* 0xffffffff00057882 */ /* 0x000fe20000000000 */
[----:B------:R-:W-:Y:S02]  /*1aa0*/  ISETP.NE.AND P6, PT, R26, 0x65, PT ;  /* 0x000000651a00780c */ /* 0x000fe40003fc5270 */
[----:B------:R-:W-:Y:S11]  /*1ab0*/  BRA.DIV UR5, `(.L_x_29) ;  /* 0x0000003e05d47947 */ /* 0x000ff6000b800000 */
[----:B------:R-:W-:Y:S01]  /*1ac0*/  VOTE.ANY R30, PT, !P6 ;  /* 0x00000000001e7806 */ /* 0x000fe200070e0100 */
[----:B------:R-:W-:-:S03]  /*1ad0*/  VIADD R29, R29, 0xffffffe0 ;  /* 0xffffffe01d1d7836 */ /* 0x000fc60000000000 */
[----:B------:R-:W-:-:S05]  /*1ae0*/  LOP3.LUT R30, R30, 0x80000000, R36, 0xec, !PT ;  /* 0x800000001e1e7812 */ /* 0x000fca00078eec24 */
[----:B------:R-:W-:-:S05]  /*1af0*/  VIADD R13, R30, 0xffffffff ;  /* 0xffffffff1e0d7836 */ /* 0x000fca0000000000 */
[----:B------:R-:W-:-:S04]  /*1b00*/  LOP3.LUT R13, R30, R13, RZ, 0xc, !PT ;  /* 0x0000000d1e0d7212 */ /* 0x000fc800078e0cff */
[----:B------:R-:W0:Y:S02]  /*1b10*/  POPC R12, R13 ;  /* 0x0000000d000c7309 */ /* 0x000e240000000000 */
[----:B0-----:R-:W0:Y:S01]  /*1b20*/  SHFL.DOWN PT, R31, R27, 0x1, R12 ;  /* 0x082000001b1f7989 */ /* 0x001e2200000e000c */
[-C--:B------:R-:W-:Y:S02]  /*1b30*/  ISETP.GE.AND P0, PT, R33, R12.reuse, PT ;  /* 0x0000000c2100720c */ /* 0x080fe40003f06270 */
[-C--:B------:R-:W-:Y:S02]  /*1b40*/  ISETP.GT.AND P2, PT, R6, R12.reuse, PT ;  /* 0x0000000c0600720c */ /* 0x080fe40003f44270 */
[----:B0-----:R-:W-:Y:S02]  /*1b50*/  SEL R30, R31, RZ, !P0 ;  /* 0x000000ff1f1e7207 */ /* 0x001fe40004000000 */
[----:B------:R-:W-:-:S03]  /*1b60*/  ISETP.GT.AND P0, PT, R8, R12, PT ;  /* 0x0000000c0800720c */ /* 0x000fc60003f04270 */
[----:B------:R-:W-:-:S05]  /*1b70*/  IMAD.IADD R37, R30, 0x1, R27 ;  /* 0x000000011e257824 */ /* 0x000fca00078e021b */
[----:B------:R-:W0:Y:S02]  /*1b80*/  SHFL.DOWN PT, R31, R37, 0x2, R12 ;  /* 0x08400000251f7989 */ /* 0x000e2400000e000c */
        /* <DEDUP_REMOVED lines=9> */
[----:B------:R-:W-:-:S03]  /*1c20*/  ISETP.NE.AND P0, PT, R26, 0x65, PT ;  /* 0x000000651a00780c */ /* 0x000fc60003f05270 */
[----:B------:R-:W-:-:S05]  /*1c30*/  IMAD.IADD R37, R27, 0x1, R30 ;  /* 0x000000011b257824 */ /* 0x000fca00078e021e */
[----:B------:R-:W0:Y:S05]  /*1c40*/  SHFL.DOWN PT, R31, R37, 0x10, R12 ;  /* 0x0a000000251f7989 */ /* 0x000e2a00000e000c */
[----:B------:R-:W-:Y:S02]  /*1c50*/  VOTE.ALL P0, P0 ;  /* 0x0000000000ff7806 */ /* 0x000fe40000000000 */
[----:B0-----:R-:W-:-:S04]  /*1c60*/  SEL R26, R31, RZ, !P2 ;  /* 0x000000ff1f1a7207 */ /* 0x001fc80005000000 */
[----:B------:R-:W-:-:S07]  /*1c70*/  IADD3 R5, PT, PT, R37, R26, R5 ;  /* 0x0000001a25057210 */ /* 0x000fce0007ffe005 */
.L_x_111:
[----:B------:R-:W-:Y:S05]  /*1c80*/  @P0 BRA `(.L_x_30) ;  /* 0xfffffffc00280947 */ /* 0x000fea000383ffff */
.L_x_22:
[----:B------:R-:W-:Y:S02]  /*1c90*/  ISETP.NE.AND P1, PT, R0, RZ, PT ;  /* 0x000000ff0000720c */ /* 0x000fe40003f25270 */
[----:B------:R-:W-:-:S11]  /*1ca0*/  ISETP.NE.AND P0, PT, R33, RZ, PT ;  /* 0x000000ff2100720c */ /* 0x000fd60003f05270 */
[----:B------:R-:W0:Y:S01]  /*1cb0*/  @!P1 S2R R9, SR_CgaCtaId ;  /* 0x0000000000099919 */ /* 0x000e220000008800 */
[----:B------:R-:W-:Y:S01]  /*1cc0*/  @!P1 MOV R8, 0x400 ;  /* 0x0000040000089802 */ /* 0x000fe20000000f00 */
[----:B------:R-:W-:Y:S01]  /*1cd0*/  @!P1 IMAD.IADD R7, R7, 0x1, R5 ;  /* 0x0000000107079824 */ /* 0x000fe200078e0205 */
[----:B------:R-:W-:Y:S01]  /*1ce0*/  @!P0 MOV R11, 0x400 ;  /* 0x00000400000b8802 */ /* 0x000fe20000000f00 */
[----:B------:R-:W1:Y:S01]  /*1cf0*/  @!P0 S2R R12, SR_CgaCtaId ;  /* 0x00000000000c8919 */ /* 0x000e620000008800 */
[----:B------:R-:W-:-:S05]  /*1d00*/  @!P1 IMAD.MOV.U32 R6, RZ, RZ, 0x65 ;  /* 0x00000065ff069424 */ /* 0x000fca00078e00ff */
[----:B------:R2:W-:Y:S01]  /*1d10*/  @!P1 ST.E.64.STRONG.GPU desc[UR8][R34.64+0x100], R6 ;  /* 0x0001000622009985 */ /* 0x0005e2000c10fb08 */
[----:B0-----:R-:W-:Y:S01]  /*1d20*/  @!P1 LEA R10, R9, R8, 0x18 ;  /* 0x00000008090a9211 */ /* 0x001fe200078ec0ff */
[----:B------:R-:W-:Y:S02]  /*1d30*/  IMAD.MOV.U32 R8, RZ, RZ, R32 ;  /* 0x000000ffff087224 */ /* 0x000fe400078e0020 */
[----:B------:R-:W-:Y:S01]  /*1d40*/  @!P0 IMAD.MOV.U32 R8, RZ, RZ, R5 ;  /* 0x000000ffff088224 */ /* 0x000fe200078e0005 */
[----:B-1----:R-:W-:Y:S01]  /*1d50*/  @!P0 LEA R12, R12, R11, 0x18 ;  /* 0x0000000b0c0c8211 */ /* 0x002fe200078ec0ff */
[----:B------:R2:W-:Y:S04]  /*1d60*/  @!P1 STS [R10+0x28], R7 ;  /* 0x000028070a009388 */ /* 0x0005e80000000800 */
[----:B------:R2:W-:Y:S04]  /*1d70*/  @!P1 STS [R10+0x24], R5 ;  /* 0x000024050a009388 */ /* 0x0005e80000000800 */
[----:B------:R2:W-:Y:S02]  /*1d80*/  @!P0 STS [R12+0xc], R5 ;  /* 0x00000c050c008388 */ /* 0x0005e40000000800 */
.L_x_12:
[-C--:B------:R-:W-:Y:S01]  /*1d90*/  ISETP.NE.U32.AND P0, PT, R24, R20.reuse, PT ;  /* 0x000000141800720c */ /* 0x080fe20003f05070 */
[----:B------:R-:W-:Y:S05]  /*1da0*/  WARPSYNC.ALL ;  /* 0x0000000000007948 */ /* 0x000fea0003800000 */
[----:B------:R-:W-:Y:S02]  /*1db0*/  ISETP.NE.AND.EX P0, PT, R25, R21, PT, P0 ;  /* 0x000000151900720c */ /* 0x000fe40003f05300 */
[----:B------:R-:W-:Y:S02]  /*1dc0*/  ISETP.NE.AND P4, PT, R0, RZ, PT ;  /* 0x000000ff0000720c */ /* 0x000fe40003f85270 */
[----:B------:R-:W-:Y:S01]  /*1dd0*/  SEL R9, RZ, 0x1, !P0 ;  /* 0x00000001ff097807 */ /* 0x000fe20004000000 */
[----:B------:R-:W0:Y:S08]  /*1de0*/  S2UR UR5, SR_CgaCtaId ;  /* 0x00000000000579c3 */ /* 0x000e300000008800 */
[----:B------:R-:W-:Y:S01]  /*1df0*/  BAR.SYNC.DEFER_BLOCKING 0x0 ;  /* 0x0000000000007b1d */ /* 0x000fe20000010000 */
[----:B------:R-:W-:-:S02]  /*1e00*/  ISETP.NE.U32.AND P0, PT, R24, R20, PT ;  /* 0x000000141800720c */ /* 0x000fc40003f05070 */
[----:B------:R-:W-:Y:S02]  /*1e10*/  ISETP.NE.U32.AND P1, PT, R20, R18, PT ;  /* 0x000000121400720c */ /* 0x000fe40003f25070 */
[----:B------:R-:W-:Y:S01]  /*1e20*/  ISETP.NE.AND.EX P0, PT, R25, R21, PT, P0 ;  /* 0x000000151900720c */ /* 0x000fe20003f05300 */
[----:B------:R-:W-:Y:S01]  /*1e30*/  UMOV UR4, 0x400 ;  /* 0x0000040000047882 */ /* 0x000fe20000000000 */
[----:B------:R-:W-:Y:S01]  /*1e40*/  ISETP.NE.U32.AND P5, PT, R18, R16, PT ;  /* 0x000000101200720c */ /* 0x000fe20003fa5070 */
[----:B------:R-:W-:Y:S01]  /*1e50*/  BSSY.RECONVERGENT B0, `(.L_x_31) ;  /* 0x000009f000007945 */ /* 0x000fe20003800200 */
[----:B------:R-:W-:Y:S02]  /*1e60*/  ISETP.NE.U32.AND P2, PT, R16, R14, PT ;  /* 0x0000000e1000720c */ /* 0x000fe40003f45070 */
[----:B------:R-:W-:Y:S02]  /*1e70*/  ISETP.NE.U32.AND P3, PT, R14, R22, PT ;  /* 0x000000160e00720c */ /* 0x000fe40003f65070 */
[----:B------:R-:W-:-:S02]  /*1e80*/  ISETP.NE.AND.EX P1, PT, R21, R19, PT, P1 ;  /* 0x000000131500720c */ /* 0x000fc40003f25310 */
[----:B------:R-:W-:Y:S02]  /*1e90*/  ISETP.NE.AND.EX P2, PT, R17, R15, PT, P2 ;  /* 0x0000000f1100720c */ /* 0x000fe40003f45320 */
[----:B------:R-:W-:Y:S01]  /*1ea0*/  ISETP.NE.AND.EX P3, PT, R15, R23, PT, P3 ;  /* 0x000000170f00720c */ /* 0x000fe20003f65330 */
[----:B0-----:R-:W-:-:S09]  /*1eb0*/  ULEA UR6, UR5, UR4, 0x18 ;  /* 0x0000000405067291 */ /* 0x001fd2000f8ec0ff */
[----:B--2---:R-:W0:Y:S04]  /*1ec0*/  @P4 LDS R7, [UR6+0xc] ;  /* 0x00000c06ff074984 */ /* 0x004e280008000800 */
[----:B------:R-:W1:Y:S04]  /*1ed0*/  LDS R33, [UR6+0x24] ;  /* 0x00002406ff217984 */ /* 0x000e680008000800 */
[----:B------:R-:W2:Y:S01]  /*1ee0*/  LDS R5, [UR6+0x2c] ;  /* 0x00002c06ff057984 */ /* 0x000ea20008000800 */
[----:B0-----:R-:W-:Y:S01]  /*1ef0*/  @P4 IMAD.IADD R8, R8, 0x1, R7 ;  /* 0x0000000108084824 */ /* 0x001fe200078e0207 */
[----:B------:R-:W-:Y:S01]  /*1f00*/  BAR.SYNC.DEFER_BLOCKING 0x0 ;  /* 0x0000000000007b1d */ /* 0x000fe20000010000 */
[----:B------:R-:W-:-:S02]  /*1f10*/  ISETP.NE.AND.EX P4, PT, R19, R17, PT, P5 ;  /* 0x000000111300720c */ /* 0x000fc40003f85350 */
[--C-:B------:R-:W-:Y:S02]  /*1f20*/  IMAD.IADD R6, R3, 0x1, R8.reuse ;  /* 0x0000000103067824 */ /* 0x100fe400078e0208 */
[----:B-1----:R-:W-:Y:S02]  /*1f30*/  @P0 IMAD.IADD R3, R8, 0x1, -R33 ;  /* 0x0000000108030824 */ /* 0x002fe400078e0a21 */
[--C-:B------:R-:W-:Y:S02]  /*1f40*/  IMAD.IADD R4, R4, 0x1, R8.reuse ;  /* 0x0000000104047824 */ /* 0x100fe400078e0208 */
[----:B------:R-:W-:Y:S01]  /*1f50*/  IMAD.IADD R10, R2, 0x1, R8 ;  /* 0x00000001020a7824 */ /* 0x000fe200078e0208 */
[----:B------:R-:W-:Y:S02]  /*1f60*/  @P0 LEA R3, R3, UR6, 0x3 ;  /* 0x0000000603030c11 */ /* 0x000fe4000f8e18ff */
[----:B------:R-:W-:Y:S02]  /*1f70*/  @P1 IADD3 R8, PT, PT, -R33, R8, R9 ;  /* 0x0000000821081210 */ /* 0x000fe40007ffe109 */
[----:B------:R-:W-:-:S02]  /*1f80*/  @P4 IMAD.IADD R2, R4, 0x1, -R33 ;  /* 0x0000000104024824 */ /* 0x000fc400078e0a21 */
[--C-:B------:R-:W-:Y:S01]  /*1f90*/  @P2 IMAD.IADD R4, R6, 0x1, -R33.reuse ;  /* 0x0000000106042824 */ /* 0x100fe200078e0a21 */
[----:B------:R-:W-:Y:S01]  /*1fa0*/  @P1 LEA R7, R8, UR6, 0x3 ;  /* 0x0000000608071c11 */ /* 0x000fe2000f8e18ff */
[----:B------:R-:W-:Y:S01]  /*1fb0*/  @P3 IMAD.IADD R6, R10, 0x1, -R33 ;  /* 0x000000010a063824 */ /* 0x000fe200078e0a21 */
[----:B------:R-:W-:Y:S02]  /*1fc0*/  @P4 LEA R9, R2, UR6, 0x3 ;  /* 0x0000000602094c11 */ /* 0x000fe4000f8e18ff */
[----:B------:R-:W-:Y:S02]  /*1fd0*/  @P2 LEA R11, R4, UR6, 0x3 ;  /* 0x00000006040b2c11 */ /* 0x000fe4000f8e18ff */
[----:B------:R-:W-:Y:S01]  /*1fe0*/  @P3 LEA R13, R6, UR6, 0x3 ;  /* 0x00000006060d3c11 */ /* 0x000fe2000f8e18ff */
[----:B------:R0:W-:Y:S01]  /*1ff0*/  @P0 STS.64 [R3], R20 ;  /* 0x0000001403000388 */ /* 0x0001e20000000a00 */
[----:B--2---:R-:W-:-:S03]  /*2000*/  ISETP.GE.AND P0, PT, R0, R5, PT ;  /* 0x000000050000720c */ /* 0x004fc60003f06270 */
[----:B------:R0:W-:Y:S04]  /*2010*/  @P1 STS.64 [R7], R18 ;  /* 0x0000001207001388 */ /* 0x0001e80000000a00 */
[----:B------:R0:W-:Y:S04]  /*2020*/  @P4 STS.64 [R9], R16 ;  /* 0x0000001009004388 */ /* 0x0001e80000000a00 */
[----:B------:R0:W-:Y:S04]  /*2030*/  @P2 STS.64 [R11], R14 ;  /* 0x0000000e0b002388 */ /* 0x0001e80000000a00 */
[----:B------:R0:W-:Y:S01]  /*2040*/  @P3 STS.64 [R13], R22 ;  /* 0x000000160d003388 */ /* 0x0001e20000000a00 */
[----:B------:R-:W-:Y:S06]  /*2050*/  BAR.SYNC.DEFER_BLOCKING 0x0 ;  /* 0x0000000000007b1d */ /* 0x000fec0000010000 */
[----:B------:R-:W-:Y:S05]  /*2060*/  @P0 BRA `(.L_x_32) ;  /* 0x0000000400f40947 */ /* 0x000fea0003800000 */
[----:B------:R-:W-:Y:S01]  /*2070*/  LOP3.LUT R2, RZ, R0, RZ, 0x33, !PT ;  /* 0x00000000ff027212 */ /* 0x000fe200078e33ff */
[----:B------:R-:W-:Y:S04]  /*2080*/  BSSY.RECONVERGENT B1, `(.L_x_33) ;  /* 0x0000017000017945 */ /* 0x000fe80003800200 */
[----:B------:R-:W-:-:S05]  /*2090*/  IMAD.IADD R2, R5, 0x1, R2 ;  /* 0x0000000105027824 */ /* 0x000fca00078e0202 */
[C---:B0-----:R-:W-:Y:S02]  /*20a0*/  LOP3.LUT R3, R2.reuse, 0xc0, RZ, 0xc0, !PT ;  /* 0x000000c002037812 */ /* 0x041fe400078ec0ff */
[----:B------:R-:W-:Y:S02]  /*20b0*/  ISETP.GE.U32.AND P1, PT, R2, 0xc0, PT ;  /* 0x000000c00200780c */ /* 0x000fe40003f26070 */
[----:B------:R-:W-:-:S13]  /*20c0*/  ISETP.NE.AND P0, PT, R3, 0xc0, PT ;  /* 0x000000c00300780c */ /* 0x000fda0003f05270 */
[----:B------:R-:W-:Y:S05]  /*20d0*/  @!P0 BRA `(.L_x_34) ;  /* 0x0000000000448947 */ /* 0x000fea0003800000 */
[----:B------:R-:W0:Y:S01]  /*20e0*/  LDC.64 R8, c[0x0][0x388] ;  /* 0x0000e200ff087b82 */ /* 0x000e220000000a00 */
[----:B------:R-:W-:Y:S01]  /*20f0*/  LEA.HI R2, R2, 0x1, RZ, 0x1a ;  /* 0x0000000102027811 */ /* 0x000fe200078fd0ff */
[C---:B------:R-:W-:Y:S01]  /*2100*/  IMAD.IADD R11, R0.reuse, 0x1, R33 ;  /* 0x00000001000b7824 */ /* 0x040fe200078e0221 */
[----:B------:R-:W-:-:S03]  /*2110*/  LEA R4, R0, UR6, 0x3 ;  /* 0x0000000600047c11 */ /* 0x000fc6000f8e18ff */
[C---:B------:R-:W-:Y:S01]  /*2120*/  IMAD.SHL.U32 R3, R2.reuse, 0x40, RZ ;  /* 0x0000004002037824 */ /* 0x040fe200078e00ff */
[----:B------:R-:W-:-:S04]  /*2130*/  LOP3.LUT R2, R2, 0x3, RZ, 0xc0, !PT ;  /* 0x0000000302027812 */ /* 0x000fc800078ec0ff */
[----:B------:R-:W-:Y:S01]  /*2140*/  LOP3.LUT R3, R3, 0xc0, RZ, 0xc0, !PT ;  /* 0x000000c003037812 */ /* 0x000fe200078ec0ff */
[----:B------:R-:W-:-:S04]  /*2150*/  IMAD.MOV R10, RZ, RZ, -R2 ;  /* 0x000000ffff0a7224 */ /* 0x000fc800078e0a02 */
[----:B------:R-:W-:-:S07]  /*2160*/  IMAD.IADD R0, R0, 0x1, R3 ;  /* 0x0000000100007824 */ /* 0x000fce00078e0203 */
.L_x_35:
[----:B-1----:R1:W2:Y:S01]  /*2170*/  LDS.64 R6, [R4] ;  /* 0x0000000004067984 */ /* 0x0022a20000000a00 */
[----:B0-----:R-:W-:-:S04]  /*2180*/  IMAD.WIDE R2, R11, 0x8, R8 ;  /* 0x000000080b027825 */ /* 0x001fc800078e0208 */
[----:B------:R-:W-:Y:S02]  /*2190*/  VIADD R10, R10, 0x1 ;  /* 0x000000010a0a7836 */ /* 0x000fe40000000000 */
[----:B------:R-:W-:Y:S02]  /*21a0*/  VIADD R11, R11, 0x40 ;  /* 0x000000400b0b7836 */ /* 0x000fe40000000000 */
[----:B-1----:R-:W-:Y:S01]  /*21b0*/  VIADD R4, R4, 0x200 ;  /* 0x0000020004047836 */ /* 0x002fe20000000000 */
[----:B------:R-:W-:Y:S01]  /*21c0*/  ISETP.NE.AND P0, PT, R10, RZ, PT ;  /* 0x000000ff0a00720c */ /* 0x000fe20003f05270 */
[----:B--2---:R1:W-:-:S12]  /*21d0*/  STG.E.64 desc[UR8][R2.64], R6 ;  /* 0x0000000602007986 */ /* 0x0043d8000c101b08 */
[----:B------:R-:W-:Y:S05]  /*21e0*/  @P0 BRA `(.L_x_35) ;  /* 0xfffffffc00e00947 */ /* 0x000fea000383ffff */
.L_x_34:
[----:B------:R-:W-:Y:S05]  /*21f0*/  BSYNC.RECONVERGENT B1 ;  /* 0x0000000000017941 */ /* 0x000fea0003800200 */
.L_x_33:
[----:B------:R-:W-:Y:S05]  /*2200*/  @!P1 BRA `(.L_x_32) ;  /* 0x00000004008c9947 */ /* 0x000fea0003800000 */
[----:B------:R-:W0:Y:S01]  /*2210*/  LDCU.64 UR4, c[0x0][0x388] ;  /* 0x00007100ff0477ac */ /* 0x000e220008000a00 */
[----:B-1----:R-:W-:Y:S01]  /*2220*/  IMAD.IADD R2, R5, 0x1, -R0 ;  /* 0x0000000105027824 */ /* 0x002fe200078e0a00 */
[C---:B------:R-:W-:Y:S01]  /*2230*/  LEA R4, R0.reuse, UR6, 0x3 ;  /* 0x0000000600047c11 */ /* 0x040fe2000f8e18ff */
[----:B------:R-:W-:Y:S01]  /*2240*/  BSSY.RECONVERGENT B1, `(.L_x_36) ;  /* 0x0000038000017945 */ /* 0x000fe20003800200 */
[----:B------:R-:W-:Y:S01]  /*2250*/  IMAD.IADD R33, R0, 0x1, R33 ;  /* 0x0000000100217824 */ /* 0x000fe200078e0221 */
[----:B------:R-:W-:Y:S02]  /*2260*/  PLOP3.LUT P0, PT, PT, PT, PT, 0x80, 0x8 ;  /* 0x000000000008781c */ /* 0x000fe40003f0f070 */
[----:B------:R-:W-:Y:S01]  /*2270*/  ISETP.GT.AND P1, PT, R2, 0x300, PT ;  /* 0x000003000200780c */ /* 0x000fe20003f24270 */
[----:B------:R-:W-:Y:S01]  /*2280*/  VIADD R4, R4, 0x400 ;  /* 0x0000040004047836 */ /* 0x000fe20000000000 */
[----:B0-----:R-:W-:-:S04]  /*2290*/  UIADD3 UR4, UP0, UPT, UR4, 0x400, URZ ;  /* 0x0000040004047890 */ /* 0x001fc8000ff1e0ff */
[----:B------:R-:W-:Y:S02]  /*22a0*/  UIADD3.X UR5, UPT, UPT, URZ, UR5, URZ, UP0, !UPT ;  /* 0x00000005ff057290 */ /* 0x000fe400087fe4ff */
[----:B------:R-:W-:-:S04]  /*22b0*/  IMAD.U32 R2, RZ, RZ, UR4 ;  /* 0x00000004ff027e24 */ /* 0x000fc8000f8e00ff */
[----:B------:R-:W-:Y:S01]  /*22c0*/  IMAD.U32 R3, RZ, RZ, UR5 ;  /* 0x00000005ff037e24 */ /* 0x000fe2000f8e00ff */
[----:B------:R-:W-:Y:S06]  /*22d0*/  @!P1 BRA `(.L_x_37) ;  /* 0x0000000000b89947 */ /* 0x000fec0003800000 */
[----:B------:R-:W-:Y:S01]  /*22e0*/  PLOP3.LUT P0, PT, PT, PT, PT, 0x8, 0x80 ;  /* 0x000000000080781c */ /* 0x000fe20003f0e170 */
[----:B------:R-:W-:-:S12]  /*22f0*/  VIADD R35, R5, 0xfffffd00 ;  /* 0xfffffd0005237836 */ /* 0x000fd80000000000 */
.L_x_38:
[----:B-1----:R-:W0:Y:S01]  /*2300*/  LDS.64 R14, [R4+0x200] ;  /* 0x00020000040e7984 */ /* 0x002e220000000a00 */
[----:B------:R-:W-:-:S03]  /*2310*/  IMAD.WIDE R36, R33, 0x8, R2 ;  /* 0x0000000821247825 */ /* 0x000fc600078e0202 */
[----:B------:R-:W1:Y:S01]  /*2320*/  LDS.64 R24, [R4+-0x400] ;  /* 0xfffc000004187984 */ /* 0x000e620000000a00 */
[C---:B------:R-:W-:Y:S02]  /*2330*/  VIADD R31, R33.reuse, 0x100 ;  /* 0x00000100211f7836 */ /* 0x040fe40000000000 */
[----:B------:R-:W-:Y:S01]  /*2340*/  VIADD R32, R33, 0x300 ;  /* 0x0000030021207836 */ /* 0x000fe20000000000 */
[----:B------:R-:W2:Y:S01]  /*2350*/  LDS.64 R26, [R4+-0x200] ;  /* 0xfffe0000041a7984 */ /* 0x000ea20000000a00 */
[----:B------:R-:W-:-:S03]  /*2360*/  IMAD.WIDE R30, R31, 0x8, R2 ;  /* 0x000000081f1e7825 */ /* 0x000fc600078e0202 */
[----:B------:R-:W3:Y:S01]  /*2370*/  LDS.64 R28, [R4] ;  /* 0x00000000041c7984 */ /* 0x000ee20000000a00 */
[----:B------:R-:W-:-:S03]  /*2380*/  VIADD R0, R0, 0x400 ;  /* 0x0000040000007836 */ /* 0x000fc60000000000 */
[----:B------:R-:W4:Y:S02]  /*2390*/  LDS.64 R6, [R4+0x400] ;  /* 0x0004000004067984 */ /* 0x000f240000000a00 */
[----:B------:R-:W-:Y:S02]  /*23a0*/  ISETP.GE.AND P1, PT, R0, R35, PT ;  /* 0x000000230000720c */ /* 0x000fe40003f26270 */
[----:B------:R-:W5:Y:S04]  /*23b0*/  LDS.64 R8, [R4+0x600] ;  /* 0x0006000004087984 */ /* 0x000f680000000a00 */
[----:B------:R-:W5:Y:S04]  /*23c0*/  LDS.64 R10, [R4+0x800] ;  /* 0x00080000040a7984 */ /* 0x000f680000000a00 */
[----:B------:R-:W5:Y:S04]  /*23d0*/  LDS.64 R12, [R4+0xa00] ;  /* 0x000a0000040c7984 */ /* 0x000f680000000a00 */
[----:B------:R-:W-:Y:S04]  /*23e0*/  LDS.64 R16, [R4+0xe00] ;  /* 0x000e000004107984 */ /* 0x000fe80000000a00 */
[----:B------:R-:W-:Y:S04]  /*23f0*/  LDS.64 R18, [R4+0x1000] ;  /* 0x0010000004127984 */ /* 0x000fe80000000a00 */
[----:B0-----:R-:W-:Y:S04]  /*2400*/  STG.E.64 desc[UR8][R36.64+0x200], R14 ;  /* 0x0002000e24007986 */ /* 0x001fe8000c101b08 */
[----:B-1----:R-:W-:Y:S04]  /*2410*/  STG.E.64 desc[UR8][R36.64+-0x400], R24 ;  /* 0xfffc001824007986 */ /* 0x002fe8000c101b08 */
[----:B--2---:R-:W-:Y:S04]  /*2420*/  STG.E.64 desc[UR8][R36.64+-0x200], R26 ;  /* 0xfffe001a24007986 */ /* 0x004fe8000c101b08 */
[----:B---3--:R0:W-:Y:S04]  /*2430*/  STG.E.64 desc[UR8][R36.64], R28 ;  /* 0x0000001c24007986 */ /* 0x0081e8000c101b08 */
[----:B------:R-:W1:Y:S04]  /*2440*/  LDS.64 R14, [R4+0xc00] ;  /* 0x000c0000040e7984 */ /* 0x000e680000000a00 */
[----:B------:R-:W2:Y:S04]  /*2450*/  LDS.64 R20, [R4+0x1200] ;  /* 0x0012000004147984 */ /* 0x000ea80000000a00 */
[----:B------:R-:W3:Y:S01]  /*2460*/  LDS.64 R22, [R4+0x1400] ;  /* 0x0014000004167984 */ /* 0x000ee20000000a00 */
[----:B0-----:R-:W-:-:S03]  /*2470*/  VIADD R37, R33, 0x200 ;  /* 0x0000020021257836 */ /* 0x001fc60000000000 */
[----:B------:R-:W0:Y:S01]  /*2480*/  LDS.64 R24, [R4+0x1600] ;  /* 0x0016000004187984 */ /* 0x000e220000000a00 */
[----:B------:R-:W-:Y:S02]  /*2490*/  VIADD R33, R33, 0x400 ;  /* 0x0000040021217836 */ /* 0x000fe40000000000 */
[----:B------:R-:W-:Y:S01]  /*24a0*/  IMAD.WIDE R36, R37, 0x8, R2 ;  /* 0x0000000825247825 */ /* 0x000fe200078e0202 */
[----:B------:R-:W0:Y:S04]  /*24b0*/  LDS.64 R26, [R4+0x1800] ;  /* 0x00180000041a7984 */ /* 0x000e280000000a00 */
[----:B------:R5:W0:Y:S04]  /*24c0*/  LDS.64 R28, [R4+0x1a00] ;  /* 0x001a0000041c7984 */ /* 0x000a280000000a00 */
[----:B----4-:R4:W-:Y:S04]  /*24d0*/  STG.E.64 desc[UR8][R30.64+-0x400], R6 ;  /* 0xfffc00061e007986 */ /* 0x0109e8000c101b08 */
[----:B-----5:R0:W-:Y:S01]  /*24e0*/  STG.E.64 desc[UR8][R30.64+-0x200], R8 ;  /* 0xfffe00081e007986 */ /* 0x0201e2000c101b08 */
[----:B------:R-:W-:-:S03]  /*24f0*/  VIADD R4, R4, 0x2000 ;  /* 0x0000200004047836 */ /* 0x000fc60000000000 */
[----:B------:R0:W-:Y:S04]  /*2500*/  STG.E.64 desc[UR8][R30.64], R10 ;  /* 0x0000000a1e007986 */ /* 0x0001e8000c101b08 */
[----:B------:R0:W-:Y:S01]  /*2510*/  STG.E.64 desc[UR8][R30.64+0x200], R12 ;  /* 0x0002000c1e007986 */ /* 0x0001e2000c101b08 */
[----:B----4-:R-:W-:-:S03]  /*2520*/  IMAD.WIDE R6, R32, 0x8, R2 ;  /* 0x0000000820067825 */ /* 0x010fc600078e0202 */
[----:B-1----:R1:W-:Y:S04]  /*2530*/  STG.E.64 desc[UR8][R36.64+-0x400], R14 ;  /* 0xfffc000e24007986 */ /* 0x0023e8000c101b08 */
[----:B------:R1:W-:Y:S04]  /*2540*/  STG.E.64 desc[UR8][R36.64+-0x200], R16 ;  /* 0xfffe001024007986 */ /* 0x0003e8000c101b08 */
[----:B------:R1:W-:Y:S04]  /*2550*/  STG.E.64 desc[UR8][R36.64], R18 ;  /* 0x0000001224007986 */ /* 0x0003e8000c101b08 */
[----:B--2---:R1:W-:Y:S04]  /*2560*/  STG.E.64 desc[UR8][R36.64+0x200], R20 ;  /* 0x0002001424007986 */ /* 0x0043e8000c101b08 */
[----:B---3--:R1:W-:Y:S04]  /*2570*/  STG.E.64 desc[UR8][R6.64+-0x400], R22 ;  /* 0xfffc001606007986 */ /* 0x0083e8000c101b08 */
[----:B0-----:R1:W-:Y:S04]  /*2580*/  STG.E.64 desc[UR8][R6.64+-0x200], R24 ;  /* 0xfffe001806007986 */ /* 0x0013e8000c101b08 */
[----:B------:R1:W-:Y:S04]  /*2590*/  STG.E.64 desc[UR8][R6.64], R26 ;  /* 0x0000001a06007986 */ /* 0x0003e8000c101b08 */
[----:B------:R1:W-:Y:S01]  /*25a0*/  STG.E.64 desc[UR8][R6.64+0x200], R28 ;  /* 0x0002001c06007986 */ /* 0x0003e2000c101b08 */
[----:B------:R-:W-:Y:S05]  /*25b0*/  @!P1 BRA `(.L_x_38) ;  /* 0xfffffffc00509947 */ /* 0x000fea000383ffff */
.L_x_37:
[----:B------:R-:W-:Y:S05]  /*25c0*/  BSYNC.RECONVERGENT B1 ;  /* 0x0000000000017941 */ /* 0x000fea0003800200 */
.L_x_36:
[----:B-1----:R-:W-:Y:S01]  /*25d0*/  IMAD.IADD R6, R5, 0x1, -R0 ;  /* 0x0000000105067824 */ /* 0x002fe200078e0a00 */
[----:B------:R-:W-:Y:S04]  /*25e0*/  BSSY.RECONVERGENT B1, `(.L_x_39) ;  /* 0x000001a000017945 */ /* 0x000fe80003800200 */
[----:B------:R-:W-:-:S13]  /*25f0*/  ISETP.GT.AND P1, PT, R6, 0x100, PT ;  /* 0x000001000600780c */ /* 0x000fda0003f24270 */
[----:B------:R-:W-:Y:S05]  /*2600*/  @!P1 BRA `(.L_x_40) ;  /* 0x00000000005c9947 */ /* 0x000fea0003800000 */
[----:B------:R-:W0:Y:S01]  /*2610*/  LDS.64 R8, [R4+-0x400] ;  /* 0xfffc000004087984 */ /* 0x000e220000000a00 */
[C---:B------:R-:W-:Y:S01]  /*2620*/  VIADD R17, R33.reuse, 0x100 ;  /* 0x0000010021117836 */ /* 0x040fe20000000000 */
[----:B------:R-:W-:Y:S01]  /*2630*/  PLOP3.LUT P0, PT, PT, PT, PT, 0x8, 0x80 ;  /* 0x000000000080781c */ /* 0x000fe20003f0e170 */
[--C-:B------:R-:W-:Y:S01]  /*2640*/  IMAD.WIDE R6, R33, 0x8, R2.reuse ;  /* 0x0000000821067825 */ /* 0x100fe200078e0202 */
[----:B------:R-:W1:Y:S03]  /*2650*/  LDS.64 R10, [R4+-0x200] ;  /* 0xfffe0000040a7984 */ /* 0x000e660000000a00 */
[----:B------:R-:W-:Y:S01]  /*2660*/  IMAD.WIDE R16, R17, 0x8, R2 ;  /* 0x0000000811107825 */ /* 0x000fe200078e0202 */
[----:B------:R-:W2:Y:S03]  /*2670*/  LDS.64 R12, [R4] ;  /* 0x00000000040c7984 */ /* 0x000ea60000000a00 */
[----:B------:R-:W-:Y:S01]  /*2680*/  VIADD R0, R0, 0x200 ;  /* 0x0000020000007836 */ /* 0x000fe20000000000 */
[----:B------:R-:W3:Y:S01]  /*2690*/  LDS.64 R14, [R4+0x200] ;  /* 0x00020000040e7984 */ /* 0x000ee20000000a00 */
[----:B------:R-:W-:-:S03]  /*26a0*/  VIADD R33, R33, 0x200 ;  /* 0x0000020021217836 */ /* 0x000fc60000000000 */
[----:B------:R-:W4:Y:S04]  /*26b0*/  LDS.64 R18, [R4+0x400] ;  /* 0x0004000004127984 */ /* 0x000f280000000a00 */
[----:B------:R-:W5:Y:S04]  /*26c0*/  LDS.64 R20, [R4+0x600] ;  /* 0x0006000004147984 */ /* 0x000f680000000a00 */
[----:B------:R-:W5:Y:S04]  /*26d0*/  LDS.64 R22, [R4+0x800] ;  /* 0x0008000004167984 */ /* 0x000f680000000a00 */
[----:B------:R0:W5:Y:S02]  /*26e0*/  LDS.64 R24, [R4+0xa00] ;  /* 0x000a000004187984 */ /* 0x0001640000000a00 */
[----:B0-----:R-:W-:-:S02]  /*26f0*/  VIADD R4, R4, 0x1000 ;  /* 0x0000100004047836 */ /* 0x001fc40000000000 */
[----:B------:R0:W-:Y:S04]  /*2700*/  STG.E.64 desc[UR8][R6.64+-0x400], R8 ;  /* 0xfffc000806007986 */ /* 0x0001e8000c101b08 */
[----:B-1----:R0:W-:Y:S04]  /*2710*/  STG.E.64 desc[UR8][R6.64+-0x200], R10 ;  /* 0xfffe000a06007986 */ /* 0x0021e8000c101b08 */
[----:B--2---:R0:W-:Y:S04]  /*2720*/  STG.E.64 desc[UR8][R6.64], R12 ;  /* 0x0000000c06007986 */ /* 0x0041e8000c101b08 */
[----:B---3--:R0:W-:Y:S04]  /*2730*/  STG.E.64 desc[UR8][R6.64+0x200], R14 ;  /* 0x0002000e06007986 */ /* 0x0081e8000c101b08 */
[----:B----4-:R0:W-:Y:S04]  /*2740*/  STG.E.64 desc[UR8][R16.64+-0x400], R18 ;  /* 0xfffc001210007986 */ /* 0x0101e8000c101b08 */
[----:B-----5:R0:W-:Y:S04]  /*2750*/  STG.E.64 desc[UR8][R16.64+-0x200], R20 ;  /* 0xfffe001410007986 */ /* 0x0201e8000c101b08 */
[----:B------:R0:W-:Y:S04]  /*2760*/  STG.E.64 desc[UR8][R16.64], R22 ;  /* 0x0000001610007986 */ /* 0x0001e8000c101b08 */
[----:B------:R0:W-:Y:S02]  /*2770*/  STG.E.64 desc[UR8][R16.64+0x200], R24 ;  /* 0x0002001810007986 */ /* 0x0001e4000c101b08 */
.L_x_40:
[----:B------:R-:W-:Y:S05]  /*2780*/  BSYNC.RECONVERGENT B1 ;  /* 0x0000000000017941 */ /* 0x000fea0003800200 */
.L_x_39:
[----:B------:R-:W-:-:S13]  /*2790*/  ISETP.LT.OR P0, PT, R0, R5, P0 ;  /* 0x000000050000720c */ /* 0x000fda0000701670 */
[----:B------:R-:W-:Y:S05]  /*27a0*/  @!P0 BRA `(.L_x_32) ;  /* 0x0000000000248947 */ /* 0x000fea0003800000 */
[----:B0-----:R-:W0:Y:S01]  /*27b0*/  LDS.64 R6, [R4+-0x400] ;  /* 0xfffc000004067984 */ /* 0x001e220000000a00 */
[----:B------:R-:W-:-:S03]  /*27c0*/  IMAD.WIDE R2, R33, 0x8, R2 ;  /* 0x0000000821027825 */ /* 0x000fc600078e0202 */
[----:B------:R-:W1:Y:S04]  /*27d0*/  LDS.64 R8, [R4+-0x200] ;  /* 0xfffe000004087984 */ /* 0x000e680000000a00 */
[----:B------:R-:W2:Y:S04]  /*27e0*/  LDS.64 R10, [R4] ;  /* 0x00000000040a7984 */ /* 0x000ea80000000a00 */
[----:B------:R-:W3:Y:S04]  /*27f0*/  LDS.64 R12, [R4+0x200] ;  /* 0x00020000040c7984 */ /* 0x000ee80000000a00 */
[----:B0-----:R4:W-:Y:S04]  /*2800*/  STG.E.64 desc[UR8][R2.64+-0x400], R6 ;  /* 0xfffc000602007986 */ /* 0x0019e8000c101b08 */
[----:B-1----:R4:W-:Y:S04]  /*2810*/  STG.E.64 desc[UR8][R2.64+-0x200], R8 ;  /* 0xfffe000802007986 */ /* 0x0029e8000c101b08 */
[----:B--2---:R4:W-:Y:S04]  /*2820*/  STG.E.64 desc[UR8][R2.64], R10 ;  /* 0x0000000a02007986 */ /* 0x0049e8000c101b08 */
[----:B---3--:R4:W-:Y:S02]  /*2830*/  STG.E.64 desc[UR8][R2.64+0x200], R12 ;  /* 0x0002000c02007986 */ /* 0x0089e4000c101b08 */
.L_x_32:
[----:B------:R-:W-:Y:S05]  /*2840*/  BSYNC.RECONVERGENT B0 ;  /* 0x0000000000007941 */ /* 0x000fea0003800200 */
.L_x_31:
[----:B------:R-:W-:Y:S06]  /*2850*/  BAR.SYNC.DEFER_BLOCKING 0x0 ;  /* 0x0000000000007b1d */ /* 0x000fec0000010000 */
[----:B------:R-:W-:Y:S05]  /*2860*/  EXIT ;  /* 0x000000000000794d */ /* 0x000fea0003800000 */
.L_x_0:
[----:B------:R-:W0:Y:S01]  /*2870*/  S2R R0, SR_CTAID.X ;  /* 0x0000000000007919 */ /* 0x000e220000002500 */
[----:B------:R-:W1:Y:S01]  /*2880*/  LDCU UR6, c[0x0][0x3a0] ;  /* 0x00007400ff0677ac */ /* 0x000e620008000800 */
[C---:B0-----:R-:W-:Y:S01]  /*2890*/  ISETP.NE.AND P0, PT, R0.reuse, RZ, PT ;  /* 0x000000ff0000720c */ /* 0x041fe20003f05270 */
[----:B------:R-:W-:-:S05]  /*28a0*/  IMAD R0, R0, 0x140, RZ ;  /* 0x0000014000007824 */ /* 0x000fca00078e02ff */
[----:B-1----:R-:W-:-:S07]  /*28b0*/  IADD3 R33, PT, PT, -R0, UR6, RZ ;  /* 0x0000000600217c10 */ /* 0x002fce000fffe1ff */
[----:B------:R-:W-:Y:S05]  /*28c0*/  @P0 BRA `(.L_x_41) ;  /* 0x0000001000000947 */ /* 0x000fea0003800000 */
[----:B------:R-:W0:Y:S02]  /*28d0*/  LDC.64 R6, c[0x0][0x380] ;  /* 0x0000e000ff067b82 */ /* 0x000e240000000a00 */
[----:B0-----:R-:W-:-:S05]  /*28e0*/  IMAD.WIDE.U32 R4, R0, 0x8, R6 ;  /* 0x0000000800047825 */ /* 0x001fca00078e0006 */
[----:B------:R0:W2:Y:S01]  /*28f0*/  LDG.E.64.CONSTANT R2, desc[UR8][R4.64] ;  /* 0x0000000804027981 */ /* 0x0000a2000c1e9b00 */
[----:B------:R-:W1:Y:S02]  /*2900*/  S2R R19, SR_TID.X ;  /* 0x0000000000137919 */ /* 0x000e640000002100 */
[C---:B-1----:R-:W-:Y:S02]  /*2910*/  LOP3.LUT R9, R19.reuse, 0x1f, RZ, 0xc0, !PT ;  /* 0x0000001f13097812 */ /* 0x042fe400078ec0ff */
[----:B------:R-:W-:-:S05]  /*2920*/  LOP3.LUT R8, R19, 0x3e0, RZ, 0xc0, !PT ;  /* 0x000003e013087812 */ /* 0x000fca00078ec0ff */
[----:B------:R-:W-:-:S04]  /*2930*/  IMAD R9, R8, 0x5, R9 ;  /* 0x0000000508097824 */ /* 0x000fc800078e0209 */
[C---:B------:R-:W-:Y:S01]  /*2940*/  VIADD R8, R9.reuse, 0x20 ;  /* 0x0000002009087836 */ /* 0x040fe20000000000 */
[CC--:B------:R-:W-:Y:S01]  /*2950*/  ISETP.GE.AND P0, PT, R9.reuse, R33.reuse, PT ;  /* 0x000000210900720c */ /* 0x0c0fe20003f06270 */
[C---:B------:R-:W-:Y:S01]  /*2960*/  VIADD R10, R9.reuse, 0x40 ;  /* 0x00000040090a7836 */ /* 0x040fe20000000000 */
[C---:B0-----:R-:W-:Y:S01]  /*2970*/  LEA R4, P5, R9.reuse, R4, 0x3 ;  /* 0x0000000409047211 */ /* 0x041fe200078a18ff */
[C---:B------:R-:W-:Y:S01]  /*2980*/  VIADD R12, R9.reuse, 0x60 ;  /* 0x00000060090c7836 */ /* 0x040fe20000000000 */
[-C--:B------:R-:W-:Y:S01]  /*2990*/  ISETP.GE.AND P1, PT, R8, R33.reuse, PT ;  /* 0x000000210800720c */ /* 0x080fe20003f26270 */
[----:B------:R-:W-:Y:S01]  /*29a0*/  VIADD R8, R9, 0x80 ;  /* 0x0000008009087836 */ /* 0x000fe20000000000 */
[-C--:B------:R-:W-:Y:S01]  /*29b0*/  ISETP.GE.AND P2, PT, R10, R33.reuse, PT ;  /* 0x000000210a00720c */ /* 0x080fe20003f46270 */
[----:B------:R-:W-:Y:S01]  /*29c0*/  IMAD.X R5, RZ, RZ, R5, P5 ;  /* 0x000000ffff057224 */ /* 0x000fe200028e0605 */
[-C--:B------:R-:W-:Y:S02]  /*29d0*/  ISETP.GE.AND P3, PT, R12, R33.reuse, PT ;  /* 0x000000210c00720c */ /* 0x080fe40003f66270 */
[----:B------:R-:W-:-:S03]  /*29e0*/  ISETP.GE.AND P4, PT, R8, R33, PT ;  /* 0x000000210800720c */ /* 0x000fc60003f86270 */
[----:B------:R-:W-:-:S04]  /*29f0*/  @!P0 IMAD.IADD R11, R0, 0x1, R9 ;  /* 0x00000001000b8824 */ /* 0x000fc800078e0209 */
[----:B------:R-:W-:-:S04]  /*2a00*/  @!P0 IMAD.WIDE.U32 R6, R11, 0x8, R6 ;  /* 0x000000080b068825 */ /* 0x000fc800078e0006 */
[----:B--2---:R-:W-:Y:S02]  /*2a10*/  IMAD.MOV.U32 R16, RZ, RZ, R2 ;  /* 0x000000ffff107224 */ /* 0x004fe400078e0002 */
[----:B------:R-:W-:Y:S02]  /*2a20*/  IMAD.MOV.U32 R17, RZ, RZ, R3 ;  /* 0x000000ffff117224 */ /* 0x000fe400078e0003 */
[--C-:B------:R-:W-:Y:S01]  /*2a30*/  IMAD.MOV.U32 R10, RZ, RZ, R16.reuse ;  /* 0x000000ffff0a7224 */ /* 0x100fe200078e0010 */
[----:B------:R-:W2:Y:S01]  /*2a40*/  @!P0 LDG.E.64.CONSTANT R2, desc[UR8][R6.64] ;  /* 0x0000000806028981 */ /* 0x000ea2000c1e9b00 */
[--C-:B------:R-:W-:Y:S02]  /*2a50*/  IMAD.MOV.U32 R11, RZ, RZ, R17.reuse ;  /* 0x000000ffff0b7224 */ /* 0x100fe400078e0011 */
[----:B------:R-:W-:Y:S02]  /*2a60*/  IMAD.MOV.U32 R20, RZ, RZ, R16 ;  /* 0x000000ffff147224 */ /* 0x000fe400078e0010 */
[----:B------:R-:W-:-:S02]  /*2a70*/  IMAD.MOV.U32 R21, RZ, RZ, R17 ;  /* 0x000000ffff157224 */ /* 0x000fc400078e0011 */
[----:B------:R-:W-:Y:S01]  /*2a80*/  IMAD.MOV.U32 R22, RZ, RZ, R16 ;  /* 0x000000ffff167224 */ /* 0x000fe200078e0010 */
[----:B------:R-:W3:Y:S01]  /*2a90*/  @!P1 LDG.E.64.CONSTANT R10, desc[UR8][R4.64+0x100] ;  /* 0x00010008040a9981 */ /* 0x000ee2000c1e9b00 */
[----:B------:R-:W-:-:S03]  /*2aa0*/  IMAD.MOV.U32 R23, RZ, RZ, R17 ;  /* 0x000000ffff177224 */ /* 0x000fc600078e0011 */
[----:B------:R-:W4:Y:S04]  /*2ab0*/  @!P2 LDG.E.64.CONSTANT R20, desc[UR8][R4.64+0x200] ;  /* 0x000200080414a981 */ /* 0x000f28000c1e9b00 */
[----:B------:R-:W5:Y:S04]  /*2ac0*/  @!P3 LDG.E.64.CONSTANT R22, desc[UR8][R4.64+0x300] ;  /* 0x000300080416b981 */ /* 0x000f68000c1e9b00 */
[----:B------:R-:W5:Y:S01]  /*2ad0*/  @!P4 LDG.E.64.CONSTANT R16, desc[UR8][R4.64+0x400] ;  /* 0x000400080410c981 */ /* 0x000f62000c1e9b00 */
[----:B------:R-:W0:Y:S01]  /*2ae0*/  S2R R0, SR_LANEID ;  /* 0x0000000000007919 */ /* 0x000e220000000000 */
[----:B------:R-:W1:Y:S01]  /*2af0*/  S2UR UR5, SR_CgaCtaId ;  /* 0x00000000000579c3 */ /* 0x000e620000008800 */
[----:B------:R-:W-:Y:S01]  /*2b00*/  SHF.R.U32.HI R13, RZ, 0x5, R19 ;  /* 0x00000005ff0d7819 */ /* 0x000fe20000011613 */
[----:B------:R-:W-:-:S02]  /*2b10*/  UMOV UR4, 0x400 ;  /* 0x0000040000047882 */ /* 0x000fc40000000000 */
[----:B-1----:R-:W-:Y:S02]  /*2b20*/  ULEA UR4, UR5, UR4, 0x18 ;  /* 0x0000000405047291 */ /* 0x002fe4000f8ec0ff */
[----:B0-----:R-:W-:-:S05]  /*2b30*/  IMAD R8, R13, 0xa0, R0 ;  /* 0x000000a00d087824 */ /* 0x001fca00078e0200 */
[----:B------:R-:W-:-:S05]  /*2b40*/  LEA R25, R8, UR4, 0x3 ;  /* 0x0000000408197c11 */ /* 0x000fca000f8e18ff */
[----:B------:R-:W-:Y:S01]  /*2b50*/  IMAD R12, R0, 0x20, R25 ;  /* 0x00000020000c7824 */ /* 0x000fe200078e0219 */
[C---:B------:R-:W-:Y:S02]  /*2b60*/  LEA R15, R19.reuse, UR4, 0x3 ;  /* 0x00000004130f7c11 */ /* 0x040fe4000f8e18ff */
[C---:B------:R-:W-:Y:S01]  /*2b70*/  ISETP.NE.AND P3, PT, R19.reuse, RZ, PT ;  /* 0x000000ff1300720c */ /* 0x040fe20003f65270 */
[----:B------:R-:W-:-:S05]  /*2b80*/  IMAD R14, R19, 0x5, RZ ;  /* 0x00000005130e7824 */ /* 0x000fca00078e02ff */
[----:B------:R-:W-:Y:S01]  /*2b90*/  ISETP.GE.AND P4, PT, R14, R33, PT ;  /* 0x000000210e00720c */ /* 0x000fe20003f86270 */
        /* <DEDUP_REMOVED lines=10> */
[----:B------:R3:W-:Y:S01]  /*2c40*/  LDS.64 R10, [R12+0x18] ;  /* 0x000018000c0a7984 */ /* 0x0007e20000000a00 */
[----:B------:R-:W-:Y:S06]  /*2c50*/  BAR.SYNC.DEFER_BLOCKING 0x0 ;  /* 0x0000000000007b1d */ /* 0x000fec0000010000 */
[----:B0-----:R-:W-:Y:S02]  /*2c60*/  STS.64 [R15+0x230], R4 ;  /* 0x000230040f007388 */ /* 0x001fe40000000a00 */
[----:B------:R-:W-:Y:S06]  /*2c70*/  BAR.SYNC.DEFER_BLOCKING 0x0 ;  /* 0x0000000000007b1d */ /* 0x000fec0000010000 */
[----:B------:R-:W0:Y:S02]  /*2c80*/  @P3 LDS.64 R16, [R15+0x228] ;  /* 0x000228000f103984 */ /* 0x000e240000000a00 */
[----:B------:R-:W-:Y:S01]  /*2c90*/  BAR.SYNC.DEFER_BLOCKING 0x0 ;  /* 0x0000000000007b1d */ /* 0x000fe20000010000 */
[----:B-1----:R-:W-:-:S02]  /*2ca0*/  ISETP.NE.U32.AND P0, PT, R6, R8, PT ;  /* 0x000000080600720c */ /* 0x002fc40003f05070 */
[----:B--2---:R-:W-:Y:S02]  /*2cb0*/  ISETP.NE.U32.AND P2, PT, R8, R2, PT ;  /* 0x000000020800720c */ /* 0x004fe40003f45070 */
[----:B------:R-:W-:Y:S01]  /*2cc0*/  ISETP.NE.AND.EX P0, PT, R7, R9, PT, P0 ;  /* 0x000000090700720c */ /* 0x000fe20003f05300 */
[----:B---3--:R-:W-:Y:S01]  /*2cd0*/  IMAD.MOV.U32 R12, RZ, RZ, 0x1 ;  /* 0x00000001ff0c7424 */ /* 0x008fe200078e00ff */
[----:B0-----:R-:W-:Y:S01]  /*2ce0*/  @P3 ISETP.NE.U32.AND P1, PT, R16, R6, PT ;  /* 0x000000061000320c */ /* 0x001fe20003f25070 */
[----:B------:R-:W-:-:S03]  /*2cf0*/  VIADD R16, R14, 0x1 ;  /* 0x000000010e107836 */ /* 0x000fc60000000000 */
[----:B------:R-:W-:Y:S02]  /*2d00*/  @P3 ISETP.NE.AND.EX P1, PT, R17, R7, PT, P1 ;  /* 0x000000071100320c */ /* 0x000fe40003f25310 */
[----:B------:R-:W-:Y:S01]  /*2d10*/  ISETP.GE.OR P0, PT, R16, R33, P0 ;  /* 0x000000211000720c */ /* 0x000fe20000706670 */
[----:B------:R-:W-:Y:S01]  /*2d20*/  VIADD R16, R14, 0x2 ;  /* 0x000000020e107836 */ /* 0x000fe20000000000 */
[----:B------:R-:W-:Y:S02]  /*2d30*/  @P3 SEL R12, RZ, 0x1, !P1 ;  /* 0x00000001ff0c3807 */ /* 0x000fe40004800000 */
[----:B------:R-:W-:Y:S02]  /*2d40*/  ISETP.NE.AND.EX P1, PT, R9, R3, PT, P2 ;  /* 0x000000030900720c */ /* 0x000fe40003f25320 */
[----:B------:R-:W-:Y:S02]  /*2d50*/  ISETP.NE.U32.AND P2, PT, R2, R10, PT ;  /* 0x0000000a0200720c */ /* 0x000fe40003f45070 */
[----:B------:R-:W-:Y:S01]  /*2d60*/  SEL R24, R12, 0x1, !P4 ;  /* 0x000000010c187807 */ /* 0x000fe20006000000 */
[----:B------:R-:W-:Y:S01]  /*2d70*/  VIADD R12, R14, 0x3 ;  /* 0x000000030e0c7836 */ /* 0x000fe20000000000 */
[----:B------:R-:W-:-:S02]  /*2d80*/  ISETP.GE.OR P1, PT, R16, R33, P1 ;  /* 0x000000211000720c */ /* 0x000fc40000f26670 */
[----:B------:R-:W-:Y:S02]  /*2d90*/  ISETP.NE.AND.EX P2, PT, R3, R11, PT, P2 ;  /* 0x0000000b0300720c */ /* 0x000fe40003f45320 */
[----:B------:R-:W-:Y:S01]  /*2da0*/  ISETP.NE.U32.AND P3, PT, R10, R4, PT ;  /* 0x000000040a00720c */ /* 0x000fe20003f65070 */
[----:B------:R-:W-:Y:S01]  /*2db0*/  VIADD R14, R14, 0x4 ;  /* 0x000000040e0e7836 */ /* 0x000fe20000000000 */
[----:B------:R-:W-:Y:S01]  /*2dc0*/  ISETP.GE.OR P2, PT, R12, R33, P2 ;  /* 0x000000210c00720c */ /* 0x000fe20001746670 */
[----:B------:R-:W-:Y:S01]  /*2dd0*/  VIADD R16, R24, 0x1 ;  /* 0x0000000118107836 */ /* 0x000fe20000000000 */
[----:B------:R-:W-:Y:S01]  /*2de0*/  ISETP.NE.AND.EX P3, PT, R11, R5, PT, P3 ;  /* 0x000000050b00720c */ /* 0x000fe20003f65330 */
[----:B------:R-:W-:-:S03]  /*2df0*/  @!P0 IMAD.MOV R16, RZ, RZ, R24 ;  /* 0x000000ffff108224 */ /* 0x000fc600078e0218 */
[----:B------:R-:W-:Y:S01]  /*2e00*/  ISETP.GE.OR P3, PT, R14, R33, P3 ;  /* 0x000000210e00720c */ /* 0x000fe20001f66670 */
[----:B------:R-:W-:Y:S02]  /*2e10*/  VIADD R17, R16, 0x1 ;  /* 0x0000000110117836 */ /* 0x000fe40000000000 */
[----:B------:R-:W-:-:S04]  /*2e20*/  @!P1 IMAD.MOV R17, RZ, RZ, R16 ;  /* 0x000000ffff119224 */ /* 0x000fc800078e0210 */
[----:B------:R-:W-:Y:S02]  /*2e30*/  VIADD R14, R17, 0x1 ;  /* 0x00000001110e7836 */ /* 0x000fe40000000000 */
[----:B------:R-:W-:-:S04]  /*2e40*/  @!P2 IMAD.MOV R14, RZ, RZ, R17 ;  /* 0x000000ffff0ea224 */ /* 0x000fc800078e0211 */
[----:B------:R-:W-:Y:S02]  /*2e50*/  VIADD R18, R14, 0x1 ;  /* 0x000000010e127836 */ /* 0x000fe40000000000 */
[----:B------:R-:W-:-:S05]  /*2e60*/  @!P3 IMAD.MOV R18, RZ, RZ, R14 ;  /* 0x000000ffff12b224 */ /* 0x000fca00078e020e */
[----:B------:R-:W0:Y:S02]  /*2e70*/  SHFL.UP P4, R21, R18, 0x1, RZ ;  /* 0x0420000012157989 */ /* 0x000e2400000800ff */
[----:B0-----:R-:W-:-:S05]  /*2e80*/  @P4 IMAD.IADD R21, R21, 0x1, R18 ;  /* 0x0000000115154824 */ /* 0x001fca00078e0212 */
[----:B------:R-:W0:Y:S02]  /*2e90*/  SHFL.UP P4, R12, R21, 0x2, RZ ;  /* 0x04400000150c7989 */ /* 0x000e2400000800ff */
[----:B0-----:R-:W-:-:S05]  /*2ea0*/  @P4 IMAD.IADD R12, R21, 0x1, R12 ;  /* 0x00000001150c4824 */ /* 0x001fca00078e020c */
[----:B------:R-:W0:Y:S02]  /*2eb0*/  SHFL.UP P4, R23, R12, 0x4, RZ ;  /* 0x048000000c177989 */ /* 0x000e2400000800ff */
[----:B0-----:R-:W-:-:S05]  /*2ec0*/  @P4 IMAD.IADD R23, R12, 0x1, R23 ;  /* 0x000000010c174824 */ /* 0x001fca00078e0217 */
[----:B------:R-:W0:Y:S01]  /*2ed0*/  SHFL.UP P4, R20, R23, 0x8, RZ ;  /* 0x0500000017147989 */ /* 0x000e2200000800ff */
[----:B------:R-:W-:Y:S01]  /*2ee0*/  ISETP.NE.AND P5, PT, R0, 0x1f, PT ;  /* 0x0000001f0000780c */ /* 0x000fe20003fa5270 */
[----:B0-----:R-:W-:-:S05]  /*2ef0*/  @P4 IMAD.IADD R20, R23, 0x1, R20 ;  /* 0x0000000117144824 */ /* 0x001fca00078e0214 */
[----:B------:R-:W0:Y:S07]  /*2f00*/  SHFL.UP P4, R25, R20, 0x10, RZ ;  /* 0x0600000014197989 */ /* 0x000e2e00000800ff */
[----:B------:R-:W-:Y:S01]  /*2f10*/  @!P5 LEA R22, R13, UR4, 0x2 ;  /* 0x000000040d16dc11 */ /* 0x000fe2000f8e10ff */
[----:B0-----:R-:W-:-:S05]  /*2f20*/  @P4 IMAD.IADD R25, R20, 0x1, R25 ;  /* 0x0000000114194824 */ /* 0x001fca00078e0219 */
[----:B------:R-:W-:Y:S01]  /*2f30*/  @!P5 STS [R22], R25 ;  /* 0x000000191600d388 */ /* 0x000fe20000000800 */
[----:B------:R-:W-:Y:S06]  /*2f40*/  BAR.SYNC.DEFER_BLOCKING 0x0 ;  /* 0x0000000000007b1d */ /* 0x000fec0000010000 */
[----:B------:R-:W0:Y:S01]  /*2f50*/  LDS.64 R12, [UR4] ;  /* 0x00000004ff0c7984 */ /* 0x000e220008000a00 */
[----:B------:R-:W-:Y:S01]  /*2f60*/  IMAD.IADD R18, R25, 0x1, -R18 ;  /* 0x0000000119127824 */ /* 0x000fe200078e0a12 */
[----:B------:R-:W-:Y:S01]  /*2f70*/  BAR.SYNC.DEFER_BLOCKING 0x0 ;  /* 0x0000000000007b1d */ /* 0x000fe20000010000 */
[----:B------:R-:W-:-:S02]  /*2f80*/  ISETP.NE.AND P6, PT, R0, RZ, PT ;  /* 0x000000ff0000720c */ /* 0x000fc40003fc5270 */
[----:B------:R-:W-:Y:S02]  /*2f90*/  ISETP.GE.U32.AND P4, PT, R19, 0x20, PT ;  /* 0x000000201300780c */ /* 0x000fe40003f86070 */
[----:B------:R-:W-:Y:S02]  /*2fa0*/  SEL R21, R18, RZ, P6 ;  /* 0x000000ff12157207 */ /* 0x000fe40003000000 */
[----:B------:R-:W-:Y:S02]  /*2fb0*/  ISETP.NE.AND P5, PT, R24, RZ, PT ;  /* 0x000000ff1800720c */ /* 0x000fe40003fa5270 */
[----:B0-----:R-:W-:-:S05]  /*2fc0*/  SEL R0, R12, RZ, P4 ;  /* 0x000000ff0c007207 */ /* 0x001fca0002000000 */
[----:B------:R-:W-:-:S04]  /*2fd0*/  IMAD.IADD R21, R0, 0x1, R21 ;  /* 0x0000000100157824 */ /* 0x000fc800078e0215 */
[--C-:B------:R-:W-:Y:S02]  /*2fe0*/  @P2 IMAD.IADD R18, R17, 0x1, R21.reuse ;  /* 0x0000000111122824 */ /* 0x100fe400078e0215 */
[----:B------:R-:W-:-:S03]  /*2ff0*/  @P0 IMAD.IADD R0, R24, 0x1, R21 ;  /* 0x0000000118000824 */ /* 0x000fc600078e0215 */
[----:B------:R-:W-:Y:S02]  /*3000*/  @P2 LEA R25, R18, UR4, 0x3 ;  /* 0x0000000412192c11 */ /* 0x000fe4000f8e18ff */
[----:B------:R-:W-:Y:S01]  /*3010*/  IADD3 R18, PT, PT, R13, R33, R12 ;  /* 0x000000210d127210 */ /* 0x000fe20007ffe00c */
[--C-:B------:R-:W-:Y:S01]  /*3020*/  @P1 IMAD.IADD R16, R16, 0x1, R21.reuse ;  /* 0x0000000110101824 */ /* 0x100fe200078e0215 */
[----:B------:R-:W-:Y:S01]  /*3030*/  @P5 LEA R17, R21, UR4, 0x3 ;  /* 0x0000000415115c11 */ /* 0x000fe2000f8e18ff */
[----:B------:R-:W-:Y:S01]  /*3040*/  @P3 IMAD.IADD R14, R14, 0x1, R21 ;  /* 0x000000010e0e3824 */ /* 0x000fe200078e0215 */
[----:B------:R-:W-:Y:S01]  /*3050*/  @P0 LEA R21, R0, UR4, 0x3 ;  /* 0x0000000400150c11 */ /* 0x000fe2000f8e18ff */
[----:B------:R-:W-:Y:S02]  /*3060*/  VIADD R18, R18, 0xfffffec0 ;  /* 0xfffffec012127836 */ /* 0x000fe40000000000 */
[----:B------:R0:W-:Y:S04]  /*3070*/  @P5 STS.64 [R17], R6 ;  /* 0x0000000611005388 */ /* 0x0001e80000000a00 */
[----:B------:R0:W-:Y:S01]  /*3080*/  @P0 STS.64 [R21], R8 ;  /* 0x0000000815000388 */ /* 0x0001e20000000a00 */
[----:B------:R-:W-:-:S02]  /*3090*/  ISETP.GE.AND P0, PT, R19, R18, PT ;  /* 0x000000121300720c */ /* 0x000fc40003f06270 */
[----:B------:R-:W-:Y:S02]  /*30a0*/  @P1 LEA R23, R16, UR4, 0x3 ;  /* 0x0000000410171c11 */ /* 0x000fe4000f8e18ff */
[----:B------:R-:W-:-:S03]  /*30b0*/  @P3 LEA R27, R14, UR4, 0x3 ;  /* 0x000000040e1b3c11 */ /* 0x000fc6000f8e18ff */
[----:B------:R0:W-:Y:S01]  /*30c0*/  @P1 STS.64 [R23], R2 ;  /* 0x0000000217001388 */ /* 0x0001e20000000a00 */
[----:B------:R-:W-:Y:S03]  /*30d0*/  BSSY.RECONVERGENT B0, `(.L_x_42) ;  /* 0x000007d000007945 */ /* 0x000fe60003800200 */
[----:B------:R0:W-:Y:S04]  /*30e0*/  @P2 STS.64 [R25], R10 ;  /* 0x0000000a19002388 */ /* 0x0001e80000000a00 */
[----:B------:R0:W-:Y:S01]  /*30f0*/  @P3 STS.64 [R27], R4 ;  /* 0x000000041b003388 */ /* 0x0001e20000000a00 */
[----:B------:R-:W-:Y:S06]  /*3100*/  BAR.SYNC.DEFER_BLOCKING 0x0 ;  /* 0x0000000000007b1d */ /* 0x000fec0000010000 */
[----:B------:R-:W-:Y:S05]  /*3110*/  @P0 BRA `(.L_x_43) ;  /* 0x0000000400e00947 */ /* 0x000fea0003800000 */
[----:B------:R-:W-:Y:S01]  /*3120*/  IADD3 R12, PT, PT, R13, UR6, R12 ;  /* 0x000000060d0c7c10 */ /* 0x000fe2000fffe00c */
[----:B------:R-:W-:Y:S03]  /*3130*/  BSSY.RECONVERGENT B1, `(.L_x_44) ;  /* 0x000001a000017945 */ /* 0x000fe60003800200 */
[----:B------:R-:W-:-:S04]  /*3140*/  IADD3 R12, PT, PT, R12, -0x141, -R19 ;  /* 0xfffffebf0c0c7810 */ /* 0x000fc80007ffe813 */
[C---:B------:R-:W-:Y:S02]  /*3150*/  LOP3.LUT R0, R12.reuse, 0xc0, RZ, 0xc0, !PT ;  /* 0x000000c00c007812 */ /* 0x040fe400078ec0ff */
[----:B------:R-:W-:Y:S02]  /*3160*/  ISETP.GE.U32.AND P1, PT, R12, 0xc0, PT ;  /* 0x000000c00c00780c */ /* 0x000fe40003f26070 */
[----:B------:R-:W-:-:S13]  /*3170*/  ISETP.NE.AND P0, PT, R0, 0xc0, PT ;  /* 0x000000c00000780c */ /* 0x000fda0003f05270 */
[----:B------:R-:W-:Y:S05]  /*3180*/  @!P0 BRA `(.L_x_45) ;  /* 0x0000000000508947 */ /* 0x000fea0003800000 */
[----:B0-----:R-:W0:Y:S01]  /*3190*/  LDC.64 R2, c[0x0][0x388] ;  /* 0x0000e200ff027b82 */ /* 0x001e220000000a00 */
        /* <DEDUP_REMOVED lines=9> */
.L_x_46:
[----:B-1----:R0:W1:Y:S01]  /*3230*/  LDS.64 R2, [R15] ;  /* 0x000000000f027984 */ /* 0x0020620000000a00 */
        /* <DEDUP_REMOVED lines=9> */
.L_x_45:
[----:B------:R-:W-:Y:S05]  /*32d0*/  BSYNC.RECONVERGENT B1 ;  /* 0x0000000000017941 */ /* 0x000fea0003800200 */
.L_x_44:
[----:B------:R-:W-:Y:S05]  /*32e0*/  @!P1 BRA `(.L_x_43) ;  /* 0x00000004006c9947 */ /* 0x000fea0003800000 */
[----:B01----:R-:W0:Y:S01]  /*32f0*/  LDC.64 R2, c[0x0][0x388] ;  /* 0x0000e200ff027b82 */ /* 0x003e220000000a00 */
        /* <DEDUP_REMOVED lines=12> */
.L_x_49:
        /* <DEDUP_REMOVED lines=40> */
.L_x_48:
[----:B------:R-:W-:Y:S05]  /*3640*/  BSYNC.RECONVERGENT B1 ;  /* 0x0000000000017941 */ /* 0x000fea0003800200 */
.L_x_47:
        /* <DEDUP_REMOVED lines=27> */
.L_x_51:
[----:B------:R-:W-:Y:S05]  /*3800*/  BSYNC.RECONVERGENT B1 ;  /* 0x0000000000017941 */ /* 0x000fea0003800200 */
.L_x_50:
        /* <DEDUP_REMOVED lines=9> */
.L_x_43:
[----:B------:R-:W-:Y:S05]  /*38a0*/  BSYNC.RECONVERGENT B0 ;  /* 0x0000000000007941 */ /* 0x000fea0003800200 */
.L_x_42:
[----:B------:R-:W-:Y:S06]  /*38b0*/  BAR.SYNC.DEFER_BLOCKING 0x0 ;  /* 0x0000000000007b1d */ /* 0x000fec0000010000 */
[----:B------:R-:W-:Y:S05]  /*38c0*/  BRA `(.L_x_52) ;  /* 0x0000001800b07947 */ /* 0x000fea0003800000 */
.L_x_41:
        /* <DEDUP_REMOVED lines=20> */
[----:B------:R-:W-:-:S05]  /*3a10*/  IMAD.WIDE R6, R0, 0x8, R6 ;  /* 0x0000000800067825 */ /* 0x000fca00078e0206 */
[----:B------:R0:W3:Y:S01]  /*3a20*/  LDG.E.64.CONSTANT R12, desc[UR8][R6.64+-0x8] ;  /* 0xfffff808060c7981 */ /* 0x0000e2000c1e9b00 */
        /* <DEDUP_REMOVED lines=8> */
[----:B------:R-:W4:Y:S01]  /*3ab0*/  @!P1 LDG.E.64.CONSTANT R14, desc[UR8][R8.64+0x100] ;  /* 0x00010008080e9981 */ /* 0x000f22000c1e9b00 */
[----:B------:R-:W-:-:S03]  /*3ac0*/  IMAD.MOV.U32 R23, RZ, RZ, R5 ;  /* 0x000000ffff177224 */ /* 0x000fc600078e0005 */
[----:B------:R-:W5:Y:S04]  /*3ad0*/  @!P3 LDG.E.64.CONSTANT R18, desc[UR8][R8.64+0x200] ;  /* 0x000200080812b981 */ /* 0x000f68000c1e9b00 */
[----:B------:R-:W3:Y:S04]  /*3ae0*/  @!P4 LDG.E.64.CONSTANT R22, desc[UR8][R8.64+0x300] ;  /* 0x000300080816c981 */ /* 0x000ee8000c1e9b00 */
[----:B------:R-:W3:Y:S01]  /*3af0*/  @!P5 LDG.E.64.CONSTANT R4, desc[UR8][R8.64+0x400] ;  /* 0x000400080804d981 */ /* 0x000ee2000c1e9b00 */
[----:B------:R-:W1:Y:S01]  /*3b00*/  S2R R35, SR_LANEID ;  /* 0x0000000000237919 */ /* 0x000e620000000000 */
[----:B------:R-:W0:Y:S01]  /*3b10*/  S2UR UR5, SR_CgaCtaId ;  /* 0x00000000000579c3 */ /* 0x000e220000008800 */
[----:B------:R-:W-:Y:S01]  /*3b20*/  SHF.R.U32.HI R16, RZ, 0x5, R3 ;  /* 0x00000005ff107819 */ /* 0x000fe20000011603 */
[----:B------:R-:W-:-:S02]  /*3b30*/  UMOV UR4, 0x400 ;  /* 0x0000040000047882 */ /* 0x000fc40000000000 */
[----:B0-----:R-:W-:Y:S02]  /*3b40*/  ULEA UR4, UR5, UR4, 0x18 ;  /* 0x0000000405047291 */ /* 0x001fe4000f8ec0ff */
[----:B-1----:R-:W-:-:S05]  /*3b50*/  IMAD R0, R16, 0xa0, R35 ;  /* 0x000000a010007824 */ /* 0x002fca00078e0223 */
[----:B------:R-:W-:-:S05]  /*3b60*/  LEA R17, R0, UR4, 0x3 ;  /* 0x0000000400117c11 */ /* 0x000fca000f8e18ff */
[----:B------:R-:W-:Y:S01]  /*3b70*/  IMAD R0, R35, 0x20, R17 ;  /* 0x0000002023007824 */ /* 0x000fe200078e0211 */
[C---:B------:R-:W-:Y:S02]  /*3b80*/  LEA R25, R3.reuse, UR4, 0x3 ;  /* 0x0000000403197c11 */ /* 0x040fe4000f8e18ff */
[----:B------:R-:W-:Y:S01]  /*3b90*/  ISETP.NE.AND P0, PT, R3, RZ, PT ;  /* 0x000000ff0300720c */ /* 0x000fe20003f05270 */
[----:B--2---:R-:W-:Y:S04]  /*3ba0*/  STS.64 [R17], R10 ;  /* 0x0000000a11007388 */ /* 0x004fe80000000a00 */
[----:B----4-:R-:W-:Y:S04]  /*3bb0*/  STS.64 [R17+0x100], R14 ;  /* 0x0001000e11007388 */ /* 0x010fe80000000a00 */
[----:B-----5:R-:W-:Y:S04]  /*3bc0*/  STS.64 [R17+0x200], R18 ;  /* 0x0002001211007388 */ /* 0x020fe80000000a00 */
[----:B---3--:R-:W-:Y:S04]  /*3bd0*/  STS.64 [R17+0x300], R22 ;  /* 0x0003001611007388 */ /* 0x008fe80000000a00 */
[----:B------:R-:W-:Y:S01]  /*3be0*/  STS.64 [R17+0x400], R4 ;  /* 0x0004000411007388 */ /* 0x000fe20000000a00 */
[----:B------:R-:W-:-:S03]  /*3bf0*/  NOP ;  /* 0x0000000000007918 */ /* 0x000fc60000000000 */
[----:B------:R-:W0:Y:S04]  /*3c00*/  LDS.64 R6, [R0+0x20] ;  /* 0x0000200000067984 */ /* 0x000e280000000a00 */
[----:B------:R-:W-:Y:S04]  /*3c10*/  LDS.64 R8, [R0] ;  /* 0x0000000000087984 */ /* 0x000fe80000000a00 */
[----:B------:R-:W1:Y:S04]  /*3c20*/  LDS.64 R10, [R0+0x8] ;  /* 0x00000800000a7984 */ /* 0x000e680000000a00 */
[----:B------:R-:W2:Y:S04]  /*3c30*/  LDS.64 R14, [R0+0x10] ;  /* 0x00001000000e7984 */ /* 0x000ea80000000a00 */
[----:B------:R3:W4:Y:S01]  /*3c40*/  LDS.64 R20, [R0+0x18] ;  /* 0x0000180000147984 */ /* 0x0007220000000a00 */
[----:B------:R-:W-:Y:S06]  /*3c50*/  BAR.SYNC.DEFER_BLOCKING 0x0 ;  /* 0x0000000000007b1d */ /* 0x000fec0000010000 */
[----:B0-----:R-:W-:Y:S02]  /*3c60*/  STS.64 [R25+0x230], R6 ;  /* 0x0002300619007388 */ /* 0x001fe40000000a00 */
[----:B------:R-:W-:Y:S06]  /*3c70*/  BAR.SYNC.DEFER_BLOCKING 0x0 ;  /* 0x0000000000007b1d */ /* 0x000fec0000010000 */
[----:B------:R-:W0:Y:S01]  /*3c80*/  @P0 LDS.64 R12, [R25+0x228] ;  /* 0x00022800190c0984 */ /* 0x000e220000000a00 */
[----:B------:R-:W-:Y:S01]  /*3c90*/  IMAD R4, R3, 0x5, RZ ;  /* 0x0000000503047824 */ /* 0x000fe200078e02ff */
[----:B-1----:R-:W-:-:S02]  /*3ca0*/  ISETP.NE.U32.AND P1, PT, R8, R10, PT ;  /* 0x0000000a0800720c */ /* 0x002fc40003f25070 */
[----:B--2---:R-:W-:Y:S01]  /*3cb0*/  ISETP.NE.U32.AND P3, PT, R10, R14, PT ;  /* 0x0000000e0a00720c */ /* 0x004fe20003f65070 */
[C---:B------:R-:W-:Y:S01]  /*3cc0*/  VIADD R2, R4.reuse, 0x1 ;  /* 0x0000000104027836 */ /* 0x040fe20000000000 */
[----:B------:R-:W-:Y:S01]  /*3cd0*/  BAR.SYNC.DEFER_BLOCKING 0x0 ;  /* 0x0000000000007b1d */ /* 0x000fe20000010000 */
[----:B------:R-:W-:Y:S01]  /*3ce0*/  ISETP.NE.AND.EX P1, PT, R9, R11, PT, P1 ;  /* 0x0000000b0900720c */ /* 0x000fe20003f25310 */
[----:B---3--:R-:W-:Y:S01]  /*3cf0*/  VIADD R0, R4, 0x2 ;  /* 0x0000000204007836 */ /* 0x008fe20000000000 */
[----:B------:R-:W-:Y:S02]  /*3d00*/  ISETP.NE.AND.EX P3, PT, R11, R15, PT, P3 ;  /* 0x0000000f0b00720c */ /* 0x000fe40003f65330 */
[-C--:B------:R-:W-:Y:S02]  /*3d10*/  ISETP.GE.OR P1, PT, R2, R33.reuse, P1 ;  /* 0x000000210200720c */ /* 0x080fe40000f26670 */
[----:B----4-:R-:W-:Y:S02]  /*3d20*/  ISETP.NE.U32.AND P4, PT, R14, R20, PT ;  /* 0x000000140e00720c */ /* 0x010fe40003f85070 */
[----:B------:R-:W-:Y:S01]  /*3d30*/  ISETP.GE.OR P3, PT, R0, R33, P3 ;  /* 0x000000210000720c */ /* 0x000fe20001f66670 */
[----:B------:R-:W-:Y:S01]  /*3d40*/  VIADD R0, R4, 0x3 ;  /* 0x0000000304007836 */ /* 0x000fe20000000000 */
[----:B------:R-:W-:-:S02]  /*3d50*/  ISETP.NE.AND.EX P4, PT, R15, R21, PT, P4 ;  /* 0x000000150f00720c */ /* 0x000fc40003f85340 */
[----:B------:R-:W-:Y:S02]  /*3d60*/  ISETP.NE.U32.AND P5, PT, R20, R6, PT ;  /* 0x000000061400720c */ /* 0x000fe40003fa5070 */
[----:B------:R-:W-:Y:S02]  /*3d70*/  ISETP.GE.OR P4, PT, R0, R33, P4 ;  /* 0x000000210000720c */ /* 0x000fe40002786670 */
[----:B------:R-:W-:Y:S02]  /*3d80*/  ISETP.NE.AND.EX P5, PT, R21, R7, PT, P5 ;  /* 0x000000071500720c */ /* 0x000fe40003fa5350 */
[----:B0-----:R-:W-:-:S04]  /*3d90*/  ISETP.NE.U32.AND P2, PT, R12, R8, PT ;  /* 0x000000080c00720c */ /* 0x001fc80003f45070 */
[----:B------:R-:W-:-:S04]  /*3da0*/  ISETP.NE.AND.EX P2, PT, R13, R9, PT, P2 ;  /* 0x000000090d00720c */ /* 0x000fc80003f45320 */
[C---:B------:R-:W-:Y:S01]  /*3db0*/  ISETP.GE.OR P2, PT, R4.reuse, R33, P2 ;  /* 0x000000210400720c */ /* 0x040fe20001746670 */
[----:B------:R-:W-:-:S03]  /*3dc0*/  VIADD R4, R4, 0x4 ;  /* 0x0000000404047836 */ /* 0x000fc60000000000 */
[----:B------:R-:W-:Y:S02]  /*3dd0*/  SEL R32, RZ, 0x1, !P2 ;  /* 0x00000001ff207807 */ /* 0x000fe40005000000 */
[----:B------:R-:W-:-:S03]  /*3de0*/  ISETP.GE.OR P5, PT, R4, R33, P5 ;  /* 0x000000210400720c */ /* 0x000fc60002fa6670 */
[----:B------:R-:W-:Y:S02]  /*3df0*/  VIADD R29, R32, 0x1 ;  /* 0x00000001201d7836 */ /* 0x000fe40000000000 */
[----:B------:R-:W-:-:S04]  /*3e00*/  @!P1 IMAD.MOV R29, RZ, RZ, R32 ;  /* 0x000000ffff1d9224 */ /* 0x000fc800078e0220 */
        /* <DEDUP_REMOVED lines=22> */
[----:B------:R-:W-:Y:S02]  /*3f70*/  ISETP.GT.U32.AND P6, PT, R3, 0x1f, PT ;  /* 0x0000001f0300780c */ /* 0x000fe40003fc4070 */
[----:B------:R-:W-:-:S04]  /*3f80*/  ISETP.NE.AND P0, PT, R35, RZ, PT ;  /* 0x000000ff2300720c */ /* 0x000fc80003f05270 */
[----:B------:R-:W-:Y:S02]  /*3f90*/  SEL R5, R4, RZ, P0 ;  /* 0x000000ff04057207 */ /* 0x000fe40000000000 */
[----:B------:R-:W-:-:S03]  /*3fa0*/  ISETP.GE.U32.AND P0, PT, R3, 0x20, PT ;  /* 0x000000200300780c */ /* 0x000fc60003f06070 */
[C---:B0-----:R-:W-:Y:S02]  /*3fb0*/  IMAD.IADD R5, R16.reuse, 0x1, R5 ;  /* 0x0000000110057824 */ /* 0x041fe400078e0205 */
        /* <DEDUP_REMOVED lines=16> */
.L_x_54:
[----:B------:R-:W-:Y:S05]  /*40c0*/  NANOSLEEP 0x1c2 ;  /* 0x000001c20000795d */ /* 0x000fea0003800000 */
[----:B------:R-:W-:Y:S01]  /*40d0*/  NOP ;  /* 0x0000000000007918 */ /* 0x000fe20000000000 */
.L_x_55:
[----:B------:R-:W-:-:S05]  /*40e0*/  IMAD.WIDE R12, R13, 0x8, R36 ;  /* 0x000000080d0c7825 */ /* 0x000fca00078e0224 */
[----:B------:R-:W3:Y:S01]  /*40f0*/  LD.E.64.STRONG.GPU R18, desc[UR8][R12.64+0x100] ;  /* 0x000100080c127980 */ /* 0x000ee2000c10fb00 */
[----:B------:R-:W-:Y:S01]  /*4100*/  UMOV UR5, 0xffffffff ;  /* 0xffffffff00057882 */ /* 0x000fe20000000000 */
[----:B---3--:R-:W-:Y:S02]  /*4110*/  ISETP.NE.AND P0, PT, R18, 0x63, PT ;  /* 0x000000631200780c */ /* 0x008fe40003f05270 */
[----:B------:R-:W-:Y:S11]  /*4120*/  BRA.DIV UR5, `(.L_x_56) ;  /* 0x0000001e05187947 */ /* 0x000ff6000b800000 */
[----:B------:R-:W-:-:S13]  /*4130*/  VOTE.ANY P0, !P0 ;  /* 0x0000000000ff7806 */ /* 0x000fda0004000100 */
.L_x_114:
[----:B------:R-:W-:Y:S05]  /*4140*/  @!P0 BRA `(.L_x_57) ;  /* 0x0000000000308947 */ /* 0x000fea0003800000 */
.L_x_61:
[----:B------:R-:W-:Y:S05]  /*4150*/  YIELD ;  /* 0x0000000000007946 */ /* 0x000fea0003800000 */
[----:B------:R-:W-:Y:S05]  /*4160*/  @P6 BRA `(.L_x_58) ;  /* 0x0000000000086947 */ /* 0x000fea0003800000 */
[----:B------:R0:W-:Y:S06]  /*4170*/  MEMBAR.SC.CTA ;  /* 0x0000000000007992 */ /* 0x0001ec0000000000 */
[----:B0-----:R-:W-:Y:S05]  /*4180*/  BRA `(.L_x_59) ;  /* 0x0000000000087947 */ /* 0x001fea0003800000 */
.L_x_58:
[----:B------:R-:W-:Y:S05]  /*4190*/  NANOSLEEP 0x15e ;  /* 0x0000015e0000795d */ /* 0x000fea0003800000 */
[----:B------:R-:W-:Y:S01]  /*41a0*/  NOP ;  /* 0x0000000000007918 */ /* 0x000fe20000000000 */
.L_x_59:
[----:B------:R-:W3:Y:S01]  /*41b0*/  LD.E.64.STRONG.GPU R18, desc[UR8][R12.64+0x100] ;  /* 0x000100080c127980 */ /* 0x000ee2000c10fb00 */
[----:B------:R-:W-:Y:S01]  /*41c0*/  UMOV UR5, 0xffffffff ;  /* 0xffffffff00057882 */ /* 0x000fe20000000000 */
[----:B---3--:R-:W-:Y:S02]  /*41d0*/  ISETP.NE.AND P0, PT, R18, 0x63, PT ;  /* 0x000000631200780c */ /* 0x008fe40003f05270 */
[----:B------:R-:W-:Y:S11]  /*41e0*/  BRA.DIV UR5, `(.L_x_60) ;  /* 0x0000001e05087947 */ /* 0x000ff6000b800000 */
[----:B------:R-:W-:-:S13]  /*41f0*/  VOTE.ANY P0, !P0 ;  /* 0x0000000000ff7806 */ /* 0x000fda0004000100 */
.L_x_117:
[----:B------:R-:W-:Y:S05]  /*4200*/  @P0 BRA `(.L_x_61) ;  /* 0xfffffffc00d00947 */ /* 0x000fea000383ffff */
.L_x_57:
[----:B------:R-:W-:Y:S01]  /*4210*/  UMOV UR5, 0xffffffff ;  /* 0xffffffff00057882 */ /* 0x000fe20000000000 */
[----:B------:R-:W-:Y:S02]  /*4220*/  ISETP.NE.AND P6, PT, R18, 0x65, PT ;  /* 0x000000651200780c */ /* 0x000fe40003fc5270 */
[----:B------:R-:W-:Y:S11]  /*4230*/  BRA.DIV UR5, `(.L_x_62) ;  /* 0x0000001e05147947 */ /* 0x000ff6000b800000 */
[----:B------:R-:W0:Y:S01]  /*4240*/  S2R R5, SR_GEMASK ;  /* 0x0000000000057919 */ /* 0x000e220000003c00 */
[----:B------:R-:W-:Y:S01]  /*4250*/  VOTE.ANY R30, PT, !P6 ;  /* 0x00000000001e7806 */ /* 0x000fe200070e0100 */
[C---:B------:R-:W-:Y:S02]  /*4260*/  VIADD R22, R35.reuse, 0x2 ;  /* 0x0000000223167836 */ /* 0x040fe40000000000 */
[C---:B--2---:R-:W-:Y:S01]  /*4270*/  VIADD R16, R35.reuse, 0x4 ;  /* 0x0000000423107836 */ /* 0x044fe20000000000 */
[----:B------:R-:W1:Y:S01]  /*4280*/  S2R R27, SR_CTAID.X ;  /* 0x00000000001b7919 */ /* 0x000e620000002500 */
[----:B------:R-:W-:Y:S01]  /*4290*/  VIADD R24, R35, 0x10 ;  /* 0x0000001023187836 */ /* 0x000fe20000000000 */
[----:B0-----:R-:W-:-:S05]  /*42a0*/  LOP3.LUT R30, R30, 0x80000000, R5, 0xec, !PT ;  /* 0x800000001e1e7812 */ /* 0x001fca00078eec05 */
[----:B------:R-:W-:-:S05]  /*42b0*/  VIADD R5, R30, 0xffffffff ;  /* 0xffffffff1e057836 */ /* 0x000fca0000000000 */
[----:B------:R-:W-:-:S04]  /*42c0*/  LOP3.LUT R5, R30, R5, RZ, 0xc, !PT ;  /* 0x000000051e057212 */ /* 0x000fc800078e0cff */
[----:B------:R0:W2:Y:S02]  /*42d0*/  POPC R28, R5 ;  /* 0x00000005001c7309 */ /* 0x0000a40000000000 */
[C---:B0-----:R-:W-:Y:S01]  /*42e0*/  VIADD R5, R35.reuse, 0x8 ;  /* 0x0000000823057836 */ /* 0x041fe20000000000 */
[----:B--2---:R-:W0:Y:S01]  /*42f0*/  SHFL.DOWN PT, R31, R19, 0x1, R28 ;  /* 0x08200000131f7989 */ /* 0x004e2200000e001c */
        /* <DEDUP_REMOVED lines=12> */
[----:B------:R-:W-:Y:S02]  /*43c0*/  IMAD.IADD R26, R25, 0x1, R12 ;  /* 0x00000001191a7824 */ /* 0x000fe400078e020c */
[----:B------:R-:W0:Y:S03]  /*43d0*/  LDC.64 R12, c[0x0][0x3a8] ;  /* 0x0000ea00ff0c7b82 */ /* 0x000e260000000a00 */
[----:B------:R-:W2:Y:S02]  /*43e0*/  SHFL.DOWN PT, R31, R26, 0x8, R28 ;  /* 0x090000001a1f7989 */ /* 0x000ea400000e001c */
[----:B--2---:R-:W-:Y:S02]  /*43f0*/  SEL R19, R31, RZ, !P0 ;  /* 0x000000ff1f137207 */ /* 0x004fe40004000000 */
[----:B------:R-:W-:-:S03]  /*4400*/  ISETP.NE.AND P0, PT, R18, 0x65, PT ;  /* 0x000000651200780c */ /* 0x000fc60003f05270 */
[----:B------:R-:W-:-:S05]  /*4410*/  IMAD.IADD R19, R26, 0x1, R19 ;  /* 0x000000011a137824 */ /* 0x000fca00078e0213 */
[----:B------:R-:W2:Y:S05]  /*4420*/  SHFL.DOWN PT, R31, R19, 0x10, R28 ;  /* 0x0a000000131f7989 */ /* 0x000eaa00000e001c */
[----:B------:R-:W-:Y:S02]  /*4430*/  VOTE.ALL P0, P0 ;  /* 0x0000000000ff7806 */ /* 0x000fe40000000000 */
[----:B--2---:R-:W-:Y:S02]  /*4440*/  SEL R18, R31, RZ, !P6 ;  /* 0x000000ff1f127207 */ /* 0x004fe40007000000 */
[----:B0-----:R-:W-:Y:S02]  /*4450*/  IADD3 R23, P6, PT, R12, 0x100, RZ ;  /* 0x000001000c177810 */ /* 0x001fe40007fde0ff */
[----:B------:R-:W-:Y:S01]  /*4460*/  LOP3.LUT R12, RZ, R3, RZ, 0x33, !PT ;  /* 0x00000003ff0c7212 */ /* 0x000fe200078e33ff */
[----:B------:R-:W-:-:S02]  /*4470*/  IMAD.IADD R25, R19, 0x1, R18 ;  /* 0x0000000113197824 */ /* 0x000fc400078e0212 */
[----:B------:R-:W-:Y:S02]  /*4480*/  IMAD.X R26, RZ, RZ, R13, P6 ;  /* 0x000000ffff1a7224 */ /* 0x000fe400030e060d */
[----:B-1----:R-:W-:-:S07]  /*4490*/  IMAD.IADD R28, R27, 0x1, R12 ;  /* 0x000000011b1c7824 */ /* 0x002fce00078e020c */
.L_x_126:
[----:B------:R-:W-:Y:S05]  /*44a0*/  @!P0 BRA `(.L_x_63) ;  /* 0x0000000000e08947 */ /* 0x000fea0003800000 */
.L_x_71:
        /* <DEDUP_REMOVED lines=9> */
.L_x_129:
[----:B------:R-:W-:Y:S05]  /*4540*/  @!P0 BRA `(.L_x_65) ;  /* 0x0000000000348947 */ /* 0x000fea0003800000 */
[----:B------:R-:W-:-:S13]  /*4550*/  ISETP.GT.U32.AND P6, PT, R4, 0x1f3, PT ;  /* 0x000001f30400780c */ /* 0x000fda0003fc4070 */
.L_x_69:
[----:B------:R-:W-:Y:S05]  /*4560*/  YIELD ;  /* 0x0000000000007946 */ /* 0x000fea0003800000 */
[----:B------:R-:W-:Y:S05]  /*4570*/  @P6 BRA `(.L_x_66) ;  /* 0x0000000000086947 */ /* 0x000fea0003800000 */
[----:B------:R0:W-:Y:S06]  /*4580*/  MEMBAR.SC.CTA ;  /* 0x0000000000007992 */ /* 0x0001ec0000000000 */
[----:B0-----:R-:W-:Y:S05]  /*4590*/  BRA `(.L_x_67) ;  /* 0x0000000000087947 */ /* 0x001fea0003800000 */
.L_x_66:
[----:B------:R-:W-:Y:S05]  /*45a0*/  NANOSLEEP 0x15e ;  /* 0x0000015e0000795d */ /* 0x000fea0003800000 */
[----:B------:R-:W-:Y:S01]  /*45b0*/  NOP ;  /* 0x0000000000007918 */ /* 0x000fe20000000000 */
.L_x_67:
[----:B------:R-:W2:Y:S01]  /*45c0*/  LD.E.64.STRONG.GPU R18, desc[UR8][R12.64+-0x100] ;  /* 0xffff00080c127980 */ /* 0x000ea2000c10fb00 */
[----:B------:R-:W-:Y:S01]  /*45d0*/  UMOV UR5, 0xffffffff ;  /* 0xffffffff00057882 */ /* 0x000fe20000000000 */
[----:B--2---:R-:W-:Y:S02]  /*45e0*/  ISETP.NE.AND P0, PT, R18, 0x63, PT ;  /* 0x000000631200780c */ /* 0x004fe40003f05270 */
[----:B------:R-:W-:Y:S11]  /*45f0*/  BRA.DIV UR5, `(.L_x_68) ;  /* 0x0000001e05587947 */ /* 0x000ff6000b800000 */
[----:B------:R-:W-:-:S13]  /*4600*/  VOTE.ANY P0, !P0 ;  /* 0x0000000000ff7806 */ /* 0x000fda0004000100 */
.L_x_132:
[----:B------:R-:W-:Y:S05]  /*4610*/  @P0 BRA `(.L_x_69) ;  /* 0xfffffffc00d00947 */ /* 0x000fea000383ffff */
.L_x_65:
[----:B------:R-:W-:Y:S01]  /*4620*/  UMOV UR5, 0xffffffff ;  /* 0xffffffff00057882 */ /* 0x000fe20000000000 */
[----:B------:R-:W-:Y:S02]  /*4630*/  ISETP.NE.AND P6, PT, R18, 0x65, PT ;  /* 0x000000651200780c */ /* 0x000fe40003fc5270 */
[----:B------:R-:W-:Y:S11]  /*4640*/  BRA.DIV UR5, `(.L_x_70) ;  /* 0x0000001e05647947 */ /* 0x000ff6000b800000 */
[----:B------:R-:W0:Y:S01]  /*4650*/  S2R R12, SR_GEMASK ;  /* 0x00000000000c7919 */ /* 0x000e220000003c00 */
[----:B------:R-:W-:Y:S01]  /*4660*/  VOTE.ANY R30, PT, !P6 ;  /* 0x00000000001e7806 */ /* 0x000fe200070e0100 */
[----:B------:R-:W-:-:S03]  /*4670*/  VIADD R28, R28, 0xffffffe0 ;  /* 0xffffffe01c1c7836 */ /* 0x000fc60000000000 */
[----:B0-----:R-:W-:-:S05]  /*4680*/  LOP3.LUT R30, R30, 0x80000000, R12, 0xec, !PT ;  /* 0x800000001e1e7812 */ /* 0x001fca00078eec0c */
        /* <DEDUP_REMOVED lines=25> */
.L_x_141:
[----:B------:R-:W-:Y:S05]  /*4820*/  @P0 BRA `(.L_x_71) ;  /* 0xfffffffc00200947 */ /* 0x000fea000383ffff */
.L_x_63:
        /* <DEDUP_REMOVED lines=16> */
.L_x_53:
[----:B------:R-:W-:Y:S05]  /*4930*/  WARPSYNC.ALL ;  /* 0x0000000000007948 */ /* 0x000fea0003800000 */
[----:B------:R-:W-:Y:S01]  /*4940*/  ISETP.NE.AND P0, PT, R3, RZ, PT ;  /* 0x000000ff0300720c */ /* 0x000fe20003f05270 */
[----:B------:R-:W0:Y:S08]  /*4950*/  S2UR UR5, SR_CgaCtaId ;  /* 0x00000000000579c3 */ /* 0x000e300000008800 */
[----:B------:R-:W-:Y:S01]  /*4960*/  BAR.SYNC.DEFER_BLOCKING 0x0 ;  /* 0x0000000000007b1d */ /* 0x000fe20000010000 */
[----:B------:R-:W-:-:S05]  /*4970*/  IADD3 R33, PT, PT, -R33, 0x140, RZ ;  /* 0x0000014021217810 */ /* 0x000fca0007ffe1ff */
[----:B------:R-:W-:Y:S01]  /*4980*/  UMOV UR4, 0x400 ;  /* 0x0000040000047882 */ /* 0x000fe20000000000 */
[----:B------:R-:W-:Y:S01]  /*4990*/  BSSY.RECONVERGENT B0, `(.L_x_72) ;  /* 0x000009e000007945 */ /* 0x000fe20003800200 */
[----:B0-----:R-:W-:-:S09]  /*49a0*/  ULEA UR4, UR5, UR4, 0x18 ;  /* 0x0000000405047291 */ /* 0x001fd2000f8ec0ff */
[----:B--2---:R-:W0:Y:S04]  /*49b0*/  @P0 LDS R4, [UR4+0xc] ;  /* 0x00000c04ff040984 */ /* 0x004e280008000800 */
[----:B------:R-:W1:Y:S01]  /*49c0*/  LDS.128 R16, [UR4+0x20] ;  /* 0x00002004ff107984 */ /* 0x000e620008000c00 */
[----:B0-----:R-:W-:-:S04]  /*49d0*/  @P0 IMAD.IADD R5, R5, 0x1, R4 ;  /* 0x0000000105050824 */ /* 0x001fc800078e0204 */
[--C-:B------:R-:W-:Y:S01]  /*49e0*/  IMAD.IADD R4, R29, 0x1, R5.reuse ;  /* 0x000000011d047824 */ /* 0x100fe200078e0205 */
[----:B-1----:R-:W-:Y:S01]  /*49f0*/  @P1 IADD3 R32, PT, PT, -R17, R5, R32 ;  /* 0x0000000511201210 */ /* 0x002fe20007ffe120 */
[----:B------:R-:W-:Y:S02]  /*4a00*/  IMAD.IADD R16, R0, 0x1, R5 ;  /* 0x0000000100107824 */ /* 0x000fe400078e0205 */
[----:B------:R-:W-:Y:S01]  /*4a10*/  @P3 IMAD.IADD R0, R4, 0x1, -R17 ;  /* 0x0000000104003824 */ /* 0x000fe200078e0a11 */
[----:B------:R-:W-:Y:S01]  /*4a20*/  @P1 LEA R13, R32, UR4, 0x3 ;  /* 0x00000004200d1c11 */ /* 0x000fe2000f8e18ff */
[----:B------:R-:W-:Y:S02]  /*4a30*/  IMAD.IADD R12, R2, 0x1, R5 ;  /* 0x00000001020c7824 */ /* 0x000fe400078e0205 */
[----:B------:R-:W-:Y:S01]  /*4a40*/  @P2 IMAD.IADD R2, R5, 0x1, -R17 ;  /* 0x0000000105022824 */ /* 0x000fe200078e0a11 */
[----:B------:R-:W-:Y:S01]  /*4a50*/  @P3 LEA R23, R0, UR4, 0x3 ;  /* 0x0000000400173c11 */ /* 0x000fe2000f8e18ff */
[----:B------:R-:W-:-:S02]  /*4a60*/  IMAD.IADD R0, R19, 0x1, -R33 ;  /* 0x0000000113007824 */ /* 0x000fc400078e0a21 */
[--C-:B------:R-:W-:Y:S01]  /*4a70*/  @P5 IMAD.IADD R4, R16, 0x1, -R17.reuse ;  /* 0x0000000110045824 */ /* 0x100fe200078e0a11 */
[----:B------:R-:W-:Y:S01]  /*4a80*/  @P2 LEA R5, R2, UR4, 0x3 ;  /* 0x0000000402052c11 */ /* 0x000fe2000f8e18ff */
[----:B------:R-:W-:Y:S01]  /*4a90*/  BAR.SYNC.DEFER_BLOCKING 0x0 ;  /* 0x0000000000007b1d */ /* 0x000fe20000010000 */
[----:B------:R-:W-:Y:S01]  /*4aa0*/  @P4 IMAD.IADD R2, R12, 0x1, -R17 ;  /* 0x000000010c024824 */ /* 0x000fe200078e0a11 */
[----:B------:R-:W-:Y:S01]  /*4ab0*/  ISETP.GE.AND P0, PT, R3, R0, PT ;  /* 0x000000000300720c */ /* 0x000fe20003f06270 */
[----:B------:R-:W-:Y:S01]  /*4ac0*/  IMAD.IADD R18, R18, 0x1, -R33 ;  /* 0x0000000112127824 */ /* 0x000fe200078e0a21 */
[----:B------:R-:W-:Y:S02]  /*4ad0*/  @P5 LEA R27, R4, UR4, 0x3 ;  /* 0x00000004041b5c11 */ /* 0x000fe4000f8e18ff */
[----:B------:R-:W-:Y:S01]  /*4ae0*/  @P4 LEA R25, R2, UR4, 0x3 ;  /* 0x0000000402194c11 */ /* 0x000fe2000f8e18ff */
[----:B------:R0:W-:Y:S04]  /*4af0*/  @P2 STS.64 [R5], R8 ;  /* 0x0000000805002388 */ /* 0x0001e80000000a00 */
[----:B------:R0:W-:Y:S04]  /*4b00*/  @P1 STS.64 [R13], R10 ;  /* 0x0000000a0d001388 */ /* 0x0001e80000000a00 */
[----:B------:R0:W-:Y:S04]  /*4b10*/  @P3 STS.64 [R23], R14 ;  /* 0x0000000e17003388 */ /* 0x0001e80000000a00 */
[----:B------:R0:W-:Y:S04]  /*4b20*/  @P4 STS.64 [R25], R20 ;  /* 0x0000001419004388 */ /* 0x0001e80000000a00 */
[----:B------:R0:W-:Y:S01]  /*4b30*/  @P5 STS.64 [R27], R6 ;  /* 0x000000061b005388 */ /* 0x0001e20000000a00 */
[----:B------:R-:W-:Y:S06]  /*4b40*/  BAR.SYNC.DEFER_BLOCKING 0x0 ;  /* 0x0000000000007b1d */ /* 0x000fec0000010000 */
[----:B------:R-:W-:Y:S05]  /*4b50*/  @P0 BRA `(.L_x_73) ;  /* 0x0000000800040947 */ /* 0x000fea0003800000 */
[----:B------:R-:W1:Y:S01]  /*4b60*/  S2R R22, SR_CTAID.X ;  /* 0x0000000000167919 */ /* 0x000e620000002500 */
[----:B------:R-:W2:Y:S01]  /*4b70*/  LDCU UR5, c[0x0][0x3a0] ;  /* 0x00007400ff0577ac */ /* 0x000ea20008000800 */
[----:B------:R-:W-:Y:S01]  /*4b80*/  BSSY.RECONVERGENT B1, `(.L_x_74) ;  /* 0x000001a000017945 */ /* 0x000fe20003800200 */
[----:B-1----:R-:W-:-:S04]  /*4b90*/  IMAD R2, R22, 0x140, RZ ;  /* 0x0000014016027824 */ /* 0x002fc800078e02ff */
[----:B------:R-:W-:-:S05]  /*4ba0*/  IMAD.IADD R2, R2, 0x1, R3 ;  /* 0x0000000102027824 */ /* 0x000fca00078e0203 */
[----:B--2---:R-:W-:-:S05]  /*4bb0*/  IADD3 R2, PT, PT, -R2, UR5, R19 ;  /* 0x0000000502027c10 */ /* 0x004fca000fffe113 */
[----:B------:R-:W-:-:S05]  /*4bc0*/  VIADD R2, R2, 0xfffffebf ;  /* 0xfffffebf02027836 */ /* 0x000fca0000000000 */
[C---:B------:R-:W-:Y:S02]  /*4bd0*/  LOP3.LUT R4, R2.reuse, 0xc0, RZ, 0xc0, !PT ;  /* 0x000000c002047812 */ /* 0x040fe400078ec0ff */
[----:B------:R-:W-:Y:S02]  /*4be0*/  ISETP.GE.U32.AND P1, PT, R2, 0xc0, PT ;  /* 0x000000c00200780c */ /* 0x000fe40003f26070 */
[----:B------:R-:W-:-:S13]  /*4bf0*/  ISETP.NE.AND P0, PT, R4, 0xc0, PT ;  /* 0x000000c00400780c */ /* 0x000fda0003f05270 */
[----:B------:R-:W-:Y:S05]  /*4c00*/  @!P0 BRA `(.L_x_75) ;  /* 0x0000000000448947 */ /* 0x000fea0003800000 */
[----:B0-----:R-:W0:Y:S01]  /*4c10*/  LDC.64 R8, c[0x0][0x388] ;  /* 0x0000e200ff087b82 */ /* 0x001e220000000a00 */
        /* <DEDUP_REMOVED lines=8> */
.L_x_76:
        /* <DEDUP_REMOVED lines=8> */
.L_x_75:
[----:B------:R-:W-:Y:S05]  /*4d20*/  BSYNC.RECONVERGENT B1 ;  /* 0x0000000000017941 */ /* 0x000fea0003800200 */
.L_x_74:
[----:B------:R-:W-:Y:S05]  /*4d30*/  @!P1 BRA `(.L_x_73) ;  /* 0x00000004008c9947 */ /* 0x000fea0003800000 */
[----:B------:R-:W2:Y:S01]  /*4d40*/  LDCU.64 UR6, c[0x0][0x388] ;  /* 0x00007100ff0677ac */ /* 0x000ea20008000a00 */
[----:B------:R-:W-:Y:S01]  /*4d50*/  IMAD.IADD R2, R0, 0x1, -R3 ;  /* 0x0000000100027824 */ /* 0x000fe200078e0a03 */
[----:B------:R-:W-:Y:S01]  /*4d60*/  BSSY.RECONVERGENT B1, `(.L_x_77) ;  /* 0x0000039000017945 */ /* 0x000fe20003800200 */
[C---:B------:R-:W-:Y:S01]  /*4d70*/  IMAD.IADD R19, R3.reuse, 0x1, R17 ;  /* 0x0000000103137824 */ /* 0x040fe200078e0211 */
[----:B------:R-:W-:Y:S02]  /*4d80*/  PLOP3.LUT P0, PT, PT, PT, PT, 0x80, 0x8 ;  /* 0x000000000008781c */ /* 0x000fe40003f0f070 */
[----:B------:R-:W-:Y:S02]  /*4d90*/  ISETP.GT.AND P1, PT, R2, 0x300, PT ;  /* 0x000003000200780c */ /* 0x000fe40003f24270 */
[----:B------:R-:W-:-:S05]  /*4da0*/  LEA R2, R3, UR4, 0x3 ;  /* 0x0000000403027c11 */ /* 0x000fca000f8e18ff */
[----:B------:R-:W-:Y:S01]  /*4db0*/  VIADD R2, R2, 0x400 ;  /* 0x0000040002027836 */ /* 0x000fe20000000000 */
[----:B--2---:R-:W-:-:S04]  /*4dc0*/  UIADD3 UR6, UP0, UPT, UR6, 0x400, URZ ;  /* 0x0000040006067890 */ /* 0x004fc8000ff1e0ff */
[----:B------:R-:W-:Y:S02]  /*4dd0*/  UIADD3.X UR7, UPT, UPT, URZ, UR7, URZ, UP0, !UPT ;  /* 0x00000007ff077290 */ /* 0x000fe400087fe4ff */
[----:B-1----:R-:W-:-:S04]  /*4de0*/  IMAD.U32 R4, RZ, RZ, UR6 ;  /* 0x00000006ff047e24 */ /* 0x002fc8000f8e00ff */
[----:B0-----:R-:W-:Y:S01]  /*4df0*/  IMAD.U32 R5, RZ, RZ, UR7 ;  /* 0x00000007ff057e24 */ /* 0x001fe2000f8e00ff */
[----:B------:R-:W-:Y:S06]  /*4e00*/  @!P1 BRA `(.L_x_78) ;  /* 0x0000000000b89947 */ /* 0x000fec0003800000 */
[----:B------:R-:W-:Y:S01]  /*4e10*/  PLOP3.LUT P0, PT, PT, PT, PT, 0x8, 0x80 ;  /* 0x000000000080781c */ /* 0x000fe20003f0e170 */
[----:B------:R-:W-:-:S12]  /*4e20*/  VIADD R34, R0, 0xfffffd00 ;  /* 0xfffffd0000227836 */ /* 0x000fd80000000000 */
.L_x_79:
[----:B----4-:R-:W0:Y:S01]  /*4e30*/  LDS.64 R14, [R2+0x200] ;  /* 0x00020000020e7984 */ /* 0x010e220000000a00 */
[----:B------:R-:W-:-:S03]  /*4e40*/  IMAD.WIDE R36, R19, 0x8, R4 ;  /* 0x0000000813247825 */ /* 0x000fc600078e0204 */
[----:B------:R-:W1:Y:S01]  /*4e50*/  LDS.64 R28, [R2+-0x400] ;  /* 0xfffc0000021c7984 */ /* 0x000e620000000a00 */
[----:B------:R-:W-:Y:S02]  /*4e60*/  VIADD R35, R19, 0x300 ;  /* 0x0000030013237836 */ /* 0x000fe40000000000 */
[----:B------:R-:W-:Y:S01]  /*4e70*/  VIADD R3, R3, 0x400 ;  /* 0x0000040003037836 */ /* 0x000fe20000000000 */
[----:B------:R-:W2:Y:S04]  /*4e80*/  LDS.64 R30, [R2+-0x200] ;  /* 0xfffe0000021e7984 */ /* 0x000ea80000000a00 */
[----:B------:R-:W3:Y:S01]  /*4e90*/  LDS.64 R32, [R2] ;  /* 0x0000000002207984 */ /* 0x000ee20000000a00 */
[----:B------:R-:W-:-:S03]  /*4ea0*/  ISETP.GE.AND P1, PT, R3, R34, PT ;  /* 0x000000220300720c */ /* 0x000fc60003f26270 */
[----:B------:R-:W4:Y:S04]  /*4eb0*/  LDS.64 R6, [R2+0x400] ;  /* 0x0004000002067984 */ /* 0x000f280000000a00 */
        /* <DEDUP_REMOVED lines=8> */
[----:B------:R-:W0:Y:S04]  /*4f40*/  LDS.64 R14, [R2+0xc00] ;  /* 0x000c0000020e7984 */ /* 0x000e280000000a00 */
[----:B------:R-:W1:Y:S04]  /*4f50*/  LDS.64 R22, [R2+0x1200] ;  /* 0x0012000002167984 */ /* 0x000e680000000a00 */
[----:B------:R-:W2:Y:S04]  /*4f60*/  LDS.64 R24, [R2+0x1400] ;  /* 0x0014000002187984 */ /* 0x000ea80000000a00 */
[----:B------:R-:W2:Y:S04]  /*4f70*/  LDS.64 R26, [R2+0x1600] ;  /* 0x00160000021a7984 */ /* 0x000ea80000000a00 */
[----:B------:R-:W2:Y:S04]  /*4f80*/  LDS.64 R28, [R2+0x1800] ;  /* 0x00180000021c7984 */ /* 0x000ea80000000a00 */
[----:B------:R4:W2:Y:S04]  /*4f90*/  LDS.64 R30, [R2+0x1a00] ;  /* 0x001a0000021e7984 */ /* 0x0008a80000000a00 */
[----:B---3--:R3:W-:Y:S01]  /*4fa0*/  STG.E.64 desc[UR8][R36.64], R32 ;  /* 0x0000002024007986 */ /* 0x0087e2000c101b08 */
[----:B----4-:R-:W-:-:S02]  /*4fb0*/  VIADD R2, R2, 0x2000 ;  /* 0x0000200002027836 */ /* 0x010fc40000000000 */
[C---:B---3--:R-:W-:Y:S02]  /*4fc0*/  VIADD R33, R19.reuse, 0x100 ;  /* 0x0000010013217836 */ /* 0x048fe40000000000 */
[----:B------:R-:W-:Y:S02]  /*4fd0*/  VIADD R37, R19, 0x200 ;  /* 0x0000020013257836 */ /* 0x000fe40000000000 */
[----:B------:R-:W-:-:S04]  /*4fe0*/  IMAD.WIDE R32, R33, 0x8, R4 ;  /* 0x0000000821207825 */ /* 0x000fc800078e0204 */
[--C-:B------:R-:W-:Y:S01]  /*4ff0*/  IMAD.WIDE R36, R37, 0x8, R4.reuse ;  /* 0x0000000825247825 */ /* 0x100fe200078e0204 */
[----:B------:R3:W-:Y:S03]  /*5000*/  STG.E.64 desc[UR8][R32.64+-0x400], R6 ;  /* 0xfffc000620007986 */ /* 0x0007e6000c101b08 */
[----:B------:R-:W-:Y:S01]  /*5010*/  VIADD R19, R19, 0x400 ;  /* 0x0000040013137836 */ /* 0x000fe20000000000 */
[----:B-----5:R4:W-:Y:S04]  /*5020*/  STG.E.64 desc[UR8][R32.64+-0x200], R8 ;  /* 0xfffe000820007986 */ /* 0x0209e8000c101b08 */
[----:B------:R4:W-:Y:S04]  /*5030*/  STG.E.64 desc[UR8][R32.64], R10 ;  /* 0x0000000a20007986 */ /* 0x0009e8000c101b08 */
[----:B------:R4:W-:Y:S01]  /*5040*/  STG.E.64 desc[UR8][R32.64+0x200], R12 ;  /* 0x0002000c20007986 */ /* 0x0009e2000c101b08 */
[----:B---3--:R-:W-:-:S03]  /*5050*/  IMAD.WIDE R6, R35, 0x8, R4 ;  /* 0x0000000823067825 */ /* 0x008fc600078e0204 */
[----:B0-----:R4:W-:Y:S04]  /*5060*/  STG.E.64 desc[UR8][R36.64+-0x400], R14 ;  /* 0xfffc000e24007986 */ /* 0x0019e8000c101b08 */
[----:B------:R4:W-:Y:S04]  /*5070*/  STG.E.64 desc[UR8][R36.64+-0x200], R16 ;  /* 0xfffe001024007986 */ /* 0x0009e8000c101b08 */
[----:B------:R4:W-:Y:S04]  /*5080*/  STG.E.64 desc[UR8][R36.64], R20 ;  /* 0x0000001424007986 */ /* 0x0009e8000c101b08 */
[----:B-1----:R4:W-:Y:S04]  /*5090*/  STG.E.64 desc[UR8][R36.64+0x200], R22 ;  /* 0x0002001624007986 */ /* 0x0029e8000c101b08 */
[----:B--2---:R4:W-:Y:S04]  /*50a0*/  STG.E.64 desc[UR8][R6.64+-0x400], R24 ;  /* 0xfffc001806007986 */ /* 0x0049e8000c101b08 */
[----:B------:R4:W-:Y:S04]  /*50b0*/  STG.E.64 desc[UR8][R6.64+-0x200], R26 ;  /* 0xfffe001a06007986 */ /* 0x0009e8000c101b08 */
[----:B------:R4:W-:Y:S04]  /*50c0*/  STG.E.64 desc[UR8][R6.64], R28 ;  /* 0x0000001c06007986 */ /* 0x0009e8000c101b08 */
[----:B------:R4:W-:Y:S01]  /*50d0*/  STG.E.64 desc[UR8][R6.64+0x200], R30 ;  /* 0x0002001e06007986 */ /* 0x0009e2000c101b08 */
[----:B------:R-:W-:Y:S05]  /*50e0*/  @!P1 BRA `(.L_x_79) ;  /* 0xfffffffc00509947 */ /* 0x000fea000383ffff */
.L_x_78:
[----:B------:R-:W-:Y:S05]  /*50f0*/  BSYNC.RECONVERGENT B1 ;  /* 0x0000000000017941 */ /* 0x000fea0003800200 */
.L_x_77:
[----:B----4-:R-:W-:Y:S01]  /*5100*/  IMAD.IADD R6, R0, 0x1, -R3 ;  /* 0x0000000100067824 */ /* 0x010fe200078e0a03 */
        /* <DEDUP_REMOVED lines=26> */
.L_x_81:
[----:B------:R-:W-:Y:S05]  /*52b0*/  BSYNC.RECONVERGENT B1 ;  /* 0x0000000000017941 */ /* 0x000fea0003800200 */
.L_x_80:
        /* <DEDUP_REMOVED lines=11> */
.L_x_73:
[----:B------:R-:W-:Y:S05]  /*5370*/  BSYNC.RECONVERGENT B0 ;  /* 0x0000000000007941 */ /* 0x000fea0003800200 */
.L_x_72:
[----:B------:R-:W-:Y:S06]  /*5380*/  BAR.SYNC.DEFER_BLOCKING 0x0 ;  /* 0x0000000000007b1d */ /* 0x000fec0000010000 */
.L_x_52:
[----:B------:R-:W2:Y:S02]  /*5390*/  S2R R0, SR_TID.X ;  /* 0x0000000000007919 */ /* 0x000ea40000002100 */
[----:B--2---:R-:W-:-:S13]  /*53a0*/  ISETP.NE.AND P0, PT, R0, RZ, PT ;  /* 0x000000ff0000720c */ /* 0x004fda0003f05270 */
[----:B------:R-:W-:Y:S05]  /*53b0*/  @P0 EXIT ;  /* 0x000000000000094d */ /* 0x000fea0003800000 */
[----:B01--4-:R-:W0:Y:S02]  /*53c0*/  LDC.64 R2, c[0x0][0x398] ;  /* 0x0000e600ff027b82 */ /* 0x013e240000000a00 */
[----:B0-----:R-:W-:Y:S01]  /*53d0*/  STG.E desc[UR8][R2.64], R18 ;  /* 0x0000001202007986 */ /* 0x001fe2000c101908 */
[----:B------:R-:W-:Y:S05]  /*53e0*/  EXIT ;  /* 0x000000000000794d */ /* 0x000fea0003800000 */
.L_x_15:
[----:B------:R-:W-:Y:S01]  /*53f0*/  BSSY B0, `(.L_x_82) ;  /* 0x0000006000007945 */ /* 0x000fe20003800000 */
[----:B------:R-:W-:Y:S01]  /*5400*/  PLOP3.LUT P0, PT, P0, PT, PT, 0x8, 0x80 ;  /* 0x000000000080781c */ /* 0x000fe2000070e170 */
[----:B------:R-:W-:-:S12]  /*5410*/  IMAD.MOV.U32 R30, RZ, RZ, -0x1 ;  /* 0xffffffffff1e7424 */ /* 0x000fd800078e00ff */
[----:B--2---:R-:W-:Y:S05]  /*5420*/  WARPSYNC.COLLECTIVE R30, `(.L_x_83) ;  /* 0x000000001e087348 */ /* 0x004fea0003c00000 */
[----:B------:R-:W-:Y:S01]  /*5430*/  VOTE.ANY P0, P0 ;  /* 0x0000000000ff7806 */ /* 0x000fe20000000100 */
[----:B--2---:R-:W-:-:S12]  /*5440*/  ENDCOLLECTIVE ;  /* 0x000000000000791b */ /* 0x004fd80003800000 */
.L_x_83:
[----:B------:R-:W-:Y:S05]  /*5450*/  BSYNC B0 ;  /* 0x0000000000007941 */ /* 0x000fea0003800000 */
.L_x_82:
[----:B------:R-:W-:Y:S05]  /*5460*/  BRA `(.L_x_84) ;  /* 0xffffffc000587947 */ /* 0x000fea000383ffff */
.L_x_19:
[----:B------:R-:W-:Y:S01]  /*5470*/  BSSY B0, `(.L_x_85) ;  /* 0x0000006000007945 */ /* 0x000fe20003800000 */
[----:B------:R-:W-:Y:S01]  /*5480*/  PLOP3.LUT P0, PT, P0, PT, PT, 0x8, 0x80 ;  /* 0x000000000080781c */ /* 0x000fe2000070e170 */
[----:B------:R-:W-:-:S12]  /*5490*/  IMAD.MOV.U32 R30, RZ, RZ, -0x1 ;  /* 0xffffffffff1e7424 */ /* 0x000fd800078e00ff */
[----:B--2---:R-:W-:Y:S05]  /*54a0*/  WARPSYNC.COLLECTIVE R30, `(.L_x_86) ;  /* 0x000000001e087348 */ /* 0x004fea0003c00000 */
[----:B------:R-:W-:Y:S01]  /*54b0*/  VOTE.ANY P0, P0 ;  /* 0x0000000000ff7806 */ /* 0x000fe20000000100 */
[----:B--2---:R-:W-:-:S12]  /*54c0*/  ENDCOLLECTIVE ;  /* 0x000000000000791b */ /* 0x004fd80003800000 */
.L_x_86:
[----:B------:R-:W-:Y:S05]  /*54d0*/  BSYNC B0 ;  /* 0x0000000000007941 */ /* 0x000fea0003800000 */
.L_x_85:
[----:B------:R-:W-:Y:S05]  /*54e0*/  BRA `(.L_x_87) ;  /* 0xffffffc000687947 */ /* 0x000fea000383ffff */
.L_x_21:
[----:B------:R-:W0:Y:S01]  /*54f0*/  S2R R5, SR_CTAID.X ;  /* 0x0000000000057919 */ /* 0x000e220000002500 */
[----:B------:R-:W-:Y:S01]  /*5500*/  BSSY B0, `(.L_x_88) ;  /* 0x0000008000007945 */ /* 0x000fe20003800000 */
[----:B------:R-:W-:Y:S01]  /*5510*/  PLOP3.LUT P6, PT, P6, PT, PT, 0x8, 0x80 ;  /* 0x000000000080781c */ /* 0x000fe200037ce170 */
[----:B------:R-:W-:Y:S01]  /*5520*/  IMAD.MOV.U32 R30, RZ, RZ, -0x1 ;  /* 0xffffffffff1e7424 */ /* 0x000fe200078e00ff */
[----:B------:R-:W1:Y:S01]  /*5530*/  S2R R36, SR_GEMASK ;  /* 0x0000000000247919 */ /* 0x000e620000003c00 */
[----:B0-----:R-:W-:-:S10]  /*5540*/  IMAD.IADD R29, R29, 0x1, R5 ;  /* 0x000000011d1d7824 */ /* 0x001fd400078e0205 */
[----:B-12---:R-:W-:Y:S05]  /*5550*/  WARPSYNC.COLLECTIVE R30, `(.L_x_89) ;  /* 0x000000001e087348 */ /* 0x006fea0003c00000 */
[----:B------:R-:W-:Y:S01]  /*5560*/  VOTE.ANY R30, PT, P6 ;  /* 0x00000000001e7806 */ /* 0x000fe200030e0100 */
[----:B-12---:R-:W-:Y:S06]  /*5570*/  ENDCOLLECTIVE ;  /* 0x000000000000791b */ /* 0x006fec0003800000 */
.L_x_89:
[----:B------:R-:W-:Y:S05]  /*5580*/  BSYNC B0 ;  /* 0x0000000000007941 */ /* 0x000fea0003800000 */
.L_x_88:
[----:B------:R-:W-:Y:S01]  /*5590*/  LOP3.LUT R30, R30, 0x80000000, R36, 0xec, !PT ;  /* 0x800000001e1e7812 */ /* 0x000fe200078eec24 */
[----:B------:R-:W-:Y:S01]  /*55a0*/  IMAD.MOV.U32 R13, RZ, RZ, 0x1 ;  /* 0x00000001ff0d7424 */ /* 0x000fe200078e00ff */
[----:B------:R-:W-:Y:S01]  /*55b0*/  ISETP.NE.AND P0, PT, R26, 0x65, PT ;  /* 0x000000651a00780c */ /* 0x000fe20003f05270 */
[C---:B------:R-:W-:Y:S02]  /*55c0*/  VIADD R8, R33.reuse, 0x2 ;  /* 0x0000000221087836 */ /* 0x040fe40000000000 */
[C---:B------:R-:W-:Y:S02]  /*55d0*/  VIADD R5, R30.reuse, 0xffffffff ;  /* 0xffffffff1e057836 */ /* 0x040fe40000000000 */
[C---:B------:R-:W-:Y:S02]  /*55e0*/  VIADD R9, R33.reuse, 0x4 ;  /* 0x0000000421097836 */ /* 0x040fe40000000000 */
[----:B------:R-:W-:Y:S01]  /*55f0*/  VIADD R10, R33, 0x8 ;  /* 0x00000008210a7836 */ /* 0x000fe20000000000 */
[----:B------:R-:W-:Y:S01]  /*5600*/  LOP3.LUT R5, R30, R5, RZ, 0xc, !PT ;  /* 0x000000051e057212 */ /* 0x000fe200078e0cff */
[----:B------:R-:W-:-:S05]  /*5610*/  IMAD.MOV.U32 R30, RZ, RZ, -0x1 ;  /* 0xffffffffff1e7424 */ /* 0x000fca00078e00ff */
[----:B------:R-:W0:Y:S02]  /*5620*/  POPC R5, R5 ;  /* 0x0000000500057309 */ /* 0x000e240000000000 */
[----:B0-----:R-:W-:Y:S01]  /*5630*/  IMAD.MOV.U32 R12, RZ, RZ, R5 ;  /* 0x000000ffff0c7224 */ /* 0x001fe200078e0005 */
[----:B------:R-:W-:-:S13]  /*5640*/  ISETP.GE.AND P2, PT, R33, R5, PT ;  /* 0x000000052100720c */ /* 0x000fda0003f46270 */
[----:B------:R-:W-:Y:S05]  /*5650*/  WARPSYNC.COLLECTIVE R30, `(.L_x_90) ;  /* 0x000000001e087348 */ /* 0x000fea0003c00000 */
[----:B------:R0:W1:Y:S02]  /*5660*/  SHFL.DOWN P6, R31, R27, R13, R12 ;  /* 0x0800000d1b1f7389 */ /* 0x00006400000c000c */
[----:B01----:R-:W-:Y:S05]  /*5670*/  ENDCOLLECTIVE ;  /* 0x000000000000791b */ /* 0x003fea0003800000 */
.L_x_90:
[----:B------:R-:W-:Y:S01]  /*5680*/  IMAD.MOV.U32 R13, RZ, RZ, 0x2 ;  /* 0x00000002ff0d7424 */ /* 0x000fe200078e00ff */
[----:B------:R-:W-:Y:S02]  /*5690*/  SEL R6, R31, RZ, !P2 ;  /* 0x000000ff1f067207 */ /* 0x000fe40005000000 */
[----:B------:R-:W-:-:S03]  /*56a0*/  ISETP.GT.AND P2, PT, R8, R5, PT ;  /* 0x000000050800720c */ /* 0x000fc60003f44270 */
[----:B------:R-:W-:-:S04]  /*56b0*/  IMAD.IADD R6, R6, 0x1, R27 ;  /* 0x0000000106067824 */ /* 0x000fc800078e021b */
[----:B------:R-:W-:-:S07]  /*56c0*/  IMAD.MOV.U32 R27, RZ, RZ, R6 ;  /* 0x000000ffff1b7224 */ /* 0x000fce00078e0006 */
[----:B------:R-:W-:Y:S05]  /*56d0*/  WARPSYNC.COLLECTIVE R30, `(.L_x_91) ;  /* 0x000000001e087348 */ /* 0x000fea0003c00000 */
[----:B------:R0:W1:Y:S02]  /*56e0*/  SHFL.DOWN P6, R31, R27, R13, R12 ;  /* 0x0800000d1b1f7389 */ /* 0x00006400000c000c */
[----:B01----:R-:W-:Y:S05]  /*56f0*/  ENDCOLLECTIVE ;  /* 0x000000000000791b */ /* 0x003fea0003800000 */
.L_x_91:
[----:B------:R-:W-:Y:S01]  /*5700*/  IMAD.MOV.U32 R13, RZ, RZ, 0x4 ;  /* 0x00000004ff0d7424 */ /* 0x000fe200078e00ff */
[----:B------:R-:W-:Y:S02]  /*5710*/  SEL R11, R31, RZ, !P2 ;  /* 0x000000ff1f0b7207 */ /* 0x000fe40005000000 */
[----:B------:R-:W-:-:S03]  /*5720*/  ISETP.GT.AND P2, PT, R9, R5, PT ;  /* 0x000000050900720c */ /* 0x000fc60003f44270 */
[----:B------:R-:W-:Y:S02]  /*5730*/  IMAD.IADD R11, R6, 0x1, R11 ;  /* 0x00000001060b7824 */ /* 0x000fe400078e020b */
[----:B------:R-:W-:Y:S02]  /*5740*/  VIADD R6, R33, 0x10 ;  /* 0x0000001021067836 */ /* 0x000fe40000000000 */
[----:B------:R-:W-:-:S07]  /*5750*/  IMAD.MOV.U32 R27, RZ, RZ, R11 ;  /* 0x000000ffff1b7224 */ /* 0x000fce00078e000b */
[----:B------:R-:W-:Y:S05]  /*5760*/  WARPSYNC.COLLECTIVE R30, `(.L_x_92) ;  /* 0x000000001e087348 */ /* 0x000fea0003c00000 */
[----:B------:R0:W1:Y:S02]  /*5770*/  SHFL.DOWN P6, R31, R27, R13, R12 ;  /* 0x0800000d1b1f7389 */ /* 0x00006400000c000c */
[----:B01----:R-:W-:Y:S05]  /*5780*/  ENDCOLLECTIVE ;  /* 0x000000000000791b */ /* 0x003fea0003800000 */
.L_x_92:
        /* <DEDUP_REMOVED lines=8> */
.L_x_93:
[----:B------:R-:W-:Y:S01]  /*5810*/  IMAD.MOV.U32 R13, RZ, RZ, 0x10 ;  /* 0x00000010ff0d7424 */ /* 0x000fe200078e00ff */
[----:B------:R-:W-:Y:S02]  /*5820*/  SEL R31, R31, RZ, !P2 ;  /* 0x000000ff1f1f7207 */ /* 0x000fe40005000000 */
[----:B------:R-:W-:-:S03]  /*5830*/  ISETP.GT.AND P2, PT, R6, R5, PT ;  /* 0x000000050600720c */ /* 0x000fc60003f44270 */
[----:B------:R-:W-:-:S10]  /*5840*/  IMAD.IADD R27, R28, 0x1, R31 ;  /* 0x000000011c1b7824 */ /* 0x000fd400078e021f */
[----:B------:R-:W-:Y:S05]  /*5850*/  WARPSYNC.COLLECTIVE R30, `(.L_x_94) ;  /* 0x000000001e087348 */ /* 0x000fea0003c00000 */
[----:B------:R0:W1:Y:S02]  /*5860*/  SHFL.DOWN P6, R31, R27, R13, R12 ;  /* 0x0800000d1b1f7389 */ /* 0x00006400000c000c */
[----:B01----:R-:W-:Y:S05]  /*5870*/  ENDCOLLECTIVE ;  /* 0x000000000000791b */ /* 0x003fea0003800000 */
.L_x_94:
[----:B------:R-:W-:Y:S05]  /*5880*/  WARPSYNC.COLLECTIVE R30, `(.L_x_95) ;  /* 0x000000001e087348 */ /* 0x000fea0003c00000 */
[----:B------:R-:W-:Y:S01]  /*5890*/  VOTE.ALL P0, P0 ;  /* 0x0000000000ff7806 */ /* 0x000fe20000000000 */
[----:B------:R-:W-:-:S12]  /*58a0*/  ENDCOLLECTIVE ;  /* 0x000000000000791b */ /* 0x000fd80003800000 */
.L_x_95:
[----:B------:R-:W0:Y:S01]  /*58b0*/  LDC.64 R12, c[0x0][0x3a8] ;  /* 0x0000ea00ff0c7b82 */ /* 0x000e220000000a00 */
[----:B------:R-:W-:-:S05]  /*58c0*/  SEL R26, R31, RZ, !P2 ;  /* 0x000000ff1f1a7207 */ /* 0x000fca0005000000 */
[----:B------:R-:W-:Y:S01]  /*58d0*/  IMAD.IADD R5, R27, 0x1, R26 ;  /* 0x000000011b057824 */ /* 0x000fe200078e021a */
[----:B0-----:R-:W-:-:S05]  /*58e0*/  IADD3 R11, P2, PT, R12, 0x100, RZ ;  /* 0x000001000c0b7810 */ /* 0x001fca0007f5e0ff */
[----:B------:R-:W-:Y:S01]  /*58f0*/  IMAD.X R28, RZ, RZ, R13, P2 ;  /* 0x000000ffff1c7224 */ /* 0x000fe200010e060d */
[----:B------:R-:W-:Y:S07]  /*5900*/  BRA `(.L_x_96) ;  /* 0xffffffc000047947 */ /* 0x000fee000383ffff */
.L_x_23:
[----:B------:R-:W-:Y:S01]  /*5910*/  BSSY B0, `(.L_x_97) ;  /* 0x0000006000007945 */ /* 0x000fe20003800000 */
[----:B------:R-:W-:Y:S01]  /*5920*/  PLOP3.LUT P0, PT, P0, PT, PT, 0x8, 0x80 ;  /* 0x000000000080781c */ /* 0x000fe2000070e170 */
[----:B------:R-:W-:-:S12]  /*5930*/  IMAD.MOV.U32 R30, RZ, RZ, -0x1 ;  /* 0xffffffffff1e7424 */ /* 0x000fd800078e00ff */
[----:B------:R-:W-:Y:S05]  /*5940*/  WARPSYNC.COLLECTIVE R30, `(.L_x_98) ;  /* 0x000000001e087348 */ /* 0x000fea0003c00000 */
[----:B------:R-:W-:Y:S01]  /*5950*/  VOTE.ANY P0, P0 ;  /* 0x0000000000ff7806 */ /* 0x000fe20000000100 */
[----:B------:R-:W-:-:S12]  /*5960*/  ENDCOLLECTIVE ;  /* 0x000000000000791b */ /* 0x000fd80003800000 */
.L_x_98:
[----:B------:R-:W-:Y:S05]  /*5970*/  BSYNC B0 ;  /* 0x0000000000007941 */ /* 0x000fea0003800000 */
.L_x_97:
[----:B------:R-:W-:Y:S05]  /*5980*/  BRA `(.L_x_99) ;  /* 0xffffffc0000c7947 */ /* 0x000fea000383ffff */
.L_x_27:
[----:B------:R-:W-:Y:S01]  /*5990*/  BSSY B0, `(.L_x_100) ;  /* 0x0000006000007945 */ /* 0x000fe20003800000 */
[----:B------:R-:W-:Y:S01]  /*59a0*/  PLOP3.LUT P0, PT, P0, PT, PT, 0x8, 0x80 ;  /* 0x000000000080781c */ /* 0x000fe2000070e170 */
[----:B------:R-:W-:-:S12]  /*59b0*/  IMAD.MOV.U32 R30, RZ, RZ, -0x1 ;  /* 0xffffffffff1e7424 */ /* 0x000fd800078e00ff */
[----:B------:R-:W-:Y:S05]  /*59c0*/  WARPSYNC.COLLECTIVE R30, `(.L_x_101) ;  /* 0x000000001e087348 */ /* 0x000fea0003c00000 */
[----:B------:R-:W-:Y:S01]  /*59d0*/  VOTE.ANY P0, P0 ;  /* 0x0000000000ff7806 */ /* 0x000fe20000000100 */
[----:B------:R-:W-:-:S12]  /*59e0*/  ENDCOLLECTIVE ;  /* 0x000000000000791b */ /* 0x000fd80003800000 */
.L_x_101:
[----:B------:R-:W-:Y:S05]  /*59f0*/  BSYNC B0 ;  /* 0x0000000000007941 */ /* 0x000fea0003800000 */
.L_x_100:
[----:B------:R-:W-:Y:S05]  /*5a00*/  BRA `(.L_x_102) ;  /* 0xffffffc0001c7947 */ /* 0x000fea000383ffff */
.L_x_29:
[----:B------:R-:W-:Y:S01]  /*5a10*/  BSSY B0, `(.L_x_103) ;  /* 0x0000006000007945 */ /* 0x000fe20003800000 */
[----:B------:R-:W-:Y:S01]  /*5a20*/  PLOP3.LUT P6, PT, P6, PT, PT, 0x8, 0x80 ;  /* 0x000000000080781c */ /* 0x000fe200037ce170 */
[----:B------:R-:W-:-:S12]  /*5a30*/  IMAD.MOV.U32 R30, RZ, RZ, -0x1 ;  /* 0xffffffffff1e7424 */ /* 0x000fd800078e00ff */
[----:B------:R-:W-:Y:S05]  /*5a40*/  WARPSYNC.COLLECTIVE R30, `(.L_x_104) ;  /* 0x000000001e087348 */ /* 0x000fea0003c00000 */
[----:B------:R-:W-:Y:S01]  /*5a50*/  VOTE.ANY R30, PT, P6 ;  /* 0x00000000001e7806 */ /* 0x000fe200030e0100 */
[----:B------:R-:W-:Y:S06]  /*5a60*/  ENDCOLLECTIVE ;  /* 0x000000000000791b */ /* 0x000fec0003800000 */
.L_x_104:
[----:B------:R-:W-:Y:S05]  /*5a70*/  BSYNC B0 ;  /* 0x0000000000007941 */ /* 0x000fea0003800000 */
.L_x_103:
[----:B------:R-:W-:Y:S01]  /*5a80*/  LOP3.LUT R30, R30, 0x80000000, R36, 0xec, !PT ;  /* 0x800000001e1e7812 */ /* 0x000fe200078eec24 */
[----:B------:R-:W-:-:S04]  /*5a90*/  VIADD R29, R29, 0xffffffe0 ;  /* 0xffffffe01d1d7836 */ /* 0x000fc80000000000 */
[----:B------:R-:W-:-:S05]  /*5aa0*/  VIADD R13, R30, 0xffffffff ;  /* 0xffffffff1e0d7836 */ /* 0x000fca0000000000 */
[----:B------:R-:W-:Y:S01]  /*5ab0*/  LOP3.LUT R13, R30, R13, RZ, 0xc, !PT ;  /* 0x0000000d1e0d7212 */ /* 0x000fe200078e0cff */
[----:B------:R-:W-:-:S03]  /*5ac0*/  IMAD.MOV.U32 R30, RZ, RZ, -0x1 ;  /* 0xffffffffff1e7424 */ /* 0x000fc600078e00ff */
[----:B------:R0:W1:Y:S02]  /*5ad0*/  POPC R12, R13 ;  /* 0x0000000d000c7309 */ /* 0x0000640000000000 */
[----:B0-----:R-:W-:Y:S01]  /*5ae0*/  IMAD.MOV.U32 R13, RZ, RZ, 0x1 ;  /* 0x00000001ff0d7424 */ /* 0x001fe200078e00ff */
[----:B-1----:R-:W-:-:S13]  /*5af0*/  ISETP.GE.AND P0, PT, R33, R12, PT ;  /* 0x0000000c2100720c */ /* 0x002fda0003f06270 */
[----:B------:R-:W-:Y:S05]  /*5b00*/  WARPSYNC.COLLECTIVE R30, `(.L_x_105) ;  /* 0x000000001e087348 */ /* 0x000fea0003c00000 */
[----:B------:R0:W1:Y:S02]  /*5b10*/  SHFL.DOWN P6, R31, R27, R13, R12 ;  /* 0x0800000d1b1f7389 */ /* 0x00006400000c000c */
[----:B01----:R-:W-:Y:S05]  /*5b20*/  ENDCOLLECTIVE ;  /* 0x000000000000791b */ /* 0x003fea0003800000 */
.L_x_105:
        /* <DEDUP_REMOVED lines=8> */
.L_x_106:
        /* <DEDUP_REMOVED lines=8> */
.L_x_107:
[----:B------:R-:W-:Y:S01]  /*5c30*/  IMAD.MOV.U32 R13, RZ, RZ, 0x8 ;  /* 0x00000008ff0d7424 */ /* 0x000fe200078e00ff */
[----:B------:R-:W-:Y:S02]  /*5c40*/  SEL R31, R31, RZ, !P0 ;  /* 0x000000ff1f1f7207 */ /* 0x000fe40004000000 */
[----:B------:R-:W-:-:S03]  /*5c50*/  ISETP.GT.AND P0, PT, R10, R12, PT ;  /* 0x0000000c0a00720c */ /* 0x000fc60003f04270 */
[----:B------:R-:W-:-:S10]  /*5c60*/  IMAD.IADD R27, R37, 0x1, R31 ;  /* 0x00000001251b7824 */ /* 0x000fd400078e021f */
[----:B------:R-:W-:Y:S05]  /*5c70*/  WARPSYNC.COLLECTIVE R30, `(.L_x_108) ;  /* 0x000000001e087348 */ /* 0x000fea0003c00000 */
[----:B------:R0:W1:Y:S02]  /*5c80*/  SHFL.DOWN P6, R31, R27, R13, R12 ;  /* 0x0800000d1b1f7389 */ /* 0x00006400000c000c */
[----:B01----:R-:W-:Y:S05]  /*5c90*/  ENDCOLLECTIVE ;  /* 0x000000000000791b */ /* 0x003fea0003800000 */
.L_x_108:
        /* <DEDUP_REMOVED lines=8> */
.L_x_109:
[----:B------:R-:W-:Y:S02]  /*5d20*/  SEL R31, R31, RZ, !P0 ;  /* 0x000000ff1f1f7207 */ /* 0x000fe40004000000 */
[----:B------:R-:W-:Y:S02]  /*5d30*/  ISETP.NE.AND P0, PT, R26, 0x65, PT ;  /* 0x000000651a00780c */ /* 0x000fe40003f05270 */
[----:B------:R-:W-:-:S11]  /*5d40*/  IADD3 R5, PT, PT, R37, R31, R5 ;  /* 0x0000001f25057210 */ /* 0x000fd60007ffe005 */
[----:B------:R-:W-:Y:S05]  /*5d50*/  WARPSYNC.COLLECTIVE R30, `(.L_x_110) ;  /* 0x000000001e087348 */ /* 0x000fea0003c00000 */
[----:B------:R-:W-:Y:S01]  /*5d60*/  VOTE.ALL P0, P0 ;  /* 0x0000000000ff7806 */ /* 0x000fe20000000000 */
[----:B------:R-:W-:-:S12]  /*5d70*/  ENDCOLLECTIVE ;  /* 0x000000000000791b */ /* 0x000fd80003800000 */
.L_x_110:
[----:B------:R-:W-:Y:S05]  /*5d80*/  BRA `(.L_x_111) ;  /* 0xffffffbc00bc7947 */ /* 0x000fea000383ffff */
.L_x_56:
[----:B------:R-:W-:Y:S01]  /*5d90*/  BSSY B0, `(.L_x_112) ;  /* 0x0000006000007945 */ /* 0x000fe20003800000 */
[----:B------:R-:W-:Y:S01]  /*5da0*/  PLOP3.LUT P0, PT, P0, PT, PT, 0x8, 0x80 ;  /* 0x000000000080781c */ /* 0x000fe2000070e170 */
[----:B------:R-:W-:-:S12]  /*5db0*/  IMAD.MOV.U32 R30, RZ, RZ, -0x1 ;  /* 0xffffffffff1e7424 */ /* 0x000fd800078e00ff */
[----:B--2---:R-:W-:Y:S05]  /*5dc0*/  WARPSYNC.COLLECTIVE R30, `(.L_x_113) ;  /* 0x000000001e087348 */ /* 0x004fea0003c00000 */
[----:B------:R-:W-:Y:S01]  /*5dd0*/  VOTE.ANY P0, P0 ;  /* 0x0000000000ff7806 */ /* 0x000fe20000000100 */
[----:B--2---:R-:W-:-:S12]  /*5de0*/  ENDCOLLECTIVE ;  /* 0x000000000000791b */ /* 0x004fd80003800000 */
.L_x_113:
[----:B------:R-:W-:Y:S05]  /*5df0*/  BSYNC B0 ;  /* 0x0000000000007941 */ /* 0x000fea0003800000 */
.L_x_112:
[----:B------:R-:W-:Y:S05]  /*5e00*/  BRA `(.L_x_114) ;  /* 0xffffffe000cc7947 */ /* 0x000fea000383ffff */
.L_x_60:
[----:B------:R-:W-:Y:S01]  /*5e10*/  BSSY B0, `(.L_x_115) ;  /* 0x0000006000007945 */ /* 0x000fe20003800000 */
[----:B------:R-:W-:Y:S01]  /*5e20*/  PLOP3.LUT P0, PT, P0, PT, PT, 0x8, 0x80 ;  /* 0x000000000080781c */ /* 0x000fe2000070e170 */
[----:B------:R-:W-:-:S12]  /*5e30*/  IMAD.MOV.U32 R30, RZ, RZ, -0x1 ;  /* 0xffffffffff1e7424 */ /* 0x000fd800078e00ff */
[----:B--2---:R-:W-:Y:S05]  /*5e40*/  WARPSYNC.COLLECTIVE R30, `(.L_x_116) ;  /* 0x000000001e087348 */ /* 0x004fea0003c00000 */
[----:B------:R-:W-:Y:S01]  /*5e50*/  VOTE.ANY P0, P0 ;  /* 0x0000000000ff7806 */ /* 0x000fe20000000100 */
[----:B--2---:R-:W-:-:S12]  /*5e60*/  ENDCOLLECTIVE ;  /* 0x000000000000791b */ /* 0x004fd80003800000 */
.L_x_116:
[----:B------:R-:W-:Y:S05]  /*5e70*/  BSYNC B0 ;  /* 0x0000000000007941 */ /* 0x000fea0003800000 */
.L_x_115:
[----:B------:R-:W-:Y:S05]  /*5e80*/  BRA `(.L_x_117) ;  /* 0xffffffe000dc7947 */ /* 0x000fea000383ffff */
.L_x_62:
[----:B------:R-:W0:Y:S01]  /*5e90*/  S2R R5, SR_GEMASK ;  /* 0x0000000000057919 */ /* 0x000e220000003c00 */
[----:B------:R-:W-:Y:S01]  /*5ea0*/  BSSY B0, `(.L_x_118) ;  /* 0x0000007000007945 */ /* 0x000fe20003800000 */
[----:B------:R-:W-:Y:S01]  /*5eb0*/  ISETP.NE.AND P0, PT, R18, 0x65, PT ;  /* 0x000000651200780c */ /* 0x000fe20003f05270 */
[----:B------:R-:W-:Y:S01]  /*5ec0*/  IMAD.MOV.U32 R30, RZ, RZ, -0x1 ;  /* 0xffffffffff1e7424 */ /* 0x000fe200078e00ff */
[----:B------:R-:W-:-:S13]  /*5ed0*/  PLOP3.LUT P6, PT, P6, PT, PT, 0x8, 0x80 ;  /* 0x000000000080781c */ /* 0x000fda00037ce170 */
[----:B0-2---:R-:W-:Y:S05]  /*5ee0*/  WARPSYNC.COLLECTIVE R30, `(.L_x_119) ;  /* 0x000000001e087348 */ /* 0x005fea0003c00000 */
[----:B------:R-:W-:Y:S01]  /*5ef0*/  VOTE.ANY R30, PT, P6 ;  /* 0x00000000001e7806 */ /* 0x000fe200030e0100 */
[----:B0-2---:R-:W-:Y:S06]  /*5f00*/  ENDCOLLECTIVE ;  /* 0x000000000000791b */ /* 0x005fec0003800000 */
.L_x_119:
[----:B------:R-:W-:Y:S05]  /*5f10*/  BSYNC B0 ;  /* 0x0000000000007941 */ /* 0x000fea0003800000 */
.L_x_118:
[----:B------:R-:W-:Y:S01]  /*5f20*/  LOP3.LUT R30, R30, 0x80000000, R5, 0xec, !PT ;  /* 0x800000001e1e7812 */ /* 0x000fe200078eec05 */
[----:B------:R-:W-:Y:S02]  /*5f30*/  IMAD.MOV.U32 R27, RZ, RZ, R19 ;  /* 0x000000ffff1b7224 */ /* 0x000fe400078e0013 */
[----:B------:R-:W-:Y:S02]  /*5f40*/  IMAD.MOV.U32 R13, RZ, RZ, 0x1 ;  /* 0x00000001ff0d7424 */ /* 0x000fe400078e00ff */
[C---:B------:R-:W-:Y:S02]  /*5f50*/  VIADD R5, R30.reuse, 0xffffffff ;  /* 0xffffffff1e057836 */ /* 0x040fe40000000000 */
[C---:B------:R-:W-:Y:S02]  /*5f60*/  VIADD R22, R35.reuse, 0x2 ;  /* 0x0000000223167836 */ /* 0x040fe40000000000 */
[----:B------:R-:W-:Y:S01]  /*5f70*/  VIADD R24, R35, 0x10 ;  /* 0x0000001023187836 */ /* 0x000fe20000000000 */
[----:B------:R-:W-:Y:S01]  /*5f80*/  LOP3.LUT R5, R30, R5, RZ, 0xc, !PT ;  /* 0x000000051e057212 */ /* 0x000fe200078e0cff */
[----:B------:R-:W-:-:S03]  /*5f90*/  IMAD.MOV.U32 R30, RZ, RZ, -0x1 ;  /* 0xffffffffff1e7424 */ /* 0x000fc600078e00ff */
[----:B------:R0:W1:Y:S02]  /*5fa0*/  POPC R28, R5 ;  /* 0x00000005001c7309 */ /* 0x0000640000000000 */
[----:B0-----:R-:W-:Y:S02]  /*5fb0*/  VIADD R5, R35, 0x8 ;  /* 0x0000000823057836 */ /* 0x001fe40000000000 */
[----:B-1----:R-:W-:-:S07]  /*5fc0*/  IMAD.MOV.U32 R12, RZ, RZ, R28 ;  /* 0x000000ffff0c7224 */ /* 0x002fce00078e001c */
[----:B------:R-:W-:Y:S05]  /*5fd0*/  WARPSYNC.COLLECTIVE R30, `(.L_x_120) ;  /* 0x000000001e087348 */ /* 0x000fea0003c00000 */
[----:B------:R0:W1:Y:S02]  /*5fe0*/  SHFL.DOWN P6, R31, R27, R13, R12 ;  /* 0x0800000d1b1f7389 */ /* 0x00006400000c000c */
[----:B01----:R-:W-:Y:S05]  /*5ff0*/  ENDCOLLECTIVE ;  /* 0x000000000000791b */ /* 0x003fea0003800000 */
.L_x_120:
[----:B------:R-:W-:Y:S01]  /*6000*/  IMAD.MOV.U32 R13, RZ, RZ, 0x2 ;  /* 0x00000002ff0d7424 */ /* 0x000fe200078e00ff */
[----:B------:R-:W-:-:S04]  /*6010*/  ISETP.GE.AND P6, PT, R35, R28, PT ;  /* 0x0000001c2300720c */ /* 0x000fc80003fc6270 */
[----:B------:R-:W-:-:S05]  /*6020*/  SEL R16, R31, RZ, !P6 ;  /* 0x000000ff1f107207 */ /* 0x000fca0007000000 */
[----:B------:R-:W-:-:S04]  /*6030*/  IMAD.IADD R23, R16, 0x1, R19 ;  /* 0x0000000110177824 */ /* 0x000fc800078e0213 */
[----:B------:R-:W-:-:S07]  /*6040*/  IMAD.MOV.U32 R27, RZ, RZ, R23 ;  /* 0x000000ffff1b7224 */ /* 0x000fce00078e0017 */
[----:B------:R-:W-:Y:S05]  /*6050*/  WARPSYNC.COLLECTIVE R30, `(.L_x_121) ;  /* 0x000000001e087348 */ /* 0x000fea0003c00000 */
[----:B------:R0:W1:Y:S02]  /*6060*/  SHFL.DOWN P6, R31, R27, R13, R12 ;  /* 0x0800000d1b1f7389 */ /* 0x00006400000c000c */
[----:B01----:R-:W-:Y:S05]  /*6070*/  ENDCOLLECTIVE ;  /* 0x000000000000791b */ /* 0x003fea0003800000 */
.L_x_121:
[----:B------:R-:W-:Y:S01]  /*6080*/  IMAD.MOV.U32 R13, RZ, RZ, 0x4 ;  /* 0x00000004ff0d7424 */ /* 0x000fe200078e00ff */
[----:B------:R-:W-:-:S04]  /*6090*/  ISETP.GT.AND P6, PT, R22, R28, PT ;  /* 0x0000001c1600720c */ /* 0x000fc80003fc4270 */
[----:B------:R-:W-:-:S05]  /*60a0*/  SEL R16, R31, RZ, !P6 ;  /* 0x000000ff1f107207 */ /* 0x000fca0007000000 */
[----:B------:R-:W-:Y:S02]  /*60b0*/  IMAD.IADD R25, R23, 0x1, R16 ;  /* 0x0000000117197824 */ /* 0x000fe400078e0210 */
[----:B------:R-:W-:Y:S02]  /*60c0*/  VIADD R16, R35, 0x4 ;  /* 0x0000000423107836 */ /* 0x000fe40000000000 */
[----:B------:R-:W-:-:S07]  /*60d0*/  IMAD.MOV.U32 R27, RZ, RZ, R25 ;  /* 0x000000ffff1b7224 */ /* 0x000fce00078e0019 */
[----:B------:R-:W-:Y:S05]  /*60e0*/  WARPSYNC.COLLECTIVE R30, `(.L_x_122) ;  /* 0x000000001e087348 */ /* 0x000fea0003c00000 */
[----:B------:R0:W1:Y:S02]  /*60f0*/  SHFL.DOWN P6, R31, R27, R13, R12 ;  /* 0x0800000d1b1f7389 */ /* 0x00006400000c000c */
[----:B01----:R-:W-:Y:S05]  /*6100*/  ENDCOLLECTIVE ;  /* 0x000000000000791b */ /* 0x003fea0003800000 */
.L_x_122:
[----:B------:R-:W-:Y:S01]  /*6110*/  IMAD.MOV.U32 R13, RZ, RZ, 0x8 ;  /* 0x00000008ff0d7424 */ /* 0x000fe200078e00ff */
[----:B------:R-:W-:-:S04]  /*6120*/  ISETP.GT.AND P6, PT, R16, R28, PT ;  /* 0x0000001c1000720c */ /* 0x000fc80003fc4270 */
[----:B------:R-:W-:-:S05]  /*6130*/  SEL R26, R31, RZ, !P6 ;  /* 0x000000ff1f1a7207 */ /* 0x000fca0007000000 */
[----:B------:R-:W-:-:S04]  /*6140*/  IMAD.IADD R26, R25, 0x1, R26 ;  /* 0x00000001191a7824 */ /* 0x000fc800078e021a */
[----:B------:R-:W-:-:S07]  /*6150*/  IMAD.MOV.U32 R27, RZ, RZ, R26 ;  /* 0x000000ffff1b7224 */ /* 0x000fce00078e001a */
[----:B------:R-:W-:Y:S05]  /*6160*/  WARPSYNC.COLLECTIVE R30, `(.L_x_123) ;  /* 0x000000001e087348 */ /* 0x000fea0003c00000 */
[----:B------:R0:W1:Y:S02]  /*6170*/  SHFL.DOWN P6, R31, R27, R13, R12 ;  /* 0x0800000d1b1f7389 */ /* 0x00006400000c000c */
[----:B01----:R-:W-:Y:S05]  /*6180*/  ENDCOLLECTIVE ;  /* 0x000000000000791b */ /* 0x003fea0003800000 */
.L_x_123:
        /* <DEDUP_REMOVED lines=8> */
.L_x_124:
[----:B------:R-:W-:Y:S05]  /*6210*/  WARPSYNC.COLLECTIVE R30, `(.L_x_125) ;  /* 0x000000001e087348 */ /* 0x000fea0003c00000 */
[----:B------:R-:W-:Y:S01]  /*6220*/  VOTE.ALL P0, P0 ;  /* 0x0000000000ff7806 */ /* 0x000fe20000000000 */
[----:B------:R-:W-:-:S12]  /*6230*/  ENDCOLLECTIVE ;  /* 0x000000000000791b */ /* 0x000fd80003800000 */
.L_x_125:
[----:B------:R-:W0:Y:S01]  /*6240*/  S2R R27, SR_CTAID.X ;  /* 0x00000000001b7919 */ /* 0x000e220000002500 */
[----:B------:R-:W1:Y:S01]  /*6250*/  LDC.64 R12, c[0x0][0x3a8] ;  /* 0x0000ea00ff0c7b82 */ /* 0x000e620000000a00 */
[----:B------:R-:W-:Y:S02]  /*6260*/  ISETP.GT.AND P6, PT, R24, R28, PT ;  /* 0x0000001c1800720c */ /* 0x000fe40003fc4270 */
[----:B------:R-:W-:Y:S02]  /*6270*/  LOP3.LUT R28, RZ, R3, RZ, 0x33, !PT ;  /* 0x00000003ff1c7212 */ /* 0x000fe400078e33ff */
[----:B------:R-:W-:-:S05]  /*6280*/  SEL R18, R31, RZ, !P6 ;  /* 0x000000ff1f127207 */ /* 0x000fca0007000000 */
[----:B------:R-:W-:Y:S01]  /*6290*/  IMAD.IADD R25, R19, 0x1, R18 ;  /* 0x0000000113197824 */ /* 0x000fe200078e0212 */
[----:B-1----:R-:W-:-:S05]  /*62a0*/  IADD3 R23, P6, PT, R12, 0x100, RZ ;  /* 0x000001000c177810 */ /* 0x002fca0007fde0ff */
[----:B------:R-:W-:Y:S02]  /*62b0*/  IMAD.X R26, RZ, RZ, R13, P6 ;  /* 0x000000ffff1a7224 */ /* 0x000fe400030e060d */
[----:B0-----:R-:W-:Y:S01]  /*62c0*/  IMAD.IADD R28, R27, 0x1, R28 ;  /* 0x000000011b1c7824 */ /* 0x001fe200078e021c */
[----:B------:R-:W-:Y:S06]  /*62d0*/  BRA `(.L_x_126) ;  /* 0xffffffe000707947 */ /* 0x000fec000383ffff */
.L_x_64:
[----:B------:R-:W-:Y:S01]  /*62e0*/  BSSY B0, `(.L_x_127) ;  /* 0x0000006000007945 */ /* 0x000fe20003800000 */
[----:B------:R-:W-:Y:S01]  /*62f0*/  PLOP3.LUT P0, PT, P0, PT, PT, 0x8, 0x80 ;  /* 0x000000000080781c */ /* 0x000fe2000070e170 */
[----:B------:R-:W-:-:S12]  /*6300*/  IMAD.MOV.U32 R30, RZ, RZ, -0x1 ;  /* 0xffffffffff1e7424 */ /* 0x000fd800078e00ff */
[----:B------:R-:W-:Y:S05]  /*6310*/  WARPSYNC.COLLECTIVE R30, `(.L_x_128) ;  /* 0x000000001e087348 */ /* 0x000fea0003c00000 */
[----:B------:R-:W-:Y:S01]  /*6320*/  VOTE.ANY P0, P0 ;  /* 0x0000000000ff7806 */ /* 0x000fe20000000100 */
[----:B------:R-:W-:-:S12]  /*6330*/  ENDCOLLECTIVE ;  /* 0x000000000000791b */ /* 0x000fd80003800000 */
.L_x_128:
[----:B------:R-:W-:Y:S05]  /*6340*/  BSYNC B0 ;  /* 0x0000000000007941 */ /* 0x000fea0003800000 */
.L_x_127:
[----:B------:R-:W-:Y:S05]  /*6350*/  BRA `(.L_x_129) ;  /* 0xffffffe000787947 */ /* 0x000fea000383ffff */
.L_x_68:
[----:B------:R-:W-:Y:S01]  /*6360*/  BSSY B0, `(.L_x_130) ;  /* 0x0000006000007945 */ /* 0x000fe20003800000 */
[----:B------:R-:W-:Y:S01]  /*6370*/  PLOP3.LUT P0, PT, P0, PT, PT, 0x8, 0x80 ;  /* 0x000000000080781c */ /* 0x000fe2000070e170 */
[----:B------:R-:W-:-:S12]  /*6380*/  IMAD.MOV.U32 R30, RZ, RZ, -0x1 ;  /* 0xffffffffff1e7424 */ /* 0x000fd800078e00ff */
[----:B------:R-:W-:Y:S05]  /*6390*/  WARPSYNC.COLLECTIVE R30, `(.L_x_131) ;  /* 0x000000001e087348 */ /* 0x000fea0003c00000 */
[----:B------:R-:W-:Y:S01]  /*63a0*/  VOTE.ANY P0, P0 ;  /* 0x0000000000ff7806 */ /* 0x000fe20000000100 */
[----:B------:R-:W-:-:S12]  /*63b0*/  ENDCOLLECTIVE ;  /* 0x000000000000791b */ /* 0x000fd80003800000 */
.L_x_131:
[----:B------:R-:W-:Y:S05]  /*63c0*/  BSYNC B0 ;  /* 0x0000000000007941 */ /* 0x000fea0003800000 */
.L_x_130:
[----:B------:R-:W-:Y:S05]  /*63d0*/  BRA `(.L_x_132) ;  /* 0xffffffe0008c7947 */ /* 0x000fea000383ffff */
.L_x_70:
[----:B------:R-:W-:Y:S01]  /*63e0*/  BSSY B0, `(.L_x_133) ;  /* 0x0000006000007945 */ /* 0x000fe20003800000 */
[----:B------:R-:W-:Y:S01]  /*63f0*/  PLOP3.LUT P6, PT, P6, PT, PT, 0x8, 0x80 ;  /* 0x000000000080781c */ /* 0x000fe200037ce170 */
[----:B------:R-:W-:-:S12]  /*6400*/  IMAD.MOV.U32 R30, RZ, RZ, -0x1 ;  /* 0xffffffffff1e7424 */ /* 0x000fd800078e00ff */
[----:B------:R-:W-:Y:S05]  /*6410*/  WARPSYNC.COLLECTIVE R30, `(.L_x_134) ;  /* 0x000000001e087348 */ /* 0x000fea0003c00000 */
[----:B------:R-:W-:Y:S01]  /*6420*/  VOTE.ANY R30, PT, P6 ;  /* 0x00000000001e7806 */ /* 0x000fe200030e0100 */
[----:B------:R-:W-:Y:S06]  /*6430*/  ENDCOLLECTIVE ;  /* 0x000000000000791b */ /* 0x000fec0003800000 */
.L_x_134:
[----:B------:R-:W-:Y:S05]  /*6440*/  BSYNC B0 ;  /* 0x0000000000007941 */ /* 0x000fea0003800000 */
.L_x_133:
[----:B------:R-:W0:Y:S01]  /*6450*/  S2R R12, SR_GEMASK ;  /* 0x00000000000c7919 */ /* 0x000e220000003c00 */
[----:B------:R-:W-:Y:S02]  /*6460*/  IMAD.MOV.U32 R27, RZ, RZ, R19 ;  /* 0x000000ffff1b7224 */ /* 0x000fe400078e0013 */
[----:B------:R-:W-:Y:S01]  /*6470*/  VIADD R28, R28, 0xffffffe0 ;  /* 0xffffffe01c1c7836 */ /* 0x000fe20000000000 */
[----:B0-----:R-:W-:-:S05]  /*6480*/  LOP3.LUT R30, R30, 0x80000000, R12, 0xec, !PT ;  /* 0x800000001e1e7812 */ /* 0x001fca00078eec0c */
        /* <DEDUP_REMOVED lines=9> */
.L_x_135:
        /* <DEDUP_REMOVED lines=8> */
.L_x_136:
        /* <DEDUP_REMOVED lines=8> */
.L_x_137:
        /* <DEDUP_REMOVED lines=8> */
.L_x_138:
        /* <DEDUP_REMOVED lines=8> */
.L_x_139:
[----:B------:R-:W-:Y:S02]  /*6720*/  SEL R31, R31, RZ, !P0 ;  /* 0x000000ff1f1f7207 */ /* 0x000fe40004000000 */
[----:B------:R-:W-:Y:S02]  /*6730*/  ISETP.NE.AND P0, PT, R18, 0x65, PT ;  /* 0x000000651200780c */ /* 0x000fe40003f05270 */
[----:B------:R-:W-:-:S11]  /*6740*/  IADD3 R25, PT, PT, R19, R31, R25 ;  /* 0x0000001f13197210 */ /* 0x000fd60007ffe019 */
[----:B------:R-:W-:Y:S05]  /*6750*/  WARPSYNC.COLLECTIVE R30, `(.L_x_140) ;  /* 0x000000001e087348 */ /* 0x000fea0003c00000 */
[----:B------:R-:W-:Y:S01]  /*6760*/  VOTE.ALL P0, P0 ;  /* 0x0000000000ff7806 */ /* 0x000fe20000000000 */
[----:B------:R-:W-:-:S12]  /*6770*/  ENDCOLLECTIVE ;  /* 0x000000000000791b */ /* 0x000fd80003800000 */
.L_x_140:
[----:B------:R-:W-:Y:S05]  /*6780*/  BRA `(.L_x_141) ;  /* 0xffffffe000247947 */ /* 0x000fea000383ffff */
.L_x_142:
[----:B------:R-:W-:-:S00]  /*6790*/  BRA `(.L_x_142) ;  /* 0xfffffffc00fc7947 */ /* 0x000fc0000383ffff */
[----:B------:R-:W-:-:S00]  /*67a0*/  NOP ;  /* 0x0000000000007918 */ /* 0x000fc00000000000 */
        /* <DEDUP_REMOVED lines=13> */
.L_x_464:


//--------------------- .text._ZN6thrust24THRUST_300001_SM_1000_NS8cuda_cub4core6detail13_kernel_agentINS1_8__unique9InitAgentIN3cub18CUB_300001_SM_100013ScanTileStateIiLb1EEEPiiEEJSA_mSB_EEEvDpT0_ --------------------------
	.section	.text._ZN6thrust24THRUST_300001_SM_1000_NS8cuda_cub4core6detail13_kernel_agentINS1_8__unique9InitAgentIN3cub18CUB_300001_SM_100013ScanTileStateIiLb1EEEPiiEEJSA_mSB_EEEvDpT0_,"ax",@progbits
	.align	128
        .global         _ZN6thrust24THRUST_300001_SM_1000_NS8cuda_cub4core6detail13_kernel_agentINS1_8__unique9InitAgentIN3cub18CUB_300001_SM_100013ScanTileStateIiLb1EEEPiiEEJSA_mSB_EEEvDpT0_
        .type           _ZN6thrust24THRUST_300001_SM_1000_NS8cuda_cub4core6detail13_kernel_agentINS1_8__unique9InitAgentIN3cub18CUB_300001_SM_100013ScanTileStateIiLb1EEEPiiEEJSA_mSB_EEEvDpT0_,@function
        .size           _ZN6thrust24THRUST_300001_SM_1000_NS8cuda_cub4core6detail13_kernel_agentINS1_8__unique9InitAgentIN3cub18CUB_300001_SM_100013ScanTileStateIiLb1EEEPiiEEJSA_mSB_EEEvDpT0_,(.L_x_465 - _ZN6thrust24THRUST_300001_SM_1000_NS8cuda_cub4core6detail13_kernel_agentINS1_8__unique9InitAgentIN3cub18CUB_300001_SM_100013ScanTileStateIiLb1EEEPiiEEJSA_mSB_EEEvDpT0_)
        .other          _ZN6thrust24THRUST_300001_SM_1000_NS8cuda_cub4core6detail13_kernel_agentINS1_8__unique9InitAgentIN3cub18CUB_300001_SM_100013ScanTileStateIiLb1EEEPiiEEJSA_mSB_EEEvDpT0_,@"STO_CUDA_ENTRY STV_DEFAULT"
_ZN6thrust24THRUST_300001_SM_1000_NS8cuda_cub4core6detail13_kernel_agentINS1_8__unique9InitAgentIN3cub18CUB_300001_SM_100013ScanTileStateIiLb1EEEPiiEEJSA_mSB_EEEvDpT0_:
.text._ZN6thrust24THRUST_300001_SM_1000_NS8cuda_cub4core6detail13_kernel_agentINS1_8__unique9InitAgentIN3cub18CUB_300001_SM_100013ScanTileStateIiLb1EEEPiiEEJSA_mSB_EEEvDpT0_:
[----:B------:R-:W-:Y:S01]  /*0000*/  LDC R1, c[0x0][0x37c] ;  /* 0x0000df00ff017b82 */ /* 0x000fe20000000800 */
[----:B------:R-:W0:Y:S07]  /*0010*/  S2R R0, SR_TID.X ;  /* 0x0000000000007919 */ /* 0x000e2e0000002100 */
[----:B------:R-:W1:Y:S01]  /*0020*/  S2UR UR6, SR_CTAID.X ;  /* 0x00000000000679c3 */ /* 0x000e620000002500 */
[----:B------:R-:W2:Y:S07]  /*0030*/  LDCU UR4, c[0x0][0x388] ;  /* 0x00007100ff0477ac */ /* 0x000eae0008000800 */
[----:B------:R-:W1:Y:S01]  /*0040*/  LDC R7, c[0x0][0x360] ;  /* 0x0000d800ff077b82 */ /* 0x000e620000000800 */
[C---:B0-----:R-:W-:Y:S01]  /*0050*/  ISETP.GT.U32.AND P0, PT, R0.reuse, 0x1f, PT ;  /* 0x0000001f0000780c */ /* 0x041fe20003f04070 */
[----:B-1----:R-:W-:Y:S01]  /*0060*/  IMAD R7, R7, UR6, R0 ;  /* 0x0000000607077c24 */ /* 0x002fe2000f8e0200 */
[----:B------:R-:W-:-:S02]  /*0070*/  LOP3.LUT P2, RZ, R0, UR6, RZ, 0xfc, !PT ;  /* 0x0000000600ff7c12 */ /* 0x000fc4000f84fcff */
[----:B------:R-:W-:Y:S02]  /*0080*/  ISETP.NE.OR P0, PT, RZ, UR6, P0 ;  /* 0x00000006ff007c0c */ /* 0x000fe40008705670 */
[----:B--2---:R-:W-:Y:S01]  /*0090*/  ISETP.GE.AND P1, PT, R7, UR4, PT ;  /* 0x0000000407007c0c */ /* 0x004fe2000bf26270 */
[----:B------:R-:W0:Y:S10]  /*00a0*/  LDCU.64 UR4, c[0x0][0x358] ;  /* 0x00006b00ff0477ac */ /* 0x000e340008000a00 */
[----:B------:R-:W1:Y:S02]  /*00b0*/  @!P0 LDC.64 R4, c[0x0][0x380] ;  /* 0x0000e000ff048b82 */ /* 0x000e640000000a00 */
[----:B------:R-:W-:-:S06]  /*00c0*/  @!P1 MOV R6, 0x63 ;  /* 0x0000006300069802 */ /* 0x000fcc0000000f00 */
[----:B------:R-:W2:Y:S01]  /*00d0*/  @!P1 LDC.64 R2, c[0x0][0x380] ;  /* 0x0000e000ff029b82 */ /* 0x000ea20000000a00 */
[----:B-1----:R-:W-:-:S04]  /*00e0*/  @!P0 IMAD.WIDE.U32 R4, R0, 0x8, R4 ;  /* 0x0000000800048825 */ /* 0x002fc800078e0004 */
[----:B--2---:R-:W-:-:S04]  /*00f0*/  @!P1 IMAD.WIDE R2, R7, 0x8, R2 ;  /* 0x0000000807029825 */ /* 0x004fc800078e0202 */
[----:B------:R-:W-:-:S05]  /*0100*/  IMAD.MOV.U32 R7, RZ, RZ, RZ ;  /* 0x000000ffff077224 */ /* 0x000fca00078e00ff */
[----:B0-----:R0:W-:Y:S04]  /*0110*/  @!P1 STG.E.64 desc[UR4][R2.64+0x100], R6 ;  /* 0x0001000602009986 */ /* 0x0011e8000c101b04 */
[----:B------:R0:W-:Y:S01]  /*0120*/  @!P0 STG.E.64 desc[UR4][R4.64], RZ ;  /* 0x000000ff04008986 */ /* 0x0001e2000c101b04 */
[----:B------:R-:W-:Y:S05]  /*0130*/  @P2 EXIT ;  /* 0x000000000000294d */ /* 0x000fea0003800000 */
[----:B0-----:R-:W0:Y:S02]  /*0140*/  LDC.64 R2, c[0x0][0x390] ;  /* 0x0000e400ff027b82 */ /* 0x001e240000000a00 */
[----:B0-----:R-:W-:Y:S01]  /*0150*/  STG.E desc[UR4][R2.64], RZ ;  /* 0x000000ff02007986 */ /* 0x001fe2000c101904 */
[----:B------:R-:W-:Y:S05]  /*0160*/  EXIT ;  /* 0x000000000000794d */ /* 0x000fea0003800000 */
.L_x_143:
        /* <DEDUP_REMOVED lines=9> */
.L_x_465:


//--------------------- .text._ZN3cub18CUB_300001_SM_10006detail10radix_sort29DeviceRadixSortOnesweepKernelINS1_5radix10policy_hubIlNS0_8NullTypeEyE10Policy1000ELNS0_9SortOrderE0ElS6_yiiNS1_21identity_decomposer_tEEEvPT5_SC_PT3_PKSD_PT1_PKSH_PT2_PKSL_T4_iiT6_ --------------------------
	.section	.text._ZN3cub18CUB_300001_SM_10006detail10radix_sort29DeviceRadixSortOnesweepKernelINS1_5radix10policy_hubIlNS0_8NullTypeEyE10Policy1000ELNS0_9SortOrderE0ElS6_yiiNS1_21identity_decomposer_tEEEvPT5_SC_PT3_PKSD_PT1_PKSH_PT2_PKSL_T4_iiT6_,"ax",@progbits
	.align	128
        .global         _ZN3cub18CUB_300001_SM_10006detail10radix_sort29DeviceRadixSortOnesweepKernelINS1_5radix10policy_hubIlNS0_8NullTypeEyE10Policy1000ELNS0_9SortOrderE0ElS6_yiiNS1_21identity_decomposer_tEEEvPT5_SC_PT3_PKSD_PT1_PKSH_PT2_PKSL_T4_iiT6_
        .type           _ZN3cub18CUB_300001_SM_10006detail10radix_sort29DeviceRadixSortOnesweepKernelINS1_5radix10policy_hubIlNS0_8NullTypeEyE10Policy1000ELNS0_9SortOrderE0ElS6_yiiNS1_21identity_decomposer_tEEEvPT5_SC_PT3_PKSD_PT1_PKSH_PT2_PKSL_T4_iiT6_,@function
        .size           _ZN3cub18CUB_300001_SM_10006detail10radix_sort29DeviceRadixSortOnesweepKernelINS1_5radix10policy_hubIlNS0_8NullTypeEyE10Policy1000ELNS0_9SortOrderE0ElS6_yiiNS1_21identity_decomposer_tEEEvPT5_SC_PT3_PKSD_PT1_PKSH_PT2_PKSL_T4_iiT6_,(.L_x_466 - _ZN3cub18CUB_300001_SM_10006detail10radix_sort29DeviceRadixSortOnesweepKernelINS1_5radix10policy_hubIlNS0_8NullTypeEyE10Policy1000ELNS0_9SortOrderE0ElS6_yiiNS1_21identity_decomposer_tEEEvPT5_SC_PT3_PKSD_PT1_PKSH_PT2_PKSL_T4_iiT6_)
        .other          _ZN3cub18CUB_300001_SM_10006detail10radix_sort29DeviceRadixSortOnesweepKernelINS1_5radix10policy_hubIlNS0_8NullTypeEyE10Policy1000ELNS0_9SortOrderE0ElS6_yiiNS1_21identity_decomposer_tEEEvPT5_SC_PT3_PKSD_PT1_PKSH_PT2_PKSL_T4_iiT6_,@"STO_CUDA_ENTRY STV_DEFAULT"
_ZN3cub18CUB_300001_SM_10006detail10radix_sort29DeviceRadixSortOnesweepKernelINS1_5radix10policy_hubIlNS0_8NullTypeEyE10Policy1000ELNS0_9SortOrderE0ElS6_yiiNS1_21identity_decomposer_tEEEvPT5_SC_PT3_PKSD_PT1_PKSH_PT2_PKSL_T4_iiT6_:
.text._ZN3cub18CUB_300001_SM_10006detail10radix_sort29DeviceRadixSortOnesweepKernelINS1_5radix10policy_hubIlNS0_8NullTypeEyE10Policy1000ELNS0_9SortOrderE0ElS6_yiiNS1_21identity_decomposer_tEEEvPT5_SC_PT3_PKSD_PT1_PKSH_PT2_PKSL_T4_iiT6_:
[----:B------:R-:W-:Y:S01]  /*0000*/  LDC R1, c[0x0][0x37c] ;  /* 0x0000df00ff017b82 */ /* 0x000fe20000000800 */
[----:B------:R-:W0:Y:S01]  /*0010*/  S2R R3, SR_TID.X ;  /* 0x0000000000037919 */ /* 0x000e220000002100 */
[----:B------:R-:W1:Y:S01]  /*0020*/  LDCU.64 UR8, c[0x0][0x358] ;  /* 0x00006b00ff0877ac */ /* 0x000e620008000a00 */
[----:B------:R-:W-:Y:S01]  /*0030*/  BSSY.RECONVERGENT B0, `(.L_x_144) ;  /* 0x000000a000007945 */ /* 0x000fe20003800200 */
[----:B0-----:R-:W-:-:S13]  /*0040*/  ISETP.NE.AND P0, PT, R3, RZ, PT ;  /* 0x000000ff0300720c */ /* 0x001fda0003f05270 */
[----:B-1----:R-:W-:Y:S05]  /*0050*/  @P0 BRA `(.L_x_145) ;  /* 0x00000000001c0947 */ /* 0x002fea0003800000 */
[----:B------:R-:W0:Y:S01]  /*0060*/  LDC.64 R4, c[0x0][0x388] ;  /* 0x0000e200ff047b82 */ /* 0x000e220000000a00 */
[----:B------:R-:W-:-:S05]  /*0070*/  IMAD.MOV.U32 R7, RZ, RZ, 0x1 ;  /* 0x00000001ff077424 */ /* 0x000fca00078e00ff */
[----:B0-----:R-:W2:Y:S02]  /*0080*/  ATOMG.E.ADD.STRONG.GPU PT, R4, desc[UR8][R4.64], R7 ;  /* 0x80000007040479a8 */ /* 0x001ea400081ef108 */
[----:B------:R-:W0:Y:S01]  /*0090*/  S2UR UR5, SR_CgaCtaId ;  /* 0x00000000000579c3 */ /* 0x000e220000008800 */
[----:B------:R-:W-:Y:S02]  /*00a0*/  UMOV UR4, 0x400 ;  /* 0x0000040000047882 */ /* 0x000fe40000000000 */
[----:B0-----:R-:W-:-:S09]  /*00b0*/  ULEA UR4, UR5, UR4, 0x18 ;  /* 0x0000000405047291 */ /* 0x001fd2000f8ec0ff */
[----:B--2---:R0:W-:Y:S03]  /*00c0*/  STS [UR4+0xb400], R4 ;  /* 0x00b40004ff007988 */ /* 0x0041e60008000804 */
.L_x_145:
[----:B------:R-:W-:Y:S05]  /*00d0*/  BSYNC.RECONVERGENT B0 ;  /* 0x0000000000007941 */ /* 0x000fea0003800200 */
.L_x_144:
[----:B------:R-:W1:Y:S08]  /*00e0*/  S2UR UR5, SR_CgaCtaId ;  /* 0x00000000000579c3 */ /* 0x000e700000008800 */
[----:B------:R-:W-:Y:S06]  /*00f0*/  BAR.SYNC.DEFER_BLOCKING 0x0 ;  /* 0x0000000000007b1d */ /* 0x000fec0000010000 */
[----:B------:R-:W-:Y:S01]  /*0100*/  UMOV UR4, 0x400 ;  /* 0x0000040000047882 */ /* 0x000fe20000000000 */
[----:B------:R-:W2:Y:S01]  /*0110*/  S2R R0, SR_LANEID ;  /* 0x0000000000007919 */ /* 0x000ea20000000000 */
[----:B-1----:R-:W-:-:S02]  /*0120*/  ULEA UR6, UR5, UR4, 0x18 ;  /* 0x0000000405067291 */ /* 0x002fc4000f8ec0ff */
[----:B------:R-:W1:Y:S07]  /*0130*/  LDCU UR4, c[0x0][0x3c0] ;  /* 0x00007800ff0477ac */ /* 0x000e6e0008000800 */
[----:B0-----:R-:W0:Y:S02]  /*0140*/  LDS R4, [UR6+0xb400] ;  /* 0x00b40006ff047984 */ /* 0x001e240008000800 */
[----:B0-----:R-:W-:-:S13]  /*0150*/  R2UR UR7, R4 ;  /* 0x00000000040772ca */ /* 0x001fda00000e0000 */
[----:B------:R-:W-:-:S04]  /*0160*/  UIMAD UR5, UR7, 0x1680, URZ ;  /* 0x00001680070578a4 */ /* 0x000fc8000f8e02ff */
[----:B------:R-:W-:Y:S02]  /*0170*/  UIADD3 UR10, UPT, UPT, UR5, 0x1680, URZ ;  /* 0x00001680050a7890 */ /* 0x000fe4000fffe0ff */
[----:B------:R-:W-:Y:S02]  /*0180*/  USHF.R.S32.HI UR11, URZ, 0x1f, UR5 ;  /* 0x0000001fff0b7899 */ /* 0x000fe40008011405 */
[----:B-1----:R-:W-:-:S09]  /*0190*/  UISETP.GT.AND UP0, UPT, UR10, UR4, UPT ;  /* 0x000000040a00728c */ /* 0x002fd2000bf04270 */
[----:B--2---:R-:W-:Y:S05]  /*01a0*/  BRA.U UP0, `(.L_x_146) ;  /* 0x0000000100607547 */ /* 0x004fea000b800000 */
[----:B------:R-:W0:Y:S01]  /*01b0*/  LDCU.64 UR12, c[0x0][0x3a8] ;  /* 0x00007500ff0c77ac */ /* 0x000e220008000a00 */
[C---:B------:R-:W-:Y:S02]  /*01c0*/  LOP3.LUT R4, R3.reuse, 0x1f, RZ, 0xc0, !PT ;  /* 0x0000001f03047812 */ /* 0x040fe400078ec0ff */
[----:B------:R-:W-:-:S05]  /*01d0*/  LOP3.LUT R5, R3, 0x3e0, RZ, 0xc0, !PT ;  /* 0x000003e003057812 */ /* 0x000fca00078ec0ff */
[----:B------:R-:W-:-:S05]  /*01e0*/  IMAD R4, R5, 0xf, R4 ;  /* 0x0000000f05047824 */ /* 0x000fca00078e0204 */
[----:B------:R-:W-:-:S05]  /*01f0*/  IADD3 R4, P0, PT, R4, UR5, RZ ;  /* 0x0000000504047c10 */ /* 0x000fca000ff1e0ff */
[----:B------:R-:W-:Y:S01]  /*0200*/  IMAD.X R5, RZ, RZ, UR11, P0 ;  /* 0x0000000bff057e24 */ /* 0x000fe200080e06ff */
[----:B0-----:R-:W-:-:S04]  /*0210*/  LEA R20, P0, R4, UR12, 0x3 ;  /* 0x0000000c04147c11 */ /* 0x001fc8000f8018ff */
[----:B------:R-:W-:-:S05]  /*0220*/  LEA.HI.X R21, R4, UR13, R5, 0x3, P0 ;  /* 0x0000000d04157c11 */ /* 0x000fca00080f1c05 */
[----:B------:R0:W5:Y:S04]  /*0230*/  LDG.E.64 R36, desc[UR8][R20.64] ;  /* 0x0000000814247981 */ /* 0x000168000c1e1b00 */
        /* <DEDUP_REMOVED lines=13> */
[----:B------:R0:W5:Y:S01]  /*0310*/  LDG.E.64 R12, desc[UR8][R20.64+0xe00] ;  /* 0x000e0008140c7981 */ /* 0x000162000c1e1b00 */
[----:B------:R-:W-:Y:S05]  /*0320*/  BRA `(.L_x_147) ;  /* 0x00000004004c7947 */ /* 0x000fea0003800000 */
.L_x_146:
[C---:B------:R-:W-:Y:S01]  /*0330*/  LOP3.LUT R4, R3.reuse, 0x1f, RZ, 0xc0, !PT ;  /* 0x0000001f03047812 */ /* 0x040fe200078ec0ff */
[----:B------:R-:W0:Y:S01]  /*0340*/  LDCU.64 UR12, c[0x0][0x3a8] ;  /* 0x00007500ff0c77ac */ /* 0x000e220008000a00 */
[----:B------:R-:W-:Y:S01]  /*0350*/  LOP3.LUT R5, R3, 0x3e0, RZ, 0xc0, !PT ;  /* 0x000003e003057812 */ /* 0x000fe200078ec0ff */
[----:B------:R-:W-:Y:S01]  /*0360*/  IMAD.MOV.U32 R36, RZ, RZ, -0x1 ;  /* 0xffffffffff247424 */ /* 0x000fe200078e00ff */
[----:B------:R-:W-:Y:S01]  /*0370*/  UIADD3 UR4, UPT, UPT, -UR5, UR4, URZ ;  /* 0x0000000405047290 */ /* 0x000fe2000fffe1ff */
[----:B------:R-:W-:Y:S02]  /*0380*/  IMAD.MOV.U32 R37, RZ, RZ, 0x7fffffff ;  /* 0x7fffffffff257424 */ /* 0x000fe400078e00ff */
[----:B------:R-:W-:Y:S02]  /*0390*/  IMAD R6, R5, 0xf, R4 ;  /* 0x0000000f05067824 */ /* 0x000fe400078e0204 */
[----:B------:R-:W-:Y:S02]  /*03a0*/  IMAD.MOV.U32 R34, RZ, RZ, -0x1 ;  /* 0xffffffffff227424 */ /* 0x000fe400078e00ff */
[C---:B------:R-:W-:Y:S01]  /*03b0*/  VIADD R4, R6.reuse, 0x20 ;  /* 0x0000002006047836 */ /* 0x040fe20000000000 */
[C---:B------:R-:W-:Y:S01]  /*03c0*/  ISETP.GE.AND P3, PT, R6.reuse, UR4, PT ;  /* 0x0000000406007c0c */ /* 0x040fe2000bf66270 */
[----:B------:R-:W-:-:S02]  /*03d0*/  VIADD R5, R6, 0x40 ;  /* 0x0000004006057836 */ /* 0x000fc40000000000 */
[----:B------:R-:W-:Y:S01]  /*03e0*/  VIADD R7, R6, 0x60 ;  /* 0x0000006006077836 */ /* 0x000fe20000000000 */
[----:B------:R-:W-:Y:S01]  /*03f0*/  ISETP.GE.AND P4, PT, R4, UR4, PT ;  /* 0x0000000404007c0c */ /* 0x000fe2000bf86270 */
[C---:B------:R-:W-:Y:S01]  /*0400*/  VIADD R8, R6.reuse, 0xa0 ;  /* 0x000000a006087836 */ /* 0x040fe20000000000 */
[----:B------:R-:W-:Y:S01]  /*0410*/  IADD3 R4, P0, PT, R6, UR5, RZ ;  /* 0x0000000506047c10 */ /* 0x000fe2000ff1e0ff */
[----:B------:R-:W-:Y:S01]  /*0420*/  IMAD.MOV.U32 R32, RZ, RZ, -0x1 ;  /* 0xffffffffff207424 */ /* 0x000fe200078e00ff */
[----:B------:R-:W-:Y:S01]  /*0430*/  ISETP.GE.AND P5, PT, R5, UR4, PT ;  /* 0x0000000405007c0c */ /* 0x000fe2000bfa6270 */
[----:B------:R-:W-:Y:S01]  /*0440*/  IMAD.MOV.U32 R33, RZ, RZ, 0x7fffffff ;  /* 0x7fffffffff217424 */ /* 0x000fe200078e00ff */
[----:B0-----:R-:W-:Y:S01]  /*0450*/  LEA R20, P2, R4, UR12, 0x3 ;  /* 0x0000000c04147c11 */ /* 0x001fe2000f8418ff */
[----:B------:R-:W-:Y:S01]  /*0460*/  IMAD.X R5, RZ, RZ, UR11, P0 ;  /* 0x0000000bff057e24 */ /* 0x000fe200080e06ff */
[----:B------:R-:W-:Y:S01]  /*0470*/  ISETP.GE.AND P6, PT, R7, UR4, PT ;  /* 0x0000000407007c0c */ /* 0x000fe2000bfc6270 */
[----:B------:R-:W-:Y:S01]  /*0480*/  VIADD R7, R6, 0x80 ;  /* 0x0000008006077836 */ /* 0x000fe20000000000 */
[----:B------:R-:W-:Y:S01]  /*0490*/  ISETP.GE.AND P1, PT, R8, UR4, PT ;  /* 0x0000000408007c0c */ /* 0x000fe2000bf26270 */
[----:B------:R-:W-:Y:S01]  /*04a0*/  VIADD R9, R6, 0xc0 ;  /* 0x000000c006097836 */ /* 0x000fe20000000000 */
[----:B------:R-:W-:Y:S01]  /*04b0*/  LEA.HI.X R21, R4, UR13, R5, 0x3, P2 ;  /* 0x0000000d04157c11 */ /* 0x000fe200090f1c05 */
[----:B------:R-:W-:Y:S01]  /*04c0*/  VIADD R4, R6, 0xe0 ;  /* 0x000000e006047836 */ /* 0x000fe20000000000 */
[----:B------:R-:W-:Y:S01]  /*04d0*/  ISETP.GE.AND P0, PT, R7, UR4, PT ;  /* 0x0000000407007c0c */ /* 0x000fe2000bf06270 */
[----:B------:R-:W-:Y:S01]  /*04e0*/  IMAD.MOV.U32 R35, RZ, RZ, 0x7fffffff ;  /* 0x7fffffffff237424 */ /* 0x000fe200078e00ff */
[----:B------:R-:W-:Y:S01]  /*04f0*/  ISETP.GE.AND P2, PT, R9, UR4, PT ;  /* 0x0000000409007c0c */ /* 0x000fe2000bf46270 */
[----:B------:R1:W5:Y:S01]  /*0500*/  @!P3 LDG.E.64 R36, desc[UR8][R20.64] ;  /* 0x000000081424b981 */ /* 0x000362000c1e1b00 */
[----:B------:R-:W-:Y:S01]  /*0510*/  ISETP.GE.AND P3, PT, R4, UR4, PT ;  /* 0x0000000404007c0c */ /* 0x000fe2000bf66270 */
[----:B------:R-:W-:-:S02]  /*0520*/  VIADD R4, R6, 0x120 ;  /* 0x0000012006047836 */ /* 0x000fc40000000000 */
[----:B------:R-:W-:Y:S01]  /*0530*/  IMAD.MOV.U32 R28, RZ, RZ, -0x1 ;  /* 0xffffffffff1c7424 */ /* 0x000fe200078e00ff */
[----:B------:R1:W5:Y:S01]  /*0540*/  @!P5 LDG.E.64 R32, desc[UR8][R20.64+0x200] ;  /* 0x000200081420d981 */ /* 0x000362000c1e1b00 */
[----:B------:R-:W-:Y:S01]  /*0550*/  IMAD.MOV.U32 R29, RZ, RZ, 0x7fffffff ;  /* 0x7fffffffff1d7424 */ /* 0x000fe200078e00ff */
[----:B------:R-:W-:Y:S01]  /*0560*/  ISETP.GE.AND P5, PT, R4, UR4, PT ;  /* 0x0000000404007c0c */ /* 0x000fe2000bfa6270 */
[C---:B------:R-:W-:Y:S01]  /*0570*/  VIADD R5, R6.reuse, 0x100 ;  /* 0x0000010006057836 */ /* 0x040fe20000000000 */
[----:B------:R1:W5:Y:S01]  /*0580*/  @!P4 LDG.E.64 R34, desc[UR8][R20.64+0x100] ;  /* 0x000100081422c981 */ /* 0x000362000c1e1b00 */
[----:B------:R-:W-:Y:S02]  /*0590*/  VIADD R4, R6, 0x160 ;  /* 0x0000016006047836 */ /* 0x000fe40000000000 */
[----:B------:R-:W-:Y:S01]  /*05a0*/  IMAD.MOV.U32 R30, RZ, RZ, -0x1 ;  /* 0xffffffffff1e7424 */ /* 0x000fe200078e00ff */
[----:B------:R1:W5:Y:S01]  /*05b0*/  @!P0 LDG.E.64 R28, desc[UR8][R20.64+0x400] ;  /* 0x00040008141c8981 */ /* 0x000362000c1e1b00 */
[----:B------:R-:W-:Y:S01]  /*05c0*/  IMAD.MOV.U32 R31, RZ, RZ, 0x7fffffff ;  /* 0x7fffffffff1f7424 */ /* 0x000fe200078e00ff */
[----:B------:R-:W-:Y:S01]  /*05d0*/  ISETP.GE.AND P4, PT, R5, UR4, PT ;  /* 0x0000000405007c0c */ /* 0x000fe2000bf86270 */
[----:B------:R-:W-:Y:S01]  /*05e0*/  IMAD.MOV.U32 R26, RZ, RZ, -0x1 ;  /* 0xffffffffff1a7424 */ /* 0x000fe200078e00ff */
[----:B------:R-:W-:Y:S01]  /*05f0*/  ISETP.GE.AND P0, PT, R4, UR4, PT ;  /* 0x0000000404007c0c */ /* 0x000fe2000bf06270 */
[----:B------:R-:W-:-:S02]  /*0600*/  IMAD.MOV.U32 R27, RZ, RZ, 0x7fffffff ;  /* 0x7fffffffff1b7424 */ /* 0x000fc400078e00ff */
        /* <DEDUP_REMOVED lines=12> */
[----:B------:R-:W-:-:S03]  /*06d0*/  VIADD R4, R6, 0x1c0 ;  /* 0x000001c006047836 */ /* 0x000fc60000000000 */
[----:B------:R1:W5:Y:S01]  /*06e0*/  @!P3 LDG.E.64 R18, desc[UR8][R20.64+0x700] ;  /* 0x000700081412b981 */ /* 0x000362000c1e1b00 */
[----:B------:R-:W-:Y:S02]  /*06f0*/  ISETP.GE.AND P2, PT, R5, UR4, PT ;  /* 0x0000000405007c0c */ /* 0x000fe4000bf46270 */
[----:B------:R-:W-:Y:S01]  /*0700*/  ISETP.GE.AND P3, PT, R4, UR4, PT ;  /* 0x0000000404007c0c */ /* 0x000fe2000bf66270 */
[----:B------:R-:W-:Y:S02]  /*0710*/  IMAD.MOV.U32 R16, RZ, RZ, -0x1 ;  /* 0xffffffffff107424 */ /* 0x000fe400078e00ff */
[----:B------:R-:W-:Y:S02]  /*0720*/  IMAD.MOV.U32 R17, RZ, RZ, 0x7fffffff ;  /* 0x7fffffffff117424 */ /* 0x000fe400078e00ff */
[----:B------:R-:W-:Y:S02]  /*0730*/  IMAD.MOV.U32 R24, RZ, RZ, -0x1 ;  /* 0xffffffffff187424 */ /* 0x000fe400078e00ff */
[----:B------:R-:W-:-:S02]  /*0740*/  IMAD.MOV.U32 R25, RZ, RZ, 0x7fffffff ;  /* 0x7fffffffff197424 */ /* 0x000fc400078e00ff */
[----:B------:R-:W-:Y:S01]  /*0750*/  IMAD.MOV.U32 R10, RZ, RZ, -0x1 ;  /* 0xffffffffff0a7424 */ /* 0x000fe200078e00ff */
[----:B------:R1:W5:Y:S01]  /*0760*/  @!P4 LDG.E.64 R16, desc[UR8][R20.64+0x800] ;  /* 0x000800081410c981 */ /* 0x000362000c1e1b00 */
[----:B------:R-:W-:Y:S02]  /*0770*/  IMAD.MOV.U32 R11, RZ, RZ, 0x7fffffff ;  /* 0x7fffffffff0b7424 */ /* 0x000fe400078e00ff */
[----:B------:R-:W-:Y:S01]  /*0780*/  IMAD.MOV.U32 R8, RZ, RZ, -0x1 ;  /* 0xffffffffff087424 */ /* 0x000fe200078e00ff */
[----:B------:R1:W5:Y:S01]  /*0790*/  @!P5 LDG.E.64 R24, desc[UR8][R20.64+0x900] ;  /* 0x000900081418d981 */ /* 0x000362000c1e1b00 */
[----:B------:R-:W-:Y:S02]  /*07a0*/  IMAD.MOV.U32 R9, RZ, RZ, 0x7fffffff ;  /* 0x7fffffffff097424 */ /* 0x000fe400078e00ff */
[----:B------:R-:W-:Y:S01]  /*07b0*/  IMAD.MOV.U32 R6, RZ, RZ, -0x1 ;  /* 0xffffffffff067424 */ /* 0x000fe200078e00ff */
[----:B------:R1:W5:Y:S01]  /*07c0*/  @!P6 LDG.E.64 R10, desc[UR8][R20.64+0xa00] ;  /* 0x000a0008140ae981 */ /* 0x000362000c1e1b00 */
[----:B------:R-:W-:-:S02]  /*07d0*/  IMAD.MOV.U32 R7, RZ, RZ, 0x7fffffff ;  /* 0x7fffffffff077424 */ /* 0x000fc400078e00ff */
[----:B------:R-:W-:Y:S01]  /*07e0*/  IMAD.MOV.U32 R4, RZ, RZ, -0x1 ;  /* 0xffffffffff047424 */ /* 0x000fe200078e00ff */
[----:B------:R1:W5:Y:S01]  /*07f0*/  @!P0 LDG.E.64 R8, desc[UR8][R20.64+0xb00] ;  /* 0x000b000814088981 */ /* 0x000362000c1e1b00 */
[----:B------:R-:W-:Y:S02]  /*0800*/  IMAD.MOV.U32 R5, RZ, RZ, 0x7fffffff ;  /* 0x7fffffffff057424 */ /* 0x000fe400078e00ff */
[----:B------:R-:W-:Y:S01]  /*0810*/  IMAD.MOV.U32 R12, RZ, RZ, -0x1 ;  /* 0xffffffffff0c7424 */ /* 0x000fe200078e00ff */
[----:B------:R1:W5:Y:S01]  /*0820*/  @!P1 LDG.E.64 R6, desc[UR8][R20.64+0xc00] ;  /* 0x000c000814069981 */ /* 0x000362000c1e1b00 */
[----:B------:R-:W-:-:S03]  /*0830*/  IMAD.MOV.U32 R13, RZ, RZ, 0x7fffffff ;  /* 0x7fffffffff0d7424 */ /* 0x000fc600078e00ff */
[----:B------:R1:W5:Y:S04]  /*0840*/  @!P2 LDG.E.64 R4, desc[UR8][R20.64+0xd00] ;  /* 0x000d00081404a981 */ /* 0x000368000c1e1b00 */
[----:B------:R1:W5:Y:S02]  /*0850*/  @!P3 LDG.E.64 R12, desc[UR8][R20.64+0xe00] ;  /* 0x000e0008140cb981 */ /* 0x000364000c1e1b00 */
.L_x_147:
[----:B01----:R-:W-:Y:S01]  /*0860*/  VIMNMX R21, PT, PT, R0, 0xe0, !PT ;  /* 0x000000e000157848 */ /* 0x003fe20007fe0100 */
[----:B------:R-:W0:Y:S01]  /*0870*/  LDCU UR4, c[0x0][0x3c8] ;  /* 0x00007900ff0477ac */ /* 0x000e220008000800 */
[----:B------:R-:W-:Y:S01]  /*0880*/  SHF.R.U32.HI R20, RZ, 0x5, R3 ;  /* 0x00000005ff147819 */ /* 0x000fe20000011603 */
[----:B------:R-:W-:Y:S01]  /*0890*/  BSSY.RECONVERGENT B0, `(.L_x_148) ;  /* 0x0000028000007945 */ /* 0x000fe20003800200 */
[--C-:B------:R-:W-:Y:S01]  /*08a0*/  IADD3 R21, PT, PT, R21, 0x1f, -R0.reuse ;  /* 0x0000001f15157810 */ /* 0x100fe20007ffe800 */
[----:B------:R-:W-:Y:S01]  /*08b0*/  UMOV UR5, 0xffffffff ;  /* 0xffffffff00057882 */ /* 0x000fe20000000000 */
[----:B-----5:R-:W-:Y:S01]  /*08c0*/  LOP3.LUT R71, R15, 0x80000000, RZ, 0x3c, !PT ;  /* 0x800000000f477812 */ /* 0x020fe200078e3cff */
[----:B------:R-:W-:Y:S01]  /*08d0*/  IMAD.MOV.U32 R23, RZ, RZ, R0 ;  /* 0x000000ffff177224 */ /* 0x000fe200078e0000 */
[C---:B------:R-:W-:Y:S02]  /*08e0*/  ISETP.GE.U32.AND P0, PT, R21.reuse, 0x1e0, PT ;  /* 0x000001e01500780c */ /* 0x040fe40003f06070 */
[----:B------:R-:W-:Y:S01]  /*08f0*/  LEA.HI R22, R21, 0x1, RZ, 0x1b ;  /* 0x0000000115167811 */ /* 0x000fe200078fd8ff */
[----:B------:R-:W-:Y:S01]  /*0900*/  IMAD.SHL.U32 R21, R20, 0x400, RZ ;  /* 0x0000040014157824 */ /* 0x000fe200078e00ff */
[----:B------:R-:W-:-:S02]  /*0910*/  LOP3.LUT R69, R19, 0x80000000, RZ, 0x3c, !PT ;  /* 0x8000000013457812 */ /* 0x000fc400078e3cff */
[----:B------:R-:W-:-:S04]  /*0920*/  LOP3.LUT R40, R22, 0xf, RZ, 0xc0, !PT ;  /* 0x0000000f16287812 */ /* 0x000fc800078ec0ff */
[----:B------:R-:W-:Y:S01]  /*0930*/  ISETP.NE.AND P1, PT, R40, RZ, PT ;  /* 0x000000ff2800720c */ /* 0x000fe20003f25270 */
[----:B0-----:R-:W-:Y:S02]  /*0940*/  USHF.L.U32 UR4, UR5, UR4, URZ ;  /* 0x0000000405047299 */ /* 0x001fe400080006ff */
[----:B------:R-:W-:Y:S10]  /*0950*/  @!P0 BRA `(.L_x_149) ;  /* 0x00000000006c8947 */ /* 0x000ff40003800000 */
[----:B------:R-:W-:Y:S01]  /*0960*/  IMAD R38, R0, 0x4, R21 ;  /* 0x0000000400267824 */ /* 0x000fe200078e0215 */
[----:B------:R-:W-:Y:S01]  /*0970*/  LOP3.LUT R20, R22, 0xffffff0, RZ, 0xc0, !PT ;  /* 0x0ffffff016147812 */ /* 0x000fe200078ec0ff */
[----:B------:R-:W-:Y:S02]  /*0980*/  IMAD.U32 R39, RZ, RZ, UR6 ;  /* 0x00000006ff277e24 */ /* 0x000fe4000f8e00ff */
[----:B------:R-:W-:Y:S02]  /*0990*/  IMAD.MOV.U32 R23, RZ, RZ, R0 ;  /* 0x000000ffff177224 */ /* 0x000fe400078e0000 */
[----:B------:R-:W-:Y:S01]  /*09a0*/  IMAD.MOV R20, RZ, RZ, -R20 ;  /* 0x000000ffff147224 */ /* 0x000fe200078e0a14 */
[----:B------:R-:W-:-:S07]  /*09b0*/  IADD3 R38, PT, PT, R38, 0x400, R39 ;  /* 0x0000040026267810 */ /* 0x000fce0007ffe027 */
.L_x_150:
[----:B------:R-:W-:Y:S01]  /*09c0*/  VIADD R20, R20, 0x10 ;  /* 0x0000001014147836 */ /* 0x000fe20000000000 */
[----:B------:R-:W-:Y:S01]  /*09d0*/  STS [R38+-0x400], RZ ;  /* 0xfffc00ff26007388 */ /* 0x000fe20000000800 */
[----:B------:R-:W-:-:S03]  /*09e0*/  VIADD R23, R23, 0x200 ;  /* 0x0000020017177836 */ /* 0x000fc60000000000 */
[----:B------:R-:W-:Y:S01]  /*09f0*/  ISETP.NE.AND P0, PT, R20, RZ, PT ;  /* 0x000000ff1400720c */ /* 0x000fe20003f05270 */
[----:B------:R-:W-:Y:S04]  /*0a00*/  STS [R38+-0x380], RZ ;  /* 0xfffc80ff26007388 */ /* 0x000fe80000000800 */
[----:B------:R-:W-:Y:S04]  /*0a10*/  STS [R38+-0x300], RZ ;  /* 0xfffd00ff26007388 */ /* 0x000fe80000000800 */
[----:B------:R-:W-:Y:S04]  /*0a20*/  STS [R38+-0x280], RZ ;  /* 0xfffd80ff26007388 */ /* 0x000fe80000000800 */
[----:B------:R-:W-:Y:S04]  /*0a30*/  STS [R38+-0x200], RZ ;  /* 0xfffe00ff26007388 */ /* 0x000fe80000000800 */
[----:B------:R-:W-:Y:S04]  /*0a40*/  STS [R38+-0x180], RZ ;  /* 0xfffe80ff26007388 */ /* 0x000fe80000000800 */
[----:B------:R-:W-:Y:S04]  /*0a50*/  STS [R38+-0x100], RZ ;  /* 0xffff00ff26007388 */ /* 0x000fe80000000800 */
[----:B------:R-:W-:Y:S04]  /*0a60*/  STS [R38+-0x80], RZ ;  /* 0xffff80ff26007388 */ /* 0x000fe80000000800 */
[----:B------:R-:W-:Y:S04]  /*0a70*/  STS [R38], RZ ;  /* 0x000000ff26007388 */ /* 0x000fe80000000800 */
[----:B------:R-:W-:Y:S04]  /*0a80*/  STS [R38+0x80], RZ ;  /* 0x000080ff26007388 */ /* 0x000fe80000000800 */
[----:B------:R-:W-:Y:S04]  /*0a90*/  STS [R38+0x100], RZ ;  /* 0x000100ff26007388 */ /* 0x000fe80000000800 */
[----:B------:R-:W-:Y:S04]  /*0aa0*/  STS [R38+0x180], RZ ;  /* 0x000180ff26007388 */ /* 0x000fe80000000800 */
[----:B------:R-:W-:Y:S04]  /*0ab0*/  STS [R38+0x200], RZ ;  /* 0x000200ff26007388 */ /* 0x000fe80000000800 */
[----:B------:R-:W-:Y:S04]  /*0ac0*/  STS [R38+0x280], RZ ;  /* 0x000280ff26007388 */ /* 0x000fe80000000800 */
[----:B------:R-:W-:Y:S04]  /*0ad0*/  STS [R38+0x300], RZ ;  /* 0x000300ff26007388 */ /* 0x000fe80000000800 */
[----:B------:R0:W-:Y:S02]  /*0ae0*/  STS [R38+0x380], RZ ;  /* 0x000380ff26007388 */ /* 0x0001e40000000800 */
[----:B0-----:R-:W-:Y:S01]  /*0af0*/  VIADD R38, R38, 0x800 ;  /* 0x0000080026267836 */ /* 0x001fe20000000000 */
[----:B------:R-:W-:Y:S06]  /*0b00*/  @P0 BRA `(.L_x_150) ;  /* 0xfffffffc00ac0947 */ /* 0x000fec000383ffff */
.L_x_149:
[----:B------:R-:W-:Y:S05]  /*0b10*/  BSYNC.RECONVERGENT B0 ;  /* 0x0000000000007941 */ /* 0x000fea0003800200 */
.L_x_148:
[----:B------:R-:W-:Y:S01]  /*0b20*/  BSSY.RECONVERGENT B0, `(.L_x_151) ;  /* 0x0000027000007945 */ /* 0x000fe20003800200 */
[----:B------:R-:W-:Y:S01]  /*0b30*/  LOP3.LUT R67, R17, 0x80000000, RZ, 0x3c, !PT ;  /* 0x8000000011437812 */ /* 0x000fe200078e3cff */
[----:B------:R-:W-:Y:S02]  /*0b40*/  VIADD R58, R21, UR6 ;  /* 0x00000006153a7c36 */ /* 0x000fe40008000000 */
[----:B------:R-:W-:Y:S05]  /*0b50*/  @!P1 BRA `(.L_x_152) ;  /* 0x00000000008c9947 */ /* 0x000fea0003800000 */
[----:B------:R-:W-:Y:S01]  /*0b60*/  ISETP.GE.U32.AND P0, PT, R40, 0x8, PT ;  /* 0x000000082800780c */ /* 0x000fe20003f06070 */
[----:B------:R-:W-:Y:S01]  /*0b70*/  BSSY.RECONVERGENT B1, `(.L_x_153) ;  /* 0x000000e000017945 */ /* 0x000fe20003800200 */
[----:B------:R-:W-:-:S04]  /*0b80*/  LOP3.LUT R38, R22, 0x7, RZ, 0xc0, !PT ;  /* 0x0000000716267812 */ /* 0x000fc800078ec0ff */
[----:B------:R-:W-:-:S07]  /*0b90*/  ISETP.NE.AND P1, PT, R38, RZ, PT ;  /* 0x000000ff2600720c */ /* 0x000fce0003f25270 */
[----:B------:R-:W-:Y:S06]  /*0ba0*/  @!P0 BRA `(.L_x_154) ;  /* 0x0000000000288947 */ /* 0x000fec0003800000 */
[C---:B------:R-:W-:Y:S02]  /*0bb0*/  IMAD R20, R23.reuse, 0x4, R58 ;  /* 0x0000000417147824 */ /* 0x040fe400078e023a */
[----:B------:R-:W-:-:S03]  /*0bc0*/  VIADD R23, R23, 0x100 ;  /* 0x0000010017177836 */ /* 0x000fc60000000000 */
[----:B------:R0:W-:Y:S04]  /*0bd0*/  STS [R20], RZ ;  /* 0x000000ff14007388 */ /* 0x0001e80000000800 */
[----:B------:R0:W-:Y:S04]  /*0be0*/  STS [R20+0x80], RZ ;  /* 0x000080ff14007388 */ /* 0x0001e80000000800 */
[----:B------:R0:W-:Y:S04]  /*0bf0*/  STS [R20+0x100], RZ ;  /* 0x000100ff14007388 */ /* 0x0001e80000000800 */
[----:B------:R0:W-:Y:S04]  /*0c00*/  STS [R20+0x180], RZ ;  /* 0x000180ff14007388 */ /* 0x0001e80000000800 */
[----:B------:R0:W-:Y:S04]  /*0c10*/  STS [R20+0x200], RZ ;  /* 0x000200ff14007388 */ /* 0x0001e80000000800 */
[----:B------:R0:W-:Y:S04]  /*0c20*/  STS [R20+0x280], RZ ;  /* 0x000280ff14007388 */ /* 0x0001e80000000800 */
[----:B------:R0:W-:Y:S04]  /*0c30*/  STS [R20+0x300], RZ ;  /* 0x000300ff14007388 */ /* 0x0001e80000000800 */
[----:B------:R0:W-:Y:S02]  /*0c40*/  STS [R20+0x380], RZ ;  /* 0x000380ff14007388 */ /* 0x0001e40000000800 */
.L_x_154:
[----:B------:R-:W-:Y:S05]  /*0c50*/  BSYNC.RECONVERGENT B1 ;  /* 0x0000000000017941 */ /* 0x000fea0003800200 */
.L_x_153:
[----:B------:R-:W-:Y:S05]  /*0c60*/  @!P1 BRA `(.L_x_152) ;  /* 0x0000000000489947 */ /* 0x000fea0003800000 */
[----:B------:R-:W-:Y:S02]  /*0c70*/  ISETP.GE.U32.AND P0, PT, R38, 0x4, PT ;  /* 0x000000042600780c */ /* 0x000fe40003f06070 */
[----:B------:R-:W-:-:S04]  /*0c80*/  LOP3.LUT R22, R22, 0x3, RZ, 0xc0, !PT ;  /* 0x0000000316167812 */ /* 0x000fc800078ec0ff */
[----:B------:R-:W-:-:S07]  /*0c90*/  ISETP.NE.AND P1, PT, R22, RZ, PT ;  /* 0x000000ff1600720c */ /* 0x000fce0003f25270 */
[C---:B0-----:R-:W-:Y:S02]  /*0ca0*/  @P0 IMAD R20, R23.reuse, 0x4, R58 ;  /* 0x0000000417140824 */ /* 0x041fe400078e023a */
[----:B------:R-:W-:-:S03]  /*0cb0*/  @P0 VIADD R23, R23, 0x80 ;  /* 0x0000008017170836 */ /* 0x000fc60000000000 */
[----:B------:R1:W-:Y:S04]  /*0cc0*/  @P0 STS [R20], RZ ;  /* 0x000000ff14000388 */ /* 0x0003e80000000800 */
[----:B------:R1:W-:Y:S04]  /*0cd0*/  @P0 STS [R20+0x80], RZ ;  /* 0x000080ff14000388 */ /* 0x0003e80000000800 */
[----:B------:R1:W-:Y:S04]  /*0ce0*/  @P0 STS [R20+0x100], RZ ;  /* 0x000100ff14000388 */ /* 0x0003e80000000800 */
[----:B------:R1:W-:Y:S01]  /*0cf0*/  @P0 STS [R20+0x180], RZ ;  /* 0x000180ff14000388 */ /* 0x0003e20000000800 */
[----:B------:R-:W-:Y:S05]  /*0d00*/  @!P1 BRA `(.L_x_152) ;  /* 0x0000000000209947 */ /* 0x000fea0003800000 */
[----:B------:R-:W-:Y:S02]  /*0d10*/  IMAD R21, R23, 0x4, R21 ;  /* 0x0000000417157824 */ /* 0x000fe400078e0215 */
[----:B------:R-:W-:Y:S02]  /*0d20*/  IMAD.MOV R22, RZ, RZ, -R22 ;  /* 0x000000ffff167224 */ /* 0x000fe400078e0a16 */
[----:B------:R-:W-:-:S07]  /*0d30*/  VIADD R21, R21, UR6 ;  /* 0x0000000615157c36 */ /* 0x000fce0008000000 */
.L_x_155:
[----:B------:R-:W-:Y:S01]  /*0d40*/  VIADD R22, R22, 0x1 ;  /* 0x0000000116167836 */ /* 0x000fe20000000000 */
[----:B------:R0:W-:Y:S04]  /*0d50*/  STS [R21], RZ ;  /* 0x000000ff15007388 */ /* 0x0001e80000000800 */
[----:B------:R-:W-:Y:S01]  /*0d60*/  ISETP.NE.AND P0, PT, R22, RZ, PT ;  /* 0x000000ff1600720c */ /* 0x000fe20003f05270 */
[----:B0-----:R-:W-:-:S12]  /*0d70*/  VIADD R21, R21, 0x80 ;  /* 0x0000008015157836 */ /* 0x001fd80000000000 */
[----:B------:R-:W-:Y:S05]  /*0d80*/  @P0 BRA `(.L_x_155) ;  /* 0xfffffffc00ec0947 */ /* 0x000fea000383ffff */
.L_x_152:
[----:B------:R-:W-:Y:S05]  /*0d90*/  BSYNC.RECONVERGENT B0 ;  /* 0x0000000000007941 */ /* 0x000fea0003800200 */
.L_x_151:
[----:B------:R-:W2:Y:S01]  /*0da0*/  LDCU UR5, c[0x0][0x3c4] ;  /* 0x00007880ff0577ac */ /* 0x000ea20008000800 */
[----:B------:R-:W-:Y:S01]  /*0db0*/  LOP3.LUT R39, R37, 0x80000000, RZ, 0x3c, !PT ;  /* 0x8000000025277812 */ /* 0x000fe200078e3cff */
[----:B------:R-:W-:Y:S01]  /*0dc0*/  BSSY.RECONVERGENT B0, `(.L_x_156) ;  /* 0x0000074000007945 */ /* 0x000fe20003800200 */
[----:B------:R-:W-:Y:S01]  /*0dd0*/  LOP3.LUT R41, R35, 0x80000000, RZ, 0x3c, !PT ;  /* 0x8000000023297812 */ /* 0x000fe200078e3cff */
[----:B------:R-:W-:Y:S01]  /*0de0*/  IMAD.U32 R91, RZ, RZ, UR7 ;  /* 0x00000007ff5b7e24 */ /* 0x000fe2000f8e00ff */
[----:B------:R-:W-:Y:S02]  /*0df0*/  LOP3.LUT R43, R33, 0x80000000, RZ, 0x3c, !PT ;  /* 0x80000000212b7812 */ /* 0x000fe400078e3cff */
[----:B------:R-:W-:Y:S02]  /*0e00*/  LOP3.LUT R45, R31, 0x80000000, RZ, 0x3c, !PT ;  /* 0x800000001f2d7812 */ /* 0x000fe400078e3cff */
[----:B------:R-:W-:Y:S02]  /*0e10*/  LOP3.LUT R47, R29, 0x80000000, RZ, 0x3c, !PT ;  /* 0x800000001d2f7812 */ /* 0x000fe400078e3cff */
[----:B------:R-:W-:-:S02]  /*0e20*/  LOP3.LUT R49, R27, 0x80000000, RZ, 0x3c, !PT ;  /* 0x800000001b317812 */ /* 0x000fc400078e3cff */
[----:B------:R-:W-:Y:S02]  /*0e30*/  LOP3.LUT R61, R11, 0x80000000, RZ, 0x3c, !PT ;  /* 0x800000000b3d7812 */ /* 0x000fe400078e3cff */
[----:B------:R-:W-:Y:S02]  /*0e40*/  LOP3.LUT R65, R9, 0x80000000, RZ, 0x3c, !PT ;  /* 0x8000000009417812 */ /* 0x000fe400078e3cff */
[----:B------:R-:W-:Y:S02]  /*0e50*/  LOP3.LUT R63, R7, 0x80000000, RZ, 0x3c, !PT ;  /* 0x80000000073f7812 */ /* 0x000fe400078e3cff */
[----:B--2---:R-:W-:Y:S02]  /*0e60*/  SHF.R.U64 R73, R36, UR5, R39 ;  /* 0x0000000524497c19 */ /* 0x004fe40008001227 */
[----:B------:R-:W-:Y:S02]  /*0e70*/  SHF.R.U64 R21, R34, UR5, R41 ;  /* 0x0000000522157c19 */ /* 0x000fe40008001229 */
[----:B------:R-:W-:-:S02]  /*0e80*/  LOP3.LUT R73, R73, UR4, RZ, 0x30, !PT ;  /* 0x0000000449497c12 */ /* 0x000fc4000f8e30ff */
[----:B------:R-:W-:Y:S02]  /*0e90*/  SHF.R.U64 R23, R32, UR5, R43 ;  /* 0x0000000520177c19 */ /* 0x000fe4000800122b */
[----:B------:R-:W-:Y:S01]  /*0ea0*/  SHF.R.U64 R51, R30, UR5, R45 ;  /* 0x000000051e337c19 */ /* 0x000fe2000800122d */
[----:B01----:R-:W-:Y:S01]  /*0eb0*/  IMAD R20, R73, 0x4, R58 ;  /* 0x0000000449147824 */ /* 0x003fe200078e023a */
[----:B------:R-:W-:Y:S01]  /*0ec0*/  LOP3.LUT R21, R21, UR4, RZ, 0x30, !PT ;  /* 0x0000000415157c12 */ /* 0x000fe2000f8e30ff */
[----:B------:R-:W-:Y:S01]  /*0ed0*/  NOP ;  /* 0x0000000000007918 */ /* 0x000fe20000000000 */
[----:B------:R-:W-:-:S03]  /*0ee0*/  LOP3.LUT R23, R23, UR4, RZ, 0x30, !PT ;  /* 0x0000000417177c12 */ /* 0x000fc6000f8e30ff */
[--C-:B------:R-:W-:Y:S01]  /*0ef0*/  IMAD R21, R21, 0x4, R58.reuse ;  /* 0x0000000415157824 */ /* 0x100fe200078e023a */
[----:B------:R-:W-:Y:S01]  /*0f00*/  LOP3.LUT R51, R51, UR4, RZ, 0x30, !PT ;  /* 0x0000000433337c12 */ /* 0x000fe2000f8e30ff */
[----:B------:R0:W-:Y:S01]  /*0f10*/  ATOMS.POPC.INC.32 RZ, [R20+URZ] ;  /* 0x0000000014ff7f8c */ /* 0x0001e2000d8000ff */
[----:B------:R-:W-:Y:S01]  /*0f20*/  SHF.R.U64 R53, R28, UR5, R47 ;  /* 0x000000051c357c19 */ /* 0x000fe2000800122f */
[--C-:B------:R-:W-:Y:S01]  /*0f30*/  IMAD R23, R23, 0x4, R58.reuse ;  /* 0x0000000417177824 */ /* 0x100fe200078e023a */
[----:B------:R-:W-:Y:S01]  /*0f40*/  SHF.R.U64 R55, R26, UR5, R49 ;  /* 0x000000051a377c19 */ /* 0x000fe20008001231 */
[----:B------:R-:W-:Y:S01]  /*0f50*/  ATOMS.POPC.INC.32 RZ, [R21+URZ] ;  /* 0x0000000015ff7f8c */ /* 0x000fe2000d8000ff */
[----:B------:R-:W-:Y:S02]  /*0f60*/  SHF.R.U64 R71, R14, UR5, R71 ;  /* 0x000000050e477c19 */ /* 0x000fe40008001247 */
[----:B------:R-:W-:Y:S01]  /*0f70*/  LOP3.LUT R53, R53, UR4, RZ, 0x30, !PT ;  /* 0x0000000435357c12 */ /* 0x000fe2000f8e30ff */
[--C-:B0-----:R-:W-:Y:S01]  /*0f80*/  IMAD R20, R51, 0x4, R58.reuse ;  /* 0x0000000433147824 */ /* 0x101fe200078e023a */
[----:B------:R-:W-:Y:S01]  /*0f90*/  LOP3.LUT R51, R25, 0x80000000, RZ, 0x3c, !PT ;  /* 0x8000000019337812 */ /* 0x000fe200078e3cff */
[----:B------:R0:W-:Y:S01]  /*0fa0*/  ATOMS.POPC.INC.32 RZ, [R23+URZ] ;  /* 0x0000000017ff7f8c */ /* 0x0001e2000d8000ff */
[----:B------:R-:W-:Y:S01]  /*0fb0*/  SHF.R.U64 R69, R18, UR5, R69 ;  /* 0x0000000512457c19 */ /* 0x000fe20008001245 */
[----:B------:R-:W-:Y:S01]  /*0fc0*/  IMAD R53, R53, 0x4, R58 ;  /* 0x0000000435357824 */ /* 0x000fe200078e023a */
[----:B------:R-:W-:Y:S01]  /*0fd0*/  LOP3.LUT R55, R55, UR4, RZ, 0x30, !PT ;  /* 0x0000000437377c12 */ /* 0x000fe2000f8e30ff */
[----:B------:R1:W-:Y:S01]  /*0fe0*/  ATOMS.POPC.INC.32 RZ, [R20+URZ] ;  /* 0x0000000014ff7f8c */ /* 0x0003e2000d8000ff */
[----:B------:R-:W-:-:S02]  /*0ff0*/  SHF.R.U64 R67, R16, UR5, R67 ;  /* 0x0000000510437c19 */ /* 0x000fc40008001243 */
[----:B------:R-:W-:Y:S01]  /*1000*/  LOP3.LUT R71, R71, UR4, RZ, 0x30, !PT ;  /* 0x0000000447477c12 */ /* 0x000fe2000f8e30ff */
[--C-:B------:R-:W-:Y:S01]  /*1010*/  IMAD R55, R55, 0x4, R58.reuse ;  /* 0x0000000437377824 */ /* 0x100fe200078e023a */
[----:B0-----:R-:W-:Y:S01]  /*1020*/  SHF.R.U64 R23, R24, UR5, R51 ;  /* 0x0000000518177c19 */ /* 0x001fe20008001233 */
[----:B------:R0:W-:Y:S01]  /*1030*/  ATOMS.POPC.INC.32 RZ, [R53+URZ] ;  /* 0x0000000035ff7f8c */ /* 0x0001e2000d8000ff */
[----:B------:R-:W-:Y:S01]  /*1040*/  LOP3.LUT R69, R69, UR4, RZ, 0x30, !PT ;  /* 0x0000000445457c12 */ /* 0x000fe2000f8e30ff */
[--C-:B-1----:R-:W-:Y:S01]  /*1050*/  IMAD R20, R71, 0x4, R58.reuse ;  /* 0x0000000447147824 */ /* 0x102fe200078e023a */
[----:B------:R-:W-:Y:S01]  /*1060*/  SHF.R.U64 R61, R10, UR5, R61 ;  /* 0x000000050a3d7c19 */ /* 0x000fe2000800123d */
[----:B------:R1:W-:Y:S01]  /*1070*/  ATOMS.POPC.INC.32 RZ, [R55+URZ] ;  /* 0x0000000037ff7f8c */ /* 0x0003e2000d8000ff */
[----:B------:R-:W-:Y:S01]  /*1080*/  LOP3.LUT R67, R67, UR4, RZ, 0x30, !PT ;  /* 0x0000000443437c12 */ /* 0x000fe2000f8e30ff */
[--C-:B------:R-:W-:Y:S01]  /*1090*/  IMAD R21, R69, 0x4, R58.reuse ;  /* 0x0000000445157824 */ /* 0x100fe200078e023a */
[----:B------:R-:W-:Y:S01]  /*10a0*/  LOP3.LUT R23, R23, UR4, RZ, 0x30, !PT ;  /* 0x0000000417177c12 */ /* 0x000fe2000f8e30ff */
[----:B------:R2:W-:Y:S01]  /*10b0*/  ATOMS.POPC.INC.32 RZ, [R20+URZ] ;  /* 0x0000000014ff7f8c */ /* 0x0005e2000d8000ff */
[----:B------:R-:W-:Y:S01]  /*10c0*/  LOP3.LUT R61, R61, UR4, RZ, 0x30, !PT ;  /* 0x000000043d3d7c12 */ /* 0x000fe2000f8e30ff */
[--C-:B------:R-:W-:Y:S01]  /*10d0*/  IMAD R56, R67, 0x4, R58.reuse ;  /* 0x0000000443387824 */ /* 0x100fe200078e023a */
[----:B0-----:R-:W-:Y:S01]  /*10e0*/  LOP3.LUT R53, R5, 0x80000000, RZ, 0x3c, !PT ;  /* 0x8000000005357812 */ /* 0x001fe200078e3cff */
[--C-:B------:R-:W-:Y:S01]  /*10f0*/  IMAD R57, R23, 0x4, R58.reuse ;  /* 0x0000000417397824 */ /* 0x100fe200078e023a */
[----:B-1----:R-:W-:Y:S01]  /*1100*/  LOP3.LUT R55, R13, 0x80000000, RZ, 0x3c, !PT ;  /* 0x800000000d377812 */ /* 0x002fe200078e3cff */
[----:B------:R0:W-:Y:S01]  /*1110*/  ATOMS.POPC.INC.32 RZ, [R21+URZ] ;  /* 0x0000000015ff7f8c */ /* 0x0001e2000d8000ff */
[----:B------:R-:W-:Y:S01]  /*1120*/  SHF.R.U64 R65, R8, UR5, R65 ;  /* 0x0000000508417c19 */ /* 0x000fe20008001241 */
[----:B------:R-:W-:Y:S01]  /*1130*/  IMAD R59, R61, 0x4, R58 ;  /* 0x000000043d3b7824 */ /* 0x000fe200078e023a */
[----:B------:R-:W1:Y:S01]  /*1140*/  LDC.64 R22, c[0x0][0x380] ;  /* 0x0000e000ff167b82 */ /* 0x000e620000000a00 */
[----:B------:R-:W-:Y:S01]  /*1150*/  SHF.R.U64 R63, R6, UR5, R63 ;  /* 0x00000005063f7c19 */ /* 0x000fe2000800123f */
[----:B------:R-:W-:Y:S01]  /*1160*/  ATOMS.POPC.INC.32 RZ, [R56+URZ] ;  /* 0x0000000038ff7f8c */ /* 0x000fe2000d8000ff */
[----:B--2---:R-:W-:-:S02]  /*1170*/  SHF.R.U64 R20, R12, UR5, R55 ;  /* 0x000000050c147c19 */ /* 0x004fc40008001237 */
[----:B0-----:R-:W-:Y:S01]  /*1180*/  SHF.R.U64 R21, R4, UR5, R53 ;  /* 0x0000000504157c19 */ /* 0x001fe20008001235 */
[----:B------:R0:W-:Y:S01]  /*1190*/  ATOMS.POPC.INC.32 RZ, [R57+URZ] ;  /* 0x0000000039ff7f8c */ /* 0x0001e2000d8000ff */
[----:B------:R-:W-:Y:S02]  /*11a0*/  LOP3.LUT R65, R65, UR4, RZ, 0x30, !PT ;  /* 0x0000000441417c12 */ /* 0x000fe4000f8e30ff */
[----:B------:R-:W-:Y:S01]  /*11b0*/  LOP3.LUT R63, R63, UR4, RZ, 0x30, !PT ;  /* 0x000000043f3f7c12 */ /* 0x000fe2000f8e30ff */
[----:B------:R2:W-:Y:S01]  /*11c0*/  ATOMS.POPC.INC.32 RZ, [R59+URZ] ;  /* 0x000000003bff7f8c */ /* 0x0005e2000d8000ff */
[C---:B------:R-:W-:Y:S02]  /*11d0*/  ISETP.GT.U32.AND P1, PT, R3.reuse, 0xff, PT ;  /* 0x000000ff0300780c */ /* 0x040fe40003f24070 */
[----:B------:R-:W-:Y:S02]  /*11e0*/  LEA R62, R3, UR6, 0x2 ;  /* 0x00000006033e7c11 */ /* 0x000fe4000f8e10ff */
[----:B0-----:R-:W-:Y:S01]  /*11f0*/  LOP3.LUT R57, R21, UR4, RZ, 0x30, !PT ;  /* 0x0000000415397c12 */ /* 0x001fe2000f8e30ff */
[----:B------:R-:W-:Y:S01]  /*1200*/  IMAD R21, R63, 0x4, R58 ;  /* 0x000000043f157824 */ /* 0x000fe200078e023a */
[----:B------:R-:W-:-:S02]  /*1210*/  P2R R84, PR, RZ, 0x2 ;  /* 0x00000002ff547803 */ /* 0x000fc40000000000 */
[----:B--2---:R-:W-:Y:S01]  /*1220*/  LOP3.LUT R59, R20, UR4, RZ, 0x30, !PT ;  /* 0x00000004143b7c12 */ /* 0x004fe2000f8e30ff */
[--C-:B------:R-:W-:Y:S02]  /*1230*/  IMAD R20, R65, 0x4, R58.reuse ;  /* 0x0000000441147824 */ /* 0x100fe400078e023a */
[--C-:B------:R-:W-:Y:S02]  /*1240*/  IMAD R57, R57, 0x4, R58.reuse ;  /* 0x0000000439397824 */ /* 0x100fe400078e023a */
[----:B------:R-:W-:Y:S01]  /*1250*/  IMAD R56, R59, 0x4, R58 ;  /* 0x000000043b387824 */ /* 0x000fe200078e023a */
[----:B------:R0:W-:Y:S01]  /*1260*/  ATOMS.POPC.INC.32 RZ, [R20+URZ] ;  /* 0x0000000014ff7f8c */ /* 0x0001e2000d8000ff */
[----:B------:R-:W-:-:S03]  /*1270*/  IMAD.MOV.U32 R59, RZ, RZ, RZ ;  /* 0x000000ffff3b7224 */ /* 0x000fc600078e00ff */
[----:B------:R0:W-:Y:S04]  /*1280*/  ATOMS.POPC.INC.32 RZ, [R21+URZ] ;  /* 0x0000000015ff7f8c */ /* 0x0001e8000d8000ff */
[----:B------:R0:W-:Y:S04]  /*1290*/  ATOMS.POPC.INC.32 RZ, [R57+URZ] ;  /* 0x0000000039ff7f8c */ /* 0x0001e8000d8000ff */
[----:B------:R0:W-:Y:S01]  /*12a0*/  ATOMS.POPC.INC.32 RZ, [R56+URZ] ;  /* 0x0000000038ff7f8c */ /* 0x0001e2000d8000ff */
[----:B------:R-:W-:Y:S06]  /*12b0*/  BAR.SYNC.DEFER_BLOCKING 0x0 ;  /* 0x0000000000007b1d */ /* 0x000fec0000010000 */
[----:B------:R-:W-:Y:S05]  /*12c0*/  @P1 BRA `(.L_x_157) ;  /* 0x00000000008c1947 */ /* 0x000fea0003800000 */
[----:B0-----:R-:W-:Y:S04]  /*12d0*/  LDS R21, [R62] ;  /* 0x000000003e157984 */ /* 0x001fe80000000800 */
[----:B------:R-:W0:Y:S04]  /*12e0*/  LDS R20, [R62+0x400] ;  /* 0x000400003e147984 */ /* 0x000e280000000800 */
[----:B------:R-:W2:Y:S04]  /*12f0*/  LDS R56, [R62+0x800] ;  /* 0x000800003e387984 */ /* 0x000ea80000000800 */
[----:B------:R-:W3:Y:S04]  /*1300*/  LDS R60, [R62+0xc00] ;  /* 0x000c00003e3c7984 */ /* 0x000ee80000000800 */
[----:B------:R-:W4:Y:S04]  /*1310*/  LDS R64, [R62+0x1000] ;  /* 0x001000003e407984 */ /* 0x000f280000000800 */
[----:B------:R-:W5:Y:S04]  /*1320*/  LDS R66, [R62+0x1400] ;  /* 0x001400003e427984 */ /* 0x000f680000000800 */
[----:B------:R-:W1:Y:S04]  /*1330*/  LDS R68, [R62+0x1800] ;  /* 0x001800003e447984 */ /* 0x000e680000000800 */
[----:B------:R-:W1:Y:S04]  /*1340*/  LDS R70, [R62+0x1c00] ;  /* 0x001c00003e467984 */ /* 0x000e680000000800 */
[----:B------:R-:W1:Y:S04]  /*1350*/  LDS R72, [R62+0x2000] ;  /* 0x002000003e487984 */ /* 0x000e680000000800 */
[----:B------:R-:W1:Y:S04]  /*1360*/  LDS R74, [R62+0x2400] ;  /* 0x002400003e4a7984 */ /* 0x000e680000000800 */
[----:B------:R-:W1:Y:S01]  /*1370*/  LDS R76, [R62+0x2800] ;  /* 0x002800003e4c7984 */ /* 0x000e620000000800 */
[----:B0-----:R-:W-:-:S03]  /*1380*/  IMAD.IADD R57, R21, 0x1, R20 ;  /* 0x0000000115397824 */ /* 0x001fc600078e0214 */
[----:B------:R-:W-:Y:S01]  /*1390*/  STS [R62+0x400], R21 ;  /* 0x000400153e007388 */ /* 0x000fe20000000800 */
[----:B--2---:R-:W-:-:S03]  /*13a0*/  IMAD.IADD R59, R57, 0x1, R56 ;  /* 0x00000001393b7824 */ /* 0x004fc600078e0238 */
[----:B------:R-:W0:Y:S01]  /*13b0*/  LDS R20, [R62+0x2c00] ;  /* 0x002c00003e147984 */ /* 0x000e220000000800 */
[----:B---3--:R-:W-:-:S03]  /*13c0*/  IMAD.IADD R75, R59, 0x1, R60 ;  /* 0x000000013b4b7824 */ /* 0x008fc600078e023c */
[----:B------:R-:W-:Y:S01]  /*13d0*/  STS [R62+0x800], R57 ;  /* 0x000800393e007388 */ /* 0x000fe20000000800 */
[----:B----4-:R-:W-:-:S03]  /*13e0*/  IMAD.IADD R77, R75, 0x1, R64 ;  /* 0x000000014b4d7824 */ /* 0x010fc600078e0240 */
[----:B------:R-:W-:Y:S01]  /*13f0*/  STS [R62+0x1000], R75 ;  /* 0x0010004b3e007388 */ /* 0x000fe20000000800 */
[----:B-----5:R-:W-:-:S03]  /*1400*/  IMAD.IADD R79, R77, 0x1, R66 ;  /* 0x000000014d4f7824 */ /* 0x020fc600078e0242 */
[----:B------:R-:W-:Y:S01]  /*1410*/  STS [R62+0x1400], R77 ;  /* 0x0014004d3e007388 */ /* 0x000fe20000000800 */
[----:B-1----:R-:W-:-:S03]  /*1420*/  IMAD.IADD R81, R79, 0x1, R68 ;  /* 0x000000014f517824 */ /* 0x002fc600078e0244 */
[----:B------:R-:W-:Y:S01]  /*1430*/  STS [R62+0x1800], R79 ;  /* 0x0018004f3e007388 */ /* 0x000fe20000000800 */
[----:B------:R-:W-:-:S03]  /*1440*/  IMAD.IADD R83, R81, 0x1, R70 ;  /* 0x0000000151537824 */ /* 0x000fc600078e0246 */
[----:B------:R-:W-:Y:S01]  /*1450*/  STS [R62+0x1c00], R81 ;  /* 0x001c00513e007388 */ /* 0x000fe20000000800 */
[----:B------:R-:W-:-:S03]  /*1460*/  IMAD.IADD R85, R83, 0x1, R72 ;  /* 0x0000000153557824 */ /* 0x000fc600078e0248 */
[----:B------:R-:W-:Y:S01]  /*1470*/  STS [R62+0x2000], R83 ;  /* 0x002000533e007388 */ /* 0x000fe20000000800 */
[----:B------:R-:W-:-:S03]  /*1480*/  IMAD.IADD R87, R85, 0x1, R74 ;  /* 0x0000000155577824 */ /* 0x000fc600078e024a */
[----:B------:R-:W-:Y:S01]  /*1490*/  STS [R62+0x2400], R85 ;  /* 0x002400553e007388 */ /* 0x000fe20000000800 */
[----:B------:R-:W-:-:S03]  /*14a0*/  IMAD.IADD R89, R87, 0x1, R76 ;  /* 0x0000000157597824 */ /* 0x000fc600078e024c */
[----:B------:R-:W-:Y:S04]  /*14b0*/  STS [R62+0x2800], R87 ;  /* 0x002800573e007388 */ /* 0x000fe80000000800 */
[----:B------:R-:W-:Y:S04]  /*14c0*/  STS [R62], RZ ;  /* 0x000000ff3e007388 */ /* 0x000fe80000000800 */
[----:B------:R-:W-:Y:S04]  /*14d0*/  STS [R62+0x2c00], R89 ;  /* 0x002c00593e007388 */ /* 0x000fe80000000800 */
[----:B------:R0:W-:Y:S02]  /*14e0*/  STS [R62+0xc00], R59 ;  /* 0x000c003b3e007388 */ /* 0x0001e40000000800 */
[----:B0-----:R-:W-:-:S07]  /*14f0*/  IMAD.IADD R59, R89, 0x1, R20 ;  /* 0x00000001593b7824 */ /* 0x001fce00078e0214 */
.L_x_157:
[----:B------:R-:W-:Y:S05]  /*1500*/  BSYNC.RECONVERGENT B0 ;  /* 0x0000000000007941 */ /* 0x000fea0003800200 */
.L_x_156:
[----:B------:R-:W-:Y:S01]  /*1510*/  ISETP.NE.AND P0, PT, R59, 0x1680, PT ;  /* 0x000016803b00780c */ /* 0x000fe20003f05270 */
[----:B0-----:R-:W-:Y:S01]  /*1520*/  IMAD R57, R91, 0x100, R3 ;  /* 0x000001005b397824 */ /* 0x001fe200078e0203 */
[----:B------:R-:W-:Y:S01]  /*1530*/  @!P1 LOP3.LUT R75, R59, 0x40000000, RZ, 0xfc, !PT ;  /* 0x400000003b4b9812 */ /* 0x000fe200078efcff */
[----:B------:R-:W0:Y:S01]  /*1540*/  LDC.64 R20, c[0x0][0x390] ;  /* 0x0000e400ff147b82 */ /* 0x000e220000000a00 */
[----:B------:R-:W-:Y:S01]  /*1550*/  ISETP.LT.U32.AND P0, PT, R3, 0x100, !P0 ;  /* 0x000001000300780c */ /* 0x000fe20004701070 */
[----:B-1----:R-:W-:-:S05]  /*1560*/  IMAD.WIDE R22, R57, 0x4, R22 ;  /* 0x0000000439167825 */ /* 0x002fca00078e0216 */
[----:B------:R1:W-:Y:S01]  /*1570*/  @!P1 STG.E.STRONG.SYS desc[UR8][R22.64], R75 ;  /* 0x0000004b16009986 */ /* 0x0003e2000c115908 */
[----:B------:R-:W2:Y:S01]  /*1580*/  LDC.64 R56, c[0x0][0x398] ;  /* 0x0000e600ff387b82 */ /* 0x000ea20000000a00 */
[----:B0-----:R-:W-:-:S04]  /*1590*/  IMAD.WIDE.U32 R20, R3, 0x8, R20 ;  /* 0x0000000803147825 */ /* 0x001fc800078e0014 */
[----:B--2---:R-:W-:-:S03]  /*15a0*/  IMAD.WIDE.U32 R56, R3, 0x8, R56 ;  /* 0x0000000803387825 */ /* 0x004fc600078e0038 */
[----:B------:R-:W-:Y:S06]  /*15b0*/  BAR.RED.OR.DEFER_BLOCKING 0x0, P0 ;  /* 0x0000000000007b1d */ /* 0x000fec0000014800 */
[----:B------:R-:W0:Y:S02]  /*15c0*/  B2R.RESULT RZ, P0 ;  /* 0x0000000000ff731c */ /* 0x000e240000004000 */
[----:B01----:R-:W-:Y:S05]  /*15d0*/  @!P0 BRA `(.L_x_158) ;  /* 0x00000008003c8947 */ /* 0x003fea0003800000 */
[C---:B------:R-:W-:Y:S01]  /*15e0*/  ISETP.GT.U32.AND P0, PT, R3.reuse, R73, PT ;  /* 0x000000490300720c */ /* 0x040fe20003f04070 */
[----:B------:R-:W-:Y:S01]  /*15f0*/  BSSY B1, `(.L_x_159) ;  /* 0x000002c000017945 */ /* 0x000fe20003800000 */
[----:B------:R-:W-:Y:S02]  /*1600*/  LEA R41, R3, UR6, 0x3 ;  /* 0x0000000603297c11 */ /* 0x000fe4000f8e18ff */
[----:B------:R-:W-:Y:S01]  /*1610*/  SEL R47, RZ, 0x1680, !P0 ;  /* 0x00001680ff2f7807 */ /* 0x000fe20004000000 */
[----:B------:R-:W-:Y:S08]  /*1620*/  @P1 BRA `(.L_x_160) ;  /* 0x0000000000a01947 */ /* 0x000ff00003800000 */
[----:B------:R-:W2:Y:S01]  /*1630*/  LDG.E.64 R56, desc[UR8][R56.64] ;  /* 0x0000000838387981 */ /* 0x000ea2000c1e1b00 */
[----:B------:R-:W-:Y:S01]  /*1640*/  UISETP.GE.AND UP0, UPT, UR7, 0x1, UPT ;  /* 0x000000010700788c */ /* 0x000fe2000bf06270 */
[----:B------:R-:W-:Y:S01]  /*1650*/  IMAD.MOV.U32 R0, RZ, RZ, R59 ;  /* 0x000000ffff007224 */ /* 0x000fe200078e003b */
[----:B--2---:R-:W-:-:S04]  /*1660*/  IADD3 R38, P0, PT, -R47, R56, RZ ;  /* 0x000000382f267210 */ /* 0x004fc80007f1e1ff */
[----:B------:R-:W-:-:S05]  /*1670*/  IADD3.X R39, PT, PT, R57, -0x1, RZ, P0, !PT ;  /* 0xffffffff39277810 */ /* 0x000fca00007fe4ff */
[----:B------:R0:W-:Y:S01]  /*1680*/  STS.64 [R41+0xb400], R38 ;  /* 0x00b4002629007388 */ /* 0x0001e20000000a00 */
[----:B------:R-:W-:Y:S05]  /*1690*/  BRA.U !UP0, `(.L_x_161) ;  /* 0x00000001086c7547 */ /* 0x000fea000b800000 */
[----:B------:R-:W-:Y:S01]  /*16a0*/  BSSY B0, `(.L_x_162) ;  /* 0x0000019000007945 */ /* 0x000fe20003800000 */
[----:B------:R-:W-:Y:S02]  /*16b0*/  IMAD.MOV.U32 R40, RZ, RZ, -0x1 ;  /* 0xffffffffff287424 */ /* 0x000fe400078e00ff */
[----:B------:R-:W-:Y:S02]  /*16c0*/  IMAD.U32 R42, RZ, RZ, UR7 ;  /* 0x00000007ff2a7e24 */ /* 0x000fe4000f8e00ff */
[----:B------:R-:W-:-:S07]  /*16d0*/  IMAD.MOV.U32 R0, RZ, RZ, R59 ;  /* 0x000000ffff007224 */ /* 0x000fce00078e003b */
.L_x_166:
[----:B0-----:R-:W0:Y:S01]  /*16e0*/  LDC.64 R38, c[0x0][0x380] ;  /* 0x0000e000ff267b82 */ /* 0x001e220000000a00 */
[----:B------:R-:W-:Y:S01]  /*16f0*/  VIADD R45, R42, 0xffffffff ;  /* 0xffffffff2a2d7836 */ /* 0x000fe20000000000 */
[----:B------:R-:W-:Y:S03]  /*1700*/  BSSY B2, `(.L_x_163) ;  /* 0x0000008000027945 */ /* 0x000fe60003800000 */
[----:B------:R-:W-:-:S04]  /*1710*/  IMAD R43, R45, 0x100, R3 ;  /* 0x000001002d2b7824 */ /* 0x000fc800078e0203 */
[----:B0-----:R-:W-:-:S07]  /*1720*/  IMAD.WIDE R38, R43, 0x4, R38 ;  /* 0x000000042b267825 */ /* 0x001fce00078e0226 */
.L_x_164:
[----:B------:R-:W-:Y:S05]  /*1730*/  YIELD ;  /* 0x0000000000007946 */ /* 0x000fea0003800000 */
[----:B------:R0:W-:Y:S06]  /*1740*/  MEMBAR.SC.CTA ;  /* 0x0000000000007992 */ /* 0x0001ec0000000000 */
[----:B0-----:R-:W2:Y:S02]  /*1750*/  LDG.E.STRONG.SYS R43, desc[UR8][R38.64] ;  /* 0x00000008262b7981 */ /* 0x001ea4000c1f5900 */
[----:B--2---:R-:W-:-:S13]  /*1760*/  ISETP.NE.AND P0, PT, R43, RZ, PT ;  /* 0x000000ff2b00720c */ /* 0x004fda0003f05270 */
[----:B------:R-:W-:Y:S05]  /*1770*/  @!P0 BRA `(.L_x_164) ;  /* 0xfffffffc00ec8947 */ /* 0x000fea000383ffff */
[----:B------:R-:W-:Y:S05]  /*1780*/  BSYNC B2 ;  /* 0x0000000000027941 */ /* 0x000fea0003800000 */
.L_x_163:
[----:B------:R-:W-:Y:S01]  /*1790*/  BSSY.RECONVERGENT B2, `(.L_x_165) ;  /* 0x0000006000027945 */ /* 0x000fe20003800200 */
[C---:B------:R-:W-:Y:S02]  /*17a0*/  ISETP.GT.AND P0, PT, R43.reuse, -0x1, PT ;  /* 0xffffffff2b00780c */ /* 0x040fe40003f04270 */
[----:B------:R-:W-:Y:S01]  /*17b0*/  LOP3.LUT R43, R43, 0x3fffffff, RZ, 0xc0, !PT ;  /* 0x3fffffff2b2b7812 */ /* 0x000fe200078ec0ff */
[----:B------:R-:W-:Y:S05]  /*17c0*/  WARPSYNC.EXCLUSIVE R40 ;  /* 0x0000000028007348 */ /* 0x000fea0003a00000 */
[----:B------:R-:W-:-:S05]  /*17d0*/  IMAD.IADD R0, R43, 0x1, R0 ;  /* 0x000000012b007824 */ /* 0x000fca00078e0200 */
[----:B------:R-:W-:-:S07]  /*17e0*/  VOTE.ANY R40, PT, P0 ;  /* 0x0000000000287806 */ /* 0x000fce00000e0100 */
[----:B------:R-:W-:Y:S05]  /*17f0*/  BSYNC.RECONVERGENT B2 ;  /* 0x0000000000027941 */ /* 0x000fea0003800200 */
.L_x_165:
[----:B------:R-:W-:Y:S01]  /*1800*/  ISETP.GT.U32.AND P1, PT, R42, 0x1, PT ;  /* 0x000000012a00780c */ /* 0x000fe20003f24070 */
[----:B------:R-:W-:-:S12]  /*1810*/  IMAD.MOV.U32 R42, RZ, RZ, R45 ;  /* 0x000000ffff2a7224 */ /* 0x000fd800078e002d */
[----:B------:R-:W-:Y:S05]  /*1820*/  @P0 BRA P1, `(.L_x_166) ;  /* 0xfffffffc00ac0947 */ /* 0x000fea000083ffff */
[----:B------:R-:W-:Y:S05]  /*1830*/  BSYNC B0 ;  /* 0x0000000000007941 */ /* 0x000fea0003800000 */
.L_x_162:
[----:B------:R1:W2:Y:S02]  /*1840*/  LDS.64 R38, [R41+0xb400] ;  /* 0x00b4000029267984 */ /* 0x0002a40000000a00 */
.L_x_161:
[C---:B------:R-:W-:Y:S01]  /*1850*/  IMAD.IADD R45, R0.reuse, 0x1, -R59 ;  /* 0x00000001002d7824 */ /* 0x040fe200078e0a3b */
[----:B------:R-:W-:-:S04]  /*1860*/  LOP3.LUT R43, R0, 0x80000000, RZ, 0xfc, !PT ;  /* 0x80000000002b7812 */ /* 0x000fc800078efcff */
[C---:B0-2---:R-:W-:Y:S01]  /*1870*/  IADD3 R38, P0, PT, R45.reuse, R38, RZ ;  /* 0x000000262d267210 */ /* 0x045fe20007f1e0ff */
[----:B------:R0:W-:Y:S03]  /*1880*/  STG.E.STRONG.SYS desc[UR8][R22.64], R43 ;  /* 0x0000002b16007986 */ /* 0x0001e6000c115908 */
[----:B------:R-:W-:-:S05]  /*1890*/  LEA.HI.X.SX32 R39, R45, R39, 0x1, P0 ;  /* 0x000000272d277211 */ /* 0x000fca00000f0eff */
[----:B------:R0:W-:Y:S04]  /*18a0*/  STS.64 [R41+0xb400], R38 ;  /* 0x00b4002629007388 */ /* 0x0001e80000000a00 */
.L_x_160:
[----:B------:R-:W-:Y:S05]  /*18b0*/  BSYNC B1 ;  /* 0x0000000000017941 */ /* 0x000fea0003800000 */
.L_x_159:
[----:B0-----:R-:W0:Y:S01]  /*18c0*/  LDC.64 R22, c[0x0][0x390] ;  /* 0x0000e400ff167b82 */ /* 0x001e220000000a00 */
[----:B------:R-:W-:Y:S05]  /*18d0*/  WARPSYNC.ALL ;  /* 0x0000000000007948 */ /* 0x000fea0003800000 */
[----:B------:R-:W-:Y:S02]  /*18e0*/  LEA R38, R73, UR6, 0x3 ;  /* 0x0000000649267c11 */ /* 0x000fe4000f8e18ff */
[----:B------:R-:W2:Y:S01]  /*18f0*/  LDC R0, c[0x0][0x3c0] ;  /* 0x0000f000ff007b82 */ /* 0x000ea20000000800 */
[----:B0-----:R-:W-:Y:S02]  /*1900*/  ISETP.EQ.U32.AND P1, PT, R22, RZ, PT ;  /* 0x000000ff1600720c */ /* 0x001fe40003f22070 */
[----:B--2---:R-:W-:-:S04]  /*1910*/  ISETP.LE.AND P0, PT, R0, UR10, PT ;  /* 0x0000000a00007c0c */ /* 0x004fc8000bf03270 */
[----:B------:R-:W-:-:S04]  /*1920*/  ISETP.EQ.OR.EX P0, PT, R23, RZ, !P0, P1 ;  /* 0x000000ff1700720c */ /* 0x000fc80004702710 */
[----:B------:R-:W-:-:S13]  /*1930*/  ISETP.GT.U32.OR P0, PT, R3, 0xff, P0 ;  /* 0x000000ff0300780c */ /* 0x000fda0000704470 */
[----:B------:R-:W0:Y:S01]  /*1940*/  @!P0 LDS.64 R22, [R41+0xb400] ;  /* 0x00b4000029168984 */ /* 0x000e220000000a00 */
[--C-:B------:R-:W-:Y:S02]  /*1950*/  @!P0 SHF.R.S32.HI R39, RZ, 0x1f, R59.reuse ;  /* 0x0000001fff278819 */ /* 0x100fe4000001143b */
[----:B0-----:R-:W-:-:S04]  /*1960*/  @!P0 IADD3 R22, P1, P2, R22, R47, R59 ;  /* 0x0000002f16168210 */ /* 0x001fc80007a3e03b */
[----:B------:R-:W-:-:S05]  /*1970*/  @!P0 IADD3.X R23, PT, PT, R23, RZ, R39, P1, P2 ;  /* 0x000000ff17178210 */ /* 0x000fca0000fe4427 */
[----:B------:R0:W-:Y:S01]  /*1980*/  @!P0 STG.E.64 desc[UR8][R20.64], R22 ;  /* 0x0000001614008986 */ /* 0x0001e2000c101b08 */
[----:B------:R-:W-:Y:S01]  /*1990*/  BAR.SYNC.DEFER_BLOCKING 0x0 ;  /* 0x0000000000007b1d */ /* 0x000fe20000010000 */
[----:B------:R-:W-:-:S05]  /*19a0*/  ISETP.LT.AND P0, PT, R0, UR10, PT ;  /* 0x0000000a00007c0c */ /* 0x000fca000bf01270 */
[----:B------:R-:W2:Y:S08]  /*19b0*/  LDS.64 R38, [R38+0xb400] ;  /* 0x00b4000026267984 */ /* 0x000eb00000000a00 */
[----:B0-----:R-:W-:Y:S05]  /*19c0*/  @P0 BRA `(.L_x_167) ;  /* 0x0000000000600947 */ /* 0x001fea0003800000 */
[----:B------:R-:W0:Y:S01]  /*19d0*/  LDCU.64 UR12, c[0x0][0x3a0] ;  /* 0x00007400ff0c77ac */ /* 0x000e220008000a00 */
[C---:B------:R-:W-:Y:S02]  /*19e0*/  LOP3.LUT R21, R3.reuse, 0x3e0, RZ, 0xc0, !PT ;  /* 0x000003e003157812 */ /* 0x040fe400078ec0ff */
[----:B------:R-:W-:-:S05]  /*19f0*/  LOP3.LUT R2, R3, 0x1f, RZ, 0xc0, !PT ;  /* 0x0000001f03027812 */ /* 0x000fca00078ec0ff */
[----:B------:R-:W-:-:S05]  /*1a00*/  IMAD R21, R21, 0xf, R2 ;  /* 0x0000000f15157824 */ /* 0x000fca00078e0202 */
[----:B--2---:R-:W-:-:S05]  /*1a10*/  IADD3 R0, P0, PT, R21, R38, RZ ;  /* 0x0000002615007210 */ /* 0x004fca0007f1e0ff */
[----:B------:R-:W-:Y:S01]  /*1a20*/  IMAD.X R39, RZ, RZ, R39, P0 ;  /* 0x000000ffff277224 */ /* 0x000fe200000e0627 */
[----:B0-----:R-:W-:-:S04]  /*1a30*/  LEA R2, P0, R0, UR12, 0x3 ;  /* 0x0000000c00027c11 */ /* 0x001fc8000f8018ff */
[----:B------:R-:W-:-:S05]  /*1a40*/  LEA.HI.X R3, R0, UR13, R39, 0x3, P0 ;  /* 0x0000000d00037c11 */ /* 0x000fca00080f1c27 */
[----:B------:R-:W-:Y:S04]  /*1a50*/  STG.E.64 desc[UR8][R2.64], R36 ;  /* 0x0000002402007986 */ /* 0x000fe8000c101b08 */
        /* <DEDUP_REMOVED lines=13> */
[----:B------:R-:W-:Y:S01]  /*1b30*/  STG.E.64 desc[UR8][R2.64+0xe00], R12 ;  /* 0x000e000c02007986 */ /* 0x000fe2000c101b08 */
[----:B------:R-:W-:Y:S05]  /*1b40*/  EXIT ;  /* 0x000000000000794d */ /* 0x000fea0003800000 */
.L_x_167:
[----:B------:R-:W0:Y:S01]  /*1b50*/  LDCU.64 UR12, c[0x0][0x3a0] ;  /* 0x00007400ff0c77ac */ /* 0x000e220008000a00 */
[C---:B------:R-:W-:Y:S01]  /*1b60*/  LOP3.LUT R21, R3.reuse, 0x3e0, RZ, 0xc0, !PT ;  /* 0x000003e003157812 */ /* 0x040fe200078ec0ff */
[----:B------:R-:W-:Y:S01]  /*1b70*/  IMAD.U32 R23, RZ, RZ, UR7 ;  /* 0x00000007ff177e24 */ /* 0x000fe2000f8e00ff */
[----:B------:R-:W-:-:S03]  /*1b80*/  LOP3.LUT R2, R3, 0x1f, RZ, 0xc0, !PT ;  /* 0x0000001f03027812 */ /* 0x000fc600078ec0ff */
[----:B------:R-:W-:Y:S02]  /*1b90*/  IMAD R0, R23, -0x1680, R0 ;  /* 0xffffe98017007824 */ /* 0x000fe400078e0200 */
[----:B------:R-:W-:-:S04]  /*1ba0*/  IMAD R21, R21, 0xf, R2 ;  /* 0x0000000f15157824 */ /* 0x000fc800078e0202 */
[C---:B------:R-:W-:Y:S01]  /*1bb0*/  VIADD R23, R21.reuse, 0x20 ;  /* 0x0000002015177836 */ /* 0x040fe20000000000 */
[C---:B--2---:R-:W-:Y:S01]  /*1bc0*/  IADD3 R3, P0, PT, R21.reuse, R38, RZ ;  /* 0x0000002615037210 */ /* 0x044fe20007f1e0ff */
[C---:B-1----:R-:W-:Y:S01]  /*1bd0*/  VIADD R41, R21.reuse, 0x60 ;  /* 0x0000006015297836 */ /* 0x042fe20000000000 */
[-C--:B------:R-:W-:Y:S02]  /*1be0*/  ISETP.GE.AND P3, PT, R21, R0.reuse, PT ;  /* 0x000000001500720c */ /* 0x080fe40003f66270 */
[-C--:B------:R-:W-:Y:S01]  /*1bf0*/  ISETP.GE.AND P4, PT, R23, R0.reuse, PT ;  /* 0x000000001700720c */ /* 0x080fe20003f86270 */
[----:B------:R-:W-:Y:S01]  /*1c00*/  IMAD.X R38, RZ, RZ, R39, P0 ;  /* 0x000000ffff267224 */ /* 0x000fe200000e0627 */
[----:B0-----:R-:W-:Y:S01]  /*1c10*/  LEA R2, P1, R3, UR12, 0x3 ;  /* 0x0000000c03027c11 */ /* 0x001fe2000f8218ff */
[----:B------:R-:W-:Y:S01]  /*1c20*/  VIADD R23, R21, 0x80 ;  /* 0x0000008015177836 */ /* 0x000fe20000000000 */
[-C--:B------:R-:W-:Y:S01]  /*1c30*/  ISETP.GE.AND P6, PT, R41, R0.reuse, PT ;  /* 0x000000002900720c */ /* 0x080fe20003fc6270 */
[----:B------:R-:W-:Y:S01]  /*1c40*/  VIADD R39, R21, 0x40 ;  /* 0x0000004015277836 */ /* 0x000fe20000000000 */
[----:B------:R-:W-:Y:S01]  /*1c50*/  LEA.HI.X R3, R3, UR13, R38, 0x3, P1 ;  /* 0x0000000d03037c11 */ /* 0x000fe200088f1c26 */
[----:B------:R-:W-:Y:S01]  /*1c60*/  VIADD R41, R21, 0xc0 ;  /* 0x000000c015297836 */ /* 0x000fe20000000000 */
[-C--:B------:R-:W-:Y:S01]  /*1c70*/  ISETP.GE.AND P0, PT, R23, R0.reuse, PT ;  /* 0x000000001700720c */ /* 0x080fe20003f06270 */
[----:B------:R-:W-:Y:S01]  /*1c80*/  VIADD R23, R21, 0xe0 ;  /* 0x000000e015177836 */ /* 0x000fe20000000000 */
[-C--:B------:R-:W-:Y:S01]  /*1c90*/  ISETP.GE.AND P5, PT, R39, R0.reuse, PT ;  /* 0x000000002700720c */ /* 0x080fe20003fa6270 */
[----:B------:R-:W-:Y:S01]  /*1ca0*/  VIADD R39, R21, 0xa0 ;  /* 0x000000a015277836 */ /* 0x000fe20000000000 */
[----:B------:R0:W-:Y:S01]  /*1cb0*/  @!P3 STG.E.64 desc[UR8][R2.64], R36 ;  /* 0x000000240200b986 */ /* 0x0001e2000c101b08 */
[----:B------:R-:W-:-:S02]  /*1cc0*/  ISETP.GE.AND P2, PT, R41, R0, PT ;  /* 0x000000002900720c */ /* 0x000fc40003f46270 */
[-C--:B------:R-:W-:Y:S01]  /*1cd0*/  ISETP.GE.AND P3, PT, R23, R0.reuse, PT ;  /* 0x000000001700720c */ /* 0x080fe20003f66270 */
[----:B------:R-:W-:Y:S01]  /*1ce0*/  VIADD R23, R21, 0x100 ;  /* 0x0000010015177836 */ /* 0x000fe20000000000 */
[-C--:B------:R-:W-:Y:S01]  /*1cf0*/  ISETP.GE.AND P1, PT, R39, R0.reuse, PT ;  /* 0x000000002700720c */ /* 0x080fe20003f26270 */
[----:B------:R-:W-:Y:S01]  /*1d00*/  @!P4 STG.E.64 desc[UR8][R2.64+0x100], R34 ;  /* 0x000100220200c986 */ /* 0x000fe2000c101b08 */
[----:B------:R-:W-:Y:S02]  /*1d10*/  VIADD R39, R21, 0x120 ;  /* 0x0000012015277836 */ /* 0x000fe40000000000 */
[----:B------:R-:W-:Y:S01]  /*1d20*/  ISETP.GE.AND P4, PT, R23, R0, PT ;  /* 0x000000001700720c */ /* 0x000fe20003f86270 */
[C---:B------:R-:W-:Y:S01]  /*1d30*/  VIADD R23, R21.reuse, 0x140 ;  /* 0x0000014015177836 */ /* 0x040fe20000000000 */
[----:B------:R-:W-:Y:S01]  /*1d40*/  @!P6 STG.E.64 desc[UR8][R2.64+0x300], R30 ;  /* 0x0003001e0200e986 */ /* 0x000fe2000c101b08 */
[----:B0-----:R-:W-:-:S03]  /*1d50*/  VIADD R37, R21, 0x160 ;  /* 0x0000016015257836 */ /* 0x001fc60000000000 */
[----:B------:R0:W-:Y:S01]  /*1d60*/  @!P5 STG.E.64 desc[UR8][R2.64+0x200], R32 ;  /* 0x000200200200d986 */ /* 0x0001e2000c101b08 */
[-C--:B------:R-:W-:Y:S01]  /*1d70*/  ISETP.GE.AND P6, PT, R23, R0.reuse, PT ;  /* 0x000000001700720c */ /* 0x080fe20003fc6270 */
[----:B------:R-:W-:Y:S01]  /*1d80*/  VIADD R23, R21, 0x180 ;  /* 0x0000018015177836 */ /* 0x000fe20000000000 */
[-C--:B------:R-:W-:Y:S01]  /*1d90*/  ISETP.GE.AND P5, PT, R39, R0.reuse, PT ;  /* 0x000000002700720c */ /* 0x080fe20003fa6270 */
[----:B------:R1:W-:Y:S01]  /*1da0*/  @!P0 STG.E.64 desc[UR8][R2.64+0x400], R28 ;  /* 0x0004001c02008986 */ /* 0x0003e2000c101b08 */
[----:B------:R-:W-:-:S03]  /*1db0*/  ISETP.GE.AND P0, PT, R37, R0, PT ;  /* 0x000000002500720c */ /* 0x000fc60003f06270 */
[----:B------:R1:W-:Y:S01]  /*1dc0*/  @!P1 STG.E.64 desc[UR8][R2.64+0x500], R26 ;  /* 0x0005001a02009986 */ /* 0x0003e2000c101b08 */
[----:B------:R-:W-:-:S03]  /*1dd0*/  ISETP.GE.AND P1, PT, R23, R0, PT ;  /* 0x000000001700720c */ /* 0x000fc60003f26270 */
[----:B------:R1:W-:Y:S01]  /*1de0*/  @!P2 STG.E.64 desc[UR8][R2.64+0x600], R14 ;  /* 0x0006000e0200a986 */ /* 0x0003e2000c101b08 */
[C---:B0-----:R-:W-:Y:S02]  /*1df0*/  VIADD R33, R21.reuse, 0x1a0 ;  /* 0x000001a015217836 */ /* 0x041fe40000000000 */
[----:B------:R-:W-:Y:S01]  /*1e00*/  VIADD R21, R21, 0x1c0 ;  /* 0x000001c015157836 */ /* 0x000fe20000000000 */
[----:B------:R1:W-:Y:S02]  /*1e10*/  @!P3 STG.E.64 desc[UR8][R2.64+0x700], R18 ;  /* 0x000700120200b986 */ /* 0x0003e4000c101b08 */
[-C--:B------:R-:W-:Y:S02]  /*1e20*/  ISETP.GE.AND P2, PT, R33, R0.reuse, PT ;  /* 0x000000002100720c */ /* 0x080fe40003f46270 */
[----:B------:R-:W-:Y:S01]  /*1e30*/  ISETP.GE.AND P3, PT, R21, R0, PT ;  /* 0x000000001500720c */ /* 0x000fe20003f66270 */
[----:B------:R1:W-:Y:S04]  /*1e40*/  @!P4 STG.E.64 desc[UR8][R2.64+0x800], R16 ;  /* 0x000800100200c986 */ /* 0x0003e8000c101b08 */
[----:B------:R1:W-:Y:S04]  /*1e50*/  @!P5 STG.E.64 desc[UR8][R2.64+0x900], R24 ;  /* 0x000900180200d986 */ /* 0x0003e8000c101b08 */
[----:B------:R1:W-:Y:S04]  /*1e60*/  @!P6 STG.E.64 desc[UR8][R2.64+0xa00], R10 ;  /* 0x000a000a0200e986 */ /* 0x0003e8000c101b08 */
[----:B------:R1:W-:Y:S04]  /*1e70*/  @!P0 STG.E.64 desc[UR8][R2.64+0xb00], R8 ;  /* 0x000b000802008986 */ /* 0x0003e8000c101b08 */
[----:B------:R1:W-:Y:S04]  /*1e80*/  @!P1 STG.E.64 desc[UR8][R2.64+0xc00], R6 ;  /* 0x000c000602009986 */ /* 0x0003e8000c101b08 */
[----:B------:R1:W-:Y:S01]  /*1e90*/  @!P2 STG.E.64 desc[UR8][R2.64+0xd00], R4 ;  /* 0x000d00040200a986 */ /* 0x0003e2000c101b08 */
[----:B------:R-:W-:Y:S05]  /*1ea0*/  @P3 EXIT ;  /* 0x000000000000394d */ /* 0x000fea0003800000 */
[----:B------:R-:W-:Y:S01]  /*1eb0*/  STG.E.64 desc[UR8][R2.64+0xe00], R12 ;  /* 0x000e000c02007986 */ /* 0x000fe2000c101b08 */
[----:B------:R-:W-:Y:S05]  /*1ec0*/  EXIT ;  /* 0x000000000000794d */ /* 0x000fea0003800000 */
.L_x_158:
[----:B------:R-:W-:Y:S01]  /*1ed0*/  IMAD.MOV.U32 R2, RZ, RZ, RZ ;  /* 0x000000ffff027224 */ /* 0x000fe200078e00ff */
[C---:B------:R-:W-:Y:S01]  /*1ee0*/  ISETP.GT.U32.AND P0, PT, R3.reuse, 0x1f, PT ;  /* 0x0000001f0300780c */ /* 0x040fe20003f04070 */
[----:B------:R-:W-:Y:S05]  /*1ef0*/  WARPSYNC.ALL ;  /* 0x0000000000007948 */ /* 0x000fea0003800000 */
[----:B------:R-:W-:-:S05]  /*1f00*/  IMAD.HI.U32 R60, R3, 0x15555556, R2 ;  /* 0x15555556033c7827 */ /* 0x000fca00078e0002 */
[----:B------:R-:W-:-:S05]  /*1f10*/  LEA R60, R60, UR6, 0x2 ;  /* 0x000000063c3c7c11 */ /* 0x000fca000f8e10ff */
[----:B------:R0:W-:Y:S01]  /*1f20*/  STS [R60+0x3410], R59 ;  /* 0x0034103b3c007388 */ /* 0x0001e20000000800 */
[----:B------:R-:W-:Y:S06]  /*1f30*/  BAR.SYNC.DEFER_BLOCKING 0x0 ;  /* 0x0000000000007b1d */ /* 0x000fec0000010000 */
[----:B------:R-:W-:Y:S05]  /*1f40*/  @P0 BRA `(.L_x_168) ;  /* 0x0000000000e00947 */ /* 0x000fea0003800000 */
[----:B------:R-:W-:Y:S01]  /*1f50*/  IMAD.MOV.U32 R73, RZ, RZ, 0x34 ;  /* 0x00000034ff497424 */ /* 0x000fe200078e00ff */
[----:B------:R-:W-:-:S03]  /*1f60*/  UMOV UR11, 0xffffffff ;  /* 0xffffffff000b7882 */ /* 0x000fc60000000000 */
[----:B------:R-:W-:-:S05]  /*1f70*/  IMAD R64, R3, R73, UR6 ;  /* 0x0000000603407e24 */ /* 0x000fca000f8e0249 */
[----:B------:R-:W-:Y:S04]  /*1f80*/  LDS R66, [R64+0x3410] ;  /* 0x0034100040427984 */ /* 0x000fe80000000800 */
[----:B------:R-:W-:Y:S04]  /*1f90*/  LDS R73, [R64+0x3414] ;  /* 0x0034140040497984 */ /* 0x000fe80000000800 */
[----:B------:R-:W1:Y:S04]  /*1fa0*/  LDS R68, [R64+0x3418] ;  /* 0x0034180040447984 */ /* 0x000e680000000800 */
[----:B------:R-:W-:Y:S04]  /*1fb0*/  LDS R70, [R64+0x341c] ;  /* 0x00341c0040467984 */ /* 0x000fe80000000800 */
[----:B------:R-:W2:Y:S04]  /*1fc0*/  LDS R75, [R64+0x3420] ;  /* 0x00342000404b7984 */ /* 0x000ea80000000800 */
[----:B------:R-:W-:Y:S04]  /*1fd0*/  LDS R72, [R64+0x3424] ;  /* 0x0034240040487984 */ /* 0x000fe80000000800 */
[----:B------:R-:W3:Y:S04]  /*1fe0*/  LDS R77, [R64+0x3428] ;  /* 0x00342800404d7984 */ /* 0x000ee80000000800 */
[----:B------:R-:W-:Y:S04]  /*1ff0*/  LDS R74, [R64+0x342c] ;  /* 0x00342c00404a7984 */ /* 0x000fe80000000800 */
[----:B------:R-:W4:Y:S04]  /*2000*/  LDS R79, [R64+0x3430] ;  /* 0x00343000404f7984 */ /* 0x000f280000000800 */
[----:B------:R-:W-:Y:S04]  /*2010*/  LDS R76, [R64+0x3434] ;  /* 0x00343400404c7984 */ /* 0x000fe80000000800 */
[----:B------:R-:W5:Y:S04]  /*2020*/  LDS R81, [R64+0x3438] ;  /* 0x0034380040517984 */ /* 0x000f680000000800 */
[----:B------:R-:W0:Y:S01]  /*2030*/  LDS R78, [R64+0x343c] ;  /* 0x00343c00404e7984 */ /* 0x000e220000000800 */
[----:B-1----:R-:W-:-:S04]  /*2040*/  IADD3 R80, PT, PT, R68, R73, R66 ;  /* 0x0000004944507210 */ /* 0x002fc80007ffe042 */
[----:B--2---:R-:W-:-:S04]  /*2050*/  IADD3 R80, PT, PT, R75, R80, R70 ;  /* 0x000000504b507210 */ /* 0x004fc80007ffe046 */
[----:B---3--:R-:W-:-:S04]  /*2060*/  IADD3 R80, PT, PT, R77, R80, R72 ;  /* 0x000000504d507210 */ /* 0x008fc80007ffe048 */
[----:B----4-:R-:W-:-:S04]  /*2070*/  IADD3 R80, PT, PT, R79, R80, R74 ;  /* 0x000000504f507210 */ /* 0x010fc80007ffe04a */
[----:B-----5:R-:W-:-:S05]  /*2080*/  IADD3 R83, PT, PT, R81, R80, R76 ;  /* 0x0000005051537210 */ /* 0x020fca0007ffe04c */
[----:B0-----:R-:W-:Y:S01]  /*2090*/  IMAD.IADD R78, R78, 0x1, R83 ;  /* 0x000000014e4e7824 */ /* 0x001fe200078e0253 */
[----:B------:R-:W-:Y:S06]  /*20a0*/  BRA.DIV UR11, `(.L_x_169) ;  /* 0x0000004e0b6c7947 */ /* 0x000fec000b800000 */
[----:B------:R-:W0:Y:S02]  /*20b0*/  SHFL.UP P0, R83, R78, 0x1, RZ ;  /* 0x042000004e537989 */ /* 0x000e2400000000ff */
[----:B0-----:R-:W-:-:S05]  /*20c0*/  @P0 IMAD.IADD R83, R78, 0x1, R83 ;  /* 0x000000014e530824 */ /* 0x001fca00078e0253 */
[----:B------:R-:W0:Y:S02]  /*20d0*/  SHFL.UP P0, R80, R83, 0x2, RZ ;  /* 0x0440000053507989 */ /* 0x000e2400000000ff */
[----:B0-----:R-:W-:-:S05]  /*20e0*/  @P0 IMAD.IADD R80, R83, 0x1, R80 ;  /* 0x0000000153500824 */ /* 0x001fca00078e0250 */
[----:B------:R-:W0:Y:S02]  /*20f0*/  SHFL.UP P0, R85, R80, 0x4, RZ ;  /* 0x0480000050557989 */ /* 0x000e2400000000ff */
[----:B0-----:R-:W-:-:S05]  /*2100*/  @P0 IMAD.IADD R85, R80, 0x1, R85 ;  /* 0x0000000150550824 */ /* 0x001fca00078e0255 */
[----:B------:R-:W0:Y:S02]  /*2110*/  SHFL.UP P0, R82, R85, 0x8, RZ ;  /* 0x0500000055527989 */ /* 0x000e2400000000ff */
[----:B0-----:R-:W-:-:S05]  /*2120*/  @P0 IMAD.IADD R82, R85, 0x1, R82 ;  /* 0x0000000155520824 */ /* 0x001fca00078e0252 */
[----:B------:R0:W1:Y:S02]  /*2130*/  SHFL.UP P0, R87, R82, 0x10, RZ ;  /* 0x0600000052577989 */ /* 0x00006400000000ff */
.L_x_244:
[----:B-1----:R-:W-:-:S04]  /*2140*/  @P0 IMAD.IADD R87, R82, 0x1, R87 ;  /* 0x0000000152570824 */ /* 0x002fc800078e0257 */
[----:B------:R-:W-:-:S04]  /*2150*/  IMAD.IADD R87, R87, 0x1, -R78 ;  /* 0x0000000157577824 */ /* 0x000fc800078e0a4e */
[----:B------:R-:W-:Y:S01]  /*2160*/  IMAD.IADD R66, R66, 0x1, R87 ;  /* 0x0000000142427824 */ /* 0x000fe200078e0257 */
[----:B------:R1:W-:Y:S03]  /*2170*/  STS [R64+0x3410], R87 ;  /* 0x0034105740007388 */ /* 0x0003e60000000800 */
        /* <DEDUP_REMOVED lines=19> */
[----:B------:R1:W-:Y:S04]  /*22b0*/  STS [R64+0x3438], R76 ;  /* 0x0034384c40007388 */ /* 0x0003e80000000800 */
[----:B------:R1:W-:Y:S02]  /*22c0*/  STS [R64+0x343c], R81 ;  /* 0x00343c5140007388 */ /* 0x0003e40000000800 */
.L_x_168:
[----:B------:R-:W-:Y:S05]  /*22d0*/  WARPSYNC.ALL ;  /* 0x0000000000007948 */ /* 0x000fea0003800000 */
[----:B------:R-:W-:Y:S01]  /*22e0*/  BAR.SYNC.DEFER_BLOCKING 0x0 ;  /* 0x0000000000007b1d */ /* 0x000fe20000010000 */
[----:B------:R-:W-:Y:S02]  /*22f0*/  ISETP.NE.AND P0, PT, R84, RZ, PT ;  /* 0x000000ff5400720c */ /* 0x000fe40003f05270 */
[----:B-1----:R-:W-:-:S03]  /*2300*/  SHF.R.U64 R64, R36, UR5, R39 ;  /* 0x0000000524407c19 */ /* 0x002fc60008001227 */
[----:B------:R-:W-:Y:S01]  /*2310*/  BSSY.RECONVERGENT B0, `(.L_x_170) ;  /* 0x0000028000007945 */ /* 0x000fe20003800200 */
[----:B------:R-:W-:Y:S01]  /*2320*/  LOP3.LUT R97, R64, UR4, RZ, 0x30, !PT ;  /* 0x0000000440617c12 */ /* 0x000fe2000f8e30ff */
[----:B0-----:R-:W0:Y:S06]  /*2330*/  LDS R60, [R60+0x3410] ;  /* 0x003410003c3c7984 */ /* 0x001e2c0000000800 */
[----:B------:R-:W-:Y:S05]  /*2340*/  @P0 BRA `(.L_x_171) ;  /* 0x0000000000900947 */ /* 0x000fea0003800000 */
[----:B------:R-:W0:Y:S04]  /*2350*/  LDS R73, [R62] ;  /* 0x000000003e497984 */ /* 0x000e280000000800 */
[----:B------:R-:W1:Y:S04]  /*2360*/  LDS R75, [R62+0x400] ;  /* 0x000400003e4b7984 */ /* 0x000e680000000800 */
[----:B------:R-:W2:Y:S04]  /*2370*/  LDS R77, [R62+0x800] ;  /* 0x000800003e4d7984 */ /* 0x000ea80000000800 */
[----:B------:R-:W3:Y:S04]  /*2380*/  LDS R79, [R62+0xc00] ;  /* 0x000c00003e4f7984 */ /* 0x000ee80000000800 */
[----:B------:R-:W4:Y:S04]  /*2390*/  LDS R81, [R62+0x1000] ;  /* 0x001000003e517984 */ /* 0x000f280000000800 */
[----:B------:R-:W5:Y:S04]  /*23a0*/  LDS R83, [R62+0x1400] ;  /* 0x001400003e537984 */ /* 0x000f680000000800 */
[----:B------:R-:W5:Y:S04]  /*23b0*/  LDS R85, [R62+0x1800] ;  /* 0x001800003e557984 */ /* 0x000f680000000800 */
[----:B------:R-:W5:Y:S04]  /*23c0*/  LDS R87, [R62+0x1c00] ;  /* 0x001c00003e577984 */ /* 0x000f680000000800 */
[----:B------:R-:W5:Y:S04]  /*23d0*/  LDS R89, [R62+0x2000] ;  /* 0x002000003e597984 */ /* 0x000f680000000800 */
[----:B------:R-:W5:Y:S04]  /*23e0*/  LDS R91, [R62+0x2400] ;  /* 0x002400003e5b7984 */ /* 0x000f680000000800 */
[----:B------:R-:W5:Y:S01]  /*23f0*/  LDS R93, [R62+0x2800] ;  /* 0x002800003e5d7984 */ /* 0x000f620000000800 */
[----:B0-----:R-:W-:-:S03]  /*2400*/  IMAD.IADD R73, R60, 0x1, R73 ;  /* 0x000000013c497824 */ /* 0x001fc600078e0249 */
[----:B------:R-:W0:Y:S01]  /*2410*/  LDS R95, [R62+0x2c00] ;  /* 0x002c00003e5f7984 */ /* 0x000e220000000800 */
[C---:B-1----:R-:W-:Y:S02]  /*2420*/  IMAD.IADD R75, R60.reuse, 0x1, R75 ;  /* 0x000000013c4b7824 */ /* 0x042fe400078e024b */
[C---:B--2---:R-:W-:Y:S01]  /*2430*/  IMAD.IADD R77, R60.reuse, 0x1, R77 ;  /* 0x000000013c4d7824 */ /* 0x044fe200078e024d */
[----:B------:R1:W-:Y:S01]  /*2440*/  STS [R62], R73 ;  /* 0x000000493e007388 */ /* 0x0003e20000000800 */
[----:B---3--:R-:W-:-:S03]  /*2450*/  IMAD.IADD R79, R60, 0x1, R79 ;  /* 0x000000013c4f7824 */ /* 0x008fc600078e024f */
[----:B------:R1:W-:Y:S01]  /*2460*/  STS [R62+0x400], R75 ;  /* 0x0004004b3e007388 */ /* 0x0003e20000000800 */
[----:B----4-:R-:W-:-:S03]  /*2470*/  IMAD.IADD R81, R60, 0x1, R81 ;  /* 0x000000013c517824 */ /* 0x010fc600078e0251 */
[----:B------:R1:W-:Y:S01]  /*2480*/  STS [R62+0x800], R77 ;  /* 0x0008004d3e007388 */ /* 0x0003e20000000800 */
[----:B-----5:R-:W-:-:S03]  /*2490*/  IMAD.IADD R83, R60, 0x1, R83 ;  /* 0x000000013c537824 */ /* 0x020fc600078e0253 */
[----:B------:R1:W-:Y:S01]  /*24a0*/  STS [R62+0xc00], R79 ;  /* 0x000c004f3e007388 */ /* 0x0003e20000000800 */
[----:B------:R-:W-:-:S03]  /*24b0*/  IMAD.IADD R85, R60, 0x1, R85 ;  /* 0x000000013c557824 */ /* 0x000fc600078e0255 */
        /* <DEDUP_REMOVED lines=9> */
[----:B0-----:R-:W-:-:S03]  /*2550*/  IMAD.IADD R95, R60, 0x1, R95 ;  /* 0x000000013c5f7824 */ /* 0x001fc600078e025f */
[----:B------:R1:W-:Y:S04]  /*2560*/  STS [R62+0x2400], R91 ;  /* 0x0024005b3e007388 */ /* 0x0003e80000000800 */
[----:B------:R1:W-:Y:S04]  /*2570*/  STS [R62+0x2800], R93 ;  /* 0x0028005d3e007388 */ /* 0x0003e80000000800 */
[----:B------:R1:W-:Y:S02]  /*2580*/  STS [R62+0x2c00], R95 ;  /* 0x002c005f3e007388 */ /* 0x0003e40000000800 */
.L_x_171:
[----:B------:R-:W-:Y:S05]  /*2590*/  BSYNC.RECONVERGENT B0 ;  /* 0x0000000000007941 */ /* 0x000fea0003800200 */
.L_x_170:
[----:B------:R-:W-:Y:S01]  /*25a0*/  BAR.SYNC.DEFER_BLOCKING 0x0 ;  /* 0x0000000000007b1d */ /* 0x000fe20000010000 */
[----:B------:R-:W-:-:S05]  /*25b0*/  R2P PR, R97, 0x7f ;  /* 0x0000007f61007804 */ /* 0x000fca0000000000 */
[----:B------:R-:W-:Y:S08]  /*25c0*/  BSSY.RECONVERGENT B0, `(.L_x_172) ;  /* 0x0000024000007945 */ /* 0x000ff00003800200 */
[----:B-1----:R-:W-:Y:S02]  /*25d0*/  VOTE.ANY R62, PT, P0 ;  /* 0x00000000003e7806 */ /* 0x002fe400000e0100 */
[----:B------:R-:W-:-:S02]  /*25e0*/  VOTE.ANY R73, PT, P1 ;  /* 0x0000000000497806 */ /* 0x000fc400008e0100 */
[----:B------:R-:W-:Y:S02]  /*25f0*/  @!P0 LOP3.LUT R62, RZ, R62, RZ, 0x33, !PT ;  /* 0x0000003eff3e8212 */ /* 0x000fe400078e33ff */
[----:B------:R-:W-:Y:S02]  /*2600*/  VOTE.ANY R75, PT, P2 ;  /* 0x00000000004b7806 */ /* 0x000fe400010e0100 */
[----:B------:R-:W-:Y:S02]  /*2610*/  @!P1 LOP3.LUT R73, RZ, R73, RZ, 0x33, !PT ;  /* 0x00000049ff499212 */ /* 0x000fe400078e33ff */
[----:B------:R-:W-:Y:S02]  /*2620*/  VOTE.ANY R77, PT, P3 ;  /* 0x00000000004d7806 */ /* 0x000fe400018e0100 */
[----:B------:R-:W-:Y:S02]  /*2630*/  @!P2 LOP3.LUT R75, RZ, R75, RZ, 0x33, !PT ;  /* 0x0000004bff4ba212 */ /* 0x000fe400078e33ff */
[----:B------:R-:W-:-:S02]  /*2640*/  LOP3.LUT R62, R73, R62, RZ, 0xc0, !PT ;  /* 0x0000003e493e7212 */ /* 0x000fc400078ec0ff */
[----:B------:R-:W-:Y:S02]  /*2650*/  @!P3 LOP3.LUT R77, RZ, R77, RZ, 0x33, !PT ;  /* 0x0000004dff4db212 */ /* 0x000fe400078e33ff */
[----:B------:R-:W-:Y:S02]  /*2660*/  LOP3.LUT R62, R75, R62, RZ, 0xc0, !PT ;  /* 0x0000003e4b3e7212 */ /* 0x000fe400078ec0ff */
[----:B------:R-:W-:Y:S02]  /*2670*/  VOTE.ANY R73, PT, P4 ;  /* 0x0000000000497806 */ /* 0x000fe400020e0100 */
[----:B------:R-:W-:Y:S02]  /*2680*/  LOP3.LUT R62, R77, R62, RZ, 0xc0, !PT ;  /* 0x0000003e4d3e7212 */ /* 0x000fe400078ec0ff */
[----:B------:R-:W-:Y:S02]  /*2690*/  @!P4 LOP3.LUT R73, RZ, R73, RZ, 0x33, !PT ;  /* 0x00000049ff49c212 */ /* 0x000fe400078e33ff */
[----:B------:R-:W-:-:S02]  /*26a0*/  VOTE.ANY R75, PT, P5 ;  /* 0x00000000004b7806 */ /* 0x000fc400028e0100 */
[----:B------:R-:W-:Y:S01]  /*26b0*/  LOP3.LUT R62, R73, R62, RZ, 0xc0, !PT ;  /* 0x0000003e493e7212 */ /* 0x000fe200078ec0ff */
[----:B------:R-:W-:Y:S01]  /*26c0*/  IMAD.MOV.U32 R73, RZ, RZ, RZ ;  /* 0x000000ffff497224 */ /* 0x000fe200078e00ff */
[----:B------:R-:W-:Y:S02]  /*26d0*/  LOP3.LUT P0, RZ, R97, 0x80, RZ, 0xc0, !PT ;  /* 0x0000008061ff7812 */ /* 0x000fe4000780c0ff */
[----:B------:R-:W-:Y:S02]  /*26e0*/  @!P5 LOP3.LUT R75, RZ, R75, RZ, 0x33, !PT ;  /* 0x0000004bff4bd212 */ /* 0x000fe400078e33ff */
[----:B------:R-:W-:Y:S02]  /*26f0*/  VOTE.ANY R64, PT, P6 ;  /* 0x0000000000407806 */ /* 0x000fe400030e0100 */
[----:B------:R-:W-:Y:S02]  /*2700*/  LOP3.LUT R75, R75, R62, RZ, 0xc0, !PT ;  /* 0x0000003e4b4b7212 */ /* 0x000fe400078ec0ff */
[----:B------:R-:W1:Y:S01]  /*2710*/  S2R R62, SR_LEMASK ;  /* 0x00000000003e7919 */ /* 0x000e620000003a00 */
[----:B------:R-:W-:-:S04]  /*2720*/  @!P6 LOP3.LUT R64, RZ, R64, RZ, 0x33, !PT ;  /* 0x00000040ff40e212 */ /* 0x000fc800078e33ff */
[----:B------:R-:W-:Y:S02]  /*2730*/  VOTE.ANY R66, PT, P0 ;  /* 0x0000000000427806 */ /* 0x000fe400000e0100 */
[----:B------:R-:W-:Y:S02]  /*2740*/  LOP3.LUT R75, R64, R75, RZ, 0xc0, !PT ;  /* 0x0000004b404b7212 */ /* 0x000fe400078ec0ff */
[----:B------:R-:W-:-:S04]  /*2750*/  @!P0 LOP3.LUT R66, RZ, R66, RZ, 0x33, !PT ;  /* 0x00000042ff428212 */ /* 0x000fc800078e33ff */
[----:B------:R-:W-:Y:S02]  /*2760*/  LOP3.LUT R75, R66, R75, RZ, 0xc0, !PT ;  /* 0x0000004b424b7212 */ /* 0x000fe400078ec0ff */
[----:B------:R-:W-:Y:S02]  /*2770*/  SHF.R.U64 R66, R34, UR5, R41 ;  /* 0x0000000522427c19 */ /* 0x000fe40008001229 */
[----:B------:R-:W2:Y:S02]  /*2780*/  FLO.U32 R70, R75 ;  /* 0x0000004b00467300 */ /* 0x000ea400000e0000 */
[----:B------:R-:W-:Y:S02]  /*2790*/  LOP3.LUT R81, R66, UR4, RZ, 0x30, !PT ;  /* 0x0000000442517c12 */ /* 0x000fe4000f8e30ff */
[----:B-1----:R-:W-:Y:S02]  /*27a0*/  LOP3.LUT R64, R62, R75, RZ, 0xc0, !PT ;  /* 0x0000004b3e407212 */ /* 0x002fe400078ec0ff */
[----:B--2---:R-:W-:-:S04]  /*27b0*/  ISETP.NE.AND P0, PT, R0, R70, PT ;  /* 0x000000460000720c */ /* 0x004fc80003f05270 */
[----:B------:R-:W1:Y:S09]  /*27c0*/  POPC R64, R64 ;  /* 0x0000004000407309 */ /* 0x000e720000000000 */
[----:B------:R-:W-:Y:S05]  /*27d0*/  @P0 BRA `(.L_x_173) ;  /* 0x0000000000080947 */ /* 0x000fea0003800000 */
[----:B------:R-:W-:-:S06]  /*27e0*/  IMAD R73, R97, 0x4, R58 ;  /* 0x0000000461497824 */ /* 0x000fcc00078e023a */
[----:B-1----:R2:W3:Y:S02]  /*27f0*/  ATOMS.ADD R73, [R73], R64 ;  /* 0x000000404949738c */ /* 0x0024e40000000000 */
.L_x_173:
[----:B------:R-:W-:Y:S05]  /*2800*/  BSYNC.RECONVERGENT B0 ;  /* 0x0000000000007941 */ /* 0x000fea0003800200 */
.L_x_172:
[----:B------:R-:W-:Y:S01]  /*2810*/  R2P PR, R81, 0x7f ;  /* 0x0000007f51007804 */ /* 0x000fe20000000000 */
[----:B---3--:R3:W4:Y:S01]  /*2820*/  SHFL.IDX PT, R73, R73, R70, 0x1f ;  /* 0x00001f4649497589 */ /* 0x00872200000e0000 */
[----:B------:R-:W-:Y:S01]  /*2830*/  SHF.R.U64 R68, R32, UR5, R43 ;  /* 0x0000000520447c19 */ /* 0x000fe2000800122b */
[----:B------:R-:W-:Y:S03]  /*2840*/  BSSY.RECONVERGENT B0, `(.L_x_174) ;  /* 0x0000022000007945 */ /* 0x000fe60003800200 */
[----:B------:R-:W-:-:S07]  /*2850*/  LOP3.LUT R83, R68, UR4, RZ, 0x30, !PT ;  /* 0x0000000444537c12 */ /* 0x000fce000f8e30ff */
[----:B------:R-:W-:Y:S02]  /*2860*/  VOTE.ANY R66, PT, P0 ;  /* 0x0000000000427806 */ /* 0x000fe400000e0100 */
[----:B------:R-:W-:Y:S02]  /*2870*/  VOTE.ANY R75, PT, P1 ;  /* 0x00000000004b7806 */ /* 0x000fe400008e0100 */
[----:B------:R-:W-:Y:S02]  /*2880*/  @!P0 LOP3.LUT R66, RZ, R66, RZ, 0x33, !PT ;  /* 0x00000042ff428212 */ /* 0x000fe400078e33ff */
[----:B------:R-:W-:Y:S02]  /*2890*/  VOTE.ANY R77, PT, P2 ;  /* 0x00000000004d7806 */ /* 0x000fe400010e0100 */
[----:B------:R-:W-:Y:S02]  /*28a0*/  @!P1 LOP3.LUT R75, RZ, R75, RZ, 0x33, !PT ;  /* 0x0000004bff4b9212 */ /* 0x000fe400078e33ff */
[----:B------:R-:W-:-:S02]  /*28b0*/  @!P2 LOP3.LUT R77, RZ, R77, RZ, 0x33, !PT ;  /* 0x0000004dff4da212 */ /* 0x000fc400078e33ff */
[----:B------:R-:W-:Y:S02]  /*28c0*/  LOP3.LUT R66, R75, R66, RZ, 0xc0, !PT ;  /* 0x000000424b427212 */ /* 0x000fe400078ec0ff */
[----:B------:R-:W-:Y:S02]  /*28d0*/  VOTE.ANY R75, PT, P3 ;  /* 0x00000000004b7806 */ /* 0x000fe400018e0100 */
[----:B------:R-:W-:Y:S02]  /*28e0*/  LOP3.LUT R66, R77, R66, RZ, 0xc0, !PT ;  /* 0x000000424d427212 */ /* 0x000fe400078ec0ff */
[----:B------:R-:W-:Y:S02]  /*28f0*/  LOP3.LUT P0, RZ, R81, 0x80, RZ, 0xc0, !PT ;  /* 0x0000008051ff7812 */ /* 0x000fe4000780c0ff */
[----:B------:R-:W-:Y:S02]  /*2900*/  VOTE.ANY R77, PT, P4 ;  /* 0x00000000004d7806 */ /* 0x000fe400020e0100 */
[----:B------:R-:W-:-:S02]  /*2910*/  @!P3 LOP3.LUT R75, RZ, R75, RZ, 0x33, !PT ;  /* 0x0000004bff4bb212 */ /* 0x000fc400078e33ff */
[----:B------:R-:W-:Y:S02]  /*2920*/  @!P4 LOP3.LUT R77, RZ, R77, RZ, 0x33, !PT ;  /* 0x0000004dff4dc212 */ /* 0x000fe400078e33ff */
[----:B------:R-:W-:Y:S02]  /*2930*/  LOP3.LUT R66, R75, R66, RZ, 0xc0, !PT ;  /* 0x000000424b427212 */ /* 0x000fe400078ec0ff */
[----:B------:R-:W-:Y:S02]  /*2940*/  VOTE.ANY R75, PT, P5 ;  /* 0x00000000004b7806 */ /* 0x000fe400028e0100 */
[----:B------:R-:W-:Y:S02]  /*2950*/  LOP3.LUT R66, R77, R66, RZ, 0xc0, !PT ;  /* 0x000000424d427212 */ /* 0x000fe400078ec0ff */
[----:B------:R-:W-:Y:S02]  /*2960*/  VOTE.ANY R77, PT, P6 ;  /* 0x00000000004d7806 */ /* 0x000fe400030e0100 */
[----:B------:R-:W-:-:S02]  /*2970*/  @!P5 LOP3.LUT R75, RZ, R75, RZ, 0x33, !PT ;  /* 0x0000004bff4bd212 */ /* 0x000fc400078e33ff */
[----:B------:R-:W-:Y:S02]  /*2980*/  VOTE.ANY R79, PT, P0 ;  /* 0x00000000004f7806 */ /* 0x000fe400000e0100 */
[----:B------:R-:W-:Y:S02]  /*2990*/  @!P6 LOP3.LUT R77, RZ, R77, RZ, 0x33, !PT ;  /* 0x0000004dff4de212 */ /* 0x000fe400078e33ff */
[----:B------:R-:W-:Y:S01]  /*29a0*/  LOP3.LUT R66, R75, R66, RZ, 0xc0, !PT ;  /* 0x000000424b427212 */ /* 0x000fe200078ec0ff */
[----:B------:R-:W-:Y:S01]  /*29b0*/  IMAD.MOV.U32 R75, RZ, RZ, RZ ;  /* 0x000000ffff4b7224 */ /* 0x000fe200078e00ff */
[----:B------:R-:W-:Y:S02]  /*29c0*/  @!P0 LOP3.LUT R79, RZ, R79, RZ, 0x33, !PT ;  /* 0x0000004fff4f8212 */ /* 0x000fe400078e33ff */
[----:B------:R-:W-:-:S04]  /*29d0*/  LOP3.LUT R66, R77, R66, RZ, 0xc0, !PT ;  /* 0x000000424d427212 */ /* 0x000fc800078ec0ff */
[----:B------:R-:W-:-:S04]  /*29e0*/  LOP3.LUT R79, R79, R66, RZ, 0xc0, !PT ;  /* 0x000000424f4f7212 */ /* 0x000fc800078ec0ff */
[----:B------:R-:W5:Y:S01]  /*29f0*/  FLO.U32 R72, R79 ;  /* 0x0000004f00487300 */ /* 0x000f6200000e0000 */
[----:B------:R-:W-:-:S07]  /*2a00*/  LOP3.LUT R66, R62, R79, RZ, 0xc0, !PT ;  /* 0x0000004f3e427212 */ /* 0x000fce00078ec0ff */
[----:B------:R-:W0:Y:S01]  /*2a10*/  POPC R66, R66 ;  /* 0x0000004200427309 */ /* 0x000e220000000000 */
[----:B-----5:R-:W-:-:S13]  /*2a20*/  ISETP.NE.AND P0, PT, R0, R72, PT ;  /* 0x000000480000720c */ /* 0x020fda0003f05270 */
[----:B0--34-:R-:W-:Y:S05]  /*2a30*/  @P0 BRA `(.L_x_175) ;  /* 0x0000000000080947 */ /* 0x019fea0003800000 */
[----:B------:R-:W-:-:S06]  /*2a40*/  IMAD R75, R81, 0x4, R58 ;  /* 0x00000004514b7824 */ /* 0x000fcc00078e023a */
[----:B------:R0:W3:Y:S02]  /*2a50*/  ATOMS.ADD R75, [R75], R66 ;  /* 0x000000424b4b738c */ /* 0x0000e40000000000 */
.L_x_175:
[----:B------:R-:W-:Y:S05]  /*2a60*/  BSYNC.RECONVERGENT B0 ;  /* 0x0000000000007941 */ /* 0x000fea0003800200 */
.L_x_174:
        /* <DEDUP_REMOVED lines=37> */
.L_x_177:
[----:B------:R-:W-:Y:S05]  /*2cc0*/  BSYNC.RECONVERGENT B0 ;  /* 0x0000000000007941 */ /* 0x000fea0003800200 */
.L_x_176:
[----:B------:R-:W-:Y:S01]  /*2cd0*/  R2P PR, R85, 0x7f ;  /* 0x0000007f55007804 */ /* 0x000fe20000000000 */
[----:B---3--:R3:W4:Y:S01]  /*2ce0*/  SHFL.IDX PT, R77, R77, R76, 0x1f ;  /* 0x00001f4c4d4d7589 */ /* 0x00872200000e0000 */
[----:B------:R-:W-:Y:S01]  /*2cf0*/  SHF.R.U64 R72, R28, UR5, R47 ;  /* 0x000000051c487c19 */ /* 0x000fe2000800122f */
[----:B------:R-:W-:Y:S01]  /*2d00*/  BSSY.RECONVERGENT B0, `(.L_x_178) ;  /* 0x0000022000007945 */ /* 0x000fe20003800200 */
[----:B------:R-:W-:Y:S02]  /*2d10*/  IMAD.MOV.U32 R74, RZ, RZ, RZ ;  /* 0x000000ffff4a7224 */ /* 0x000fe400078e00ff */
[----:B------:R-:W-:-:S07]  /*2d20*/  LOP3.LUT R87, R72, UR4, RZ, 0x30, !PT ;  /* 0x0000000448577c12 */ /* 0x000fce000f8e30ff */
[----:B------:R-:W-:Y:S02]  /*2d30*/  VOTE.ANY R70, PT, P0 ;  /* 0x0000000000467806 */ /* 0x000fe400000e0100 */
[----:B------:R-:W-:Y:S02]  /*2d40*/  VOTE.ANY R79, PT, P1 ;  /* 0x00000000004f7806 */ /* 0x000fe400008e0100 */
[----:B------:R-:W-:Y:S02]  /*2d50*/  @!P0 LOP3.LUT R70, RZ, R70, RZ, 0x33, !PT ;  /* 0x00000046ff468212 */ /* 0x000fe400078e33ff */
[----:B------:R-:W-:Y:S02]  /*2d60*/  @!P1 LOP3.LUT R79, RZ, R79, RZ, 0x33, !PT ;  /* 0x0000004fff4f9212 */ /* 0x000fe400078e33ff */
[----:B------:R-:W-:Y:S02]  /*2d70*/  VOTE.ANY R81, PT, P2 ;  /* 0x0000000000517806 */ /* 0x000fe400010e0100 */
[----:B------:R-:W-:-:S02]  /*2d80*/  LOP3.LUT R70, R79, R70, RZ, 0xc0, !PT ;  /* 0x000000464f467212 */ /* 0x000fc400078ec0ff */
[----:B------:R-:W-:Y:S02]  /*2d90*/  VOTE.ANY R79, PT, P3 ;  /* 0x00000000004f7806 */ /* 0x000fe400018e0100 */
[----:B------:R-:W-:Y:S02]  /*2da0*/  @!P2 LOP3.LUT R81, RZ, R81, RZ, 0x33, !PT ;  /* 0x00000051ff51a212 */ /* 0x000fe400078e33ff */
[----:B------:R-:W-:Y:S02]  /*2db0*/  @!P3 LOP3.LUT R79, RZ, R79, RZ, 0x33, !PT ;  /* 0x0000004fff4fb212 */ /* 0x000fe400078e33ff */
[----:B------:R-:W-:Y:S02]  /*2dc0*/  LOP3.LUT R70, R81, R70, RZ, 0xc0, !PT ;  /* 0x0000004651467212 */ /* 0x000fe400078ec0ff */
[----:B------:R-:W-:Y:S02]  /*2dd0*/  LOP3.LUT P0, RZ, R85, 0x80, RZ, 0xc0, !PT ;  /* 0x0000008055ff7812 */ /* 0x000fe4000780c0ff */
[----:B------:R-:W-:-:S02]  /*2de0*/  VOTE.ANY R81, PT, P4 ;  /* 0x0000000000517806 */ /* 0x000fc400020e0100 */
[----:B------:R-:W-:Y:S02]  /*2df0*/  LOP3.LUT R70, R79, R70, RZ, 0xc0, !PT ;  /* 0x000000464f467212 */ /* 0x000fe400078ec0ff */
[----:B------:R-:W-:Y:S02]  /*2e00*/  VOTE.ANY R79, PT, P5 ;  /* 0x00000000004f7806 */ /* 0x000fe400028e0100 */
[----:B------:R-:W-:Y:S02]  /*2e10*/  @!P4 LOP3.LUT R81, RZ, R81, RZ, 0x33, !PT ;  /* 0x00000051ff51c212 */ /* 0x000fe400078e33ff */
[----:B------:R-:W-:Y:S02]  /*2e20*/  @!P5 LOP3.LUT R79, RZ, R79, RZ, 0x33, !PT ;  /* 0x0000004fff4fd212 */ /* 0x000fe400078e33ff */
[----:B------:R-:W-:Y:S02]  /*2e30*/  LOP3.LUT R70, R81, R70, RZ, 0xc0, !PT ;  /* 0x0000004651467212 */ /* 0x000fe400078ec0ff */
[----:B------:R-:W-:-:S02]  /*2e40*/  VOTE.ANY R81, PT, P6 ;  /* 0x0000000000517806 */ /* 0x000fc400030e0100 */
[----:B------:R-:W-:Y:S02]  /*2e50*/  LOP3.LUT R70, R79, R70, RZ, 0xc0, !PT ;  /* 0x000000464f467212 */ /* 0x000fe400078ec0ff */
[----:B------:R-:W-:Y:S02]  /*2e60*/  VOTE.ANY R79, PT, P0 ;  /* 0x00000000004f7806 */ /* 0x000fe400000e0100 */
[----:B------:R-:W-:Y:S02]  /*2e70*/  @!P6 LOP3.LUT R81, RZ, R81, RZ, 0x33, !PT ;  /* 0x00000051ff51e212 */ /* 0x000fe400078e33ff */
        /* <DEDUP_REMOVED lines=8> */
[----:B------:R-:W-:-:S05]  /*2f00*/  IMAD R79, R85, 0x4, R58 ;  /* 0x00000004554f7824 */ /* 0x000fca00078e023a */
[----:B------:R0:W3:Y:S02]  /*2f10*/  ATOMS.ADD R74, [R79], R70 ;  /* 0x000000464f4a738c */ /* 0x0000e40000000000 */
.L_x_179:
[----:B------:R-:W-:Y:S05]  /*2f20*/  BSYNC.RECONVERGENT B0 ;  /* 0x0000000000007941 */ /* 0x000fea0003800200 */
.L_x_178:
[----:B------:R-:W-:Y:S01]  /*2f30*/  R2P PR, R87, 0x7f ;  /* 0x0000007f57007804 */ /* 0x000fe20000000000 */
[----:B------:R-:W-:Y:S01]  /*2f40*/  BSSY.RECONVERGENT B0, `(.L_x_180) ;  /* 0x0000024000007945 */ /* 0x000fe20003800200 */
[----:B------:R-:W-:-:S04]  /*2f50*/  SHF.R.U64 R76, R26, UR5, R49 ;  /* 0x000000051a4c7c19 */ /* 0x000fc80008001231 */
[----:B------:R-:W-:Y:S01]  /*2f60*/  LOP3.LUT R89, R76, UR4, RZ, 0x30, !PT ;  /* 0x000000044c597c12 */ /* 0x000fe2000f8e30ff */
[----:B------:R-:W-:-:S06]  /*2f70*/  IMAD.MOV.U32 R76, RZ, RZ, RZ ;  /* 0x000000ffff4c7224 */ /* 0x000fcc00078e00ff */
[----:B------:R-:W-:Y:S02]  /*2f80*/  VOTE.ANY R72, PT, P0 ;  /* 0x0000000000487806 */ /* 0x000fe400000e0100 */
[----:B0-----:R-:W-:Y:S02]  /*2f90*/  VOTE.ANY R79, PT, P1 ;  /* 0x00000000004f7806 */ /* 0x001fe400008e0100 */
[----:B------:R-:W-:Y:S02]  /*2fa0*/  @!P0 LOP3.LUT R72, RZ, R72, RZ, 0x33, !PT ;  /* 0x00000048ff488212 */ /* 0x000fe400078e33ff */
[----:B------:R-:W-:Y:S02]  /*2fb0*/  @!P1 LOP3.LUT R79, RZ, R79, RZ, 0x33, !PT ;  /* 0x0000004fff4f9212 */ /* 0x000fe400078e33ff */
[----:B------:R-:W-:Y:S02]  /*2fc0*/  LOP3.LUT P0, RZ, R87, 0x80, RZ, 0xc0, !PT ;  /* 0x0000008057ff7812 */ /* 0x000fe4000780c0ff */
[----:B------:R-:W-:-:S02]  /*2fd0*/  LOP3.LUT R72, R79, R72, RZ, 0xc0, !PT ;  /* 0x000000484f487212 */ /* 0x000fc400078ec0ff */
[----:B------:R-:W-:-:S04]  /*2fe0*/  VOTE.ANY R79, PT, P2 ;  /* 0x00000000004f7806 */ /* 0x000fc800010e0100 */
[----:B------:R-:W-:-:S04]  /*2ff0*/  @!P2 LOP3.LUT R79, RZ, R79, RZ, 0x33, !PT ;  /* 0x0000004fff4fa212 */ /* 0x000fc800078e33ff */
[----:B------:R-:W-:Y:S02]  /*3000*/  LOP3.LUT R72, R79, R72, RZ, 0xc0, !PT ;  /* 0x000000484f487212 */ /* 0x000fe400078ec0ff */
        /* <DEDUP_REMOVED lines=15> */
[----:B---3--:R0:W3:Y:S02]  /*3100*/  SHFL.IDX PT, R79, R74, R83, 0x1f ;  /* 0x00001f534a4f7589 */ /* 0x0080e400000e0000 */
[----:B------:R-:W4:Y:S01]  /*3110*/  FLO.U32 R85, R81 ;  /* 0x0000005100557300 */ /* 0x000f2200000e0000 */
[----:B------:R-:W-:-:S07]  /*3120*/  LOP3.LUT R72, R62, R81, RZ, 0xc0, !PT ;  /* 0x000000513e487212 */ /* 0x000fce00078ec0ff */
[----:B------:R-:W0:Y:S01]  /*3130*/  POPC R72, R72 ;  /* 0x0000004800487309 */ /* 0x000e220000000000 */
[----:B----4-:R-:W-:-:S13]  /*3140*/  ISETP.NE.AND P0, PT, R0, R85, PT ;  /* 0x000000550000720c */ /* 0x010fda0003f05270 */
[----:B0--3--:R-:W-:Y:S05]  /*3150*/  @P0 BRA `(.L_x_181) ;  /* 0x0000000000080947 */ /* 0x009fea0003800000 */
[----:B------:R-:W-:-:S05]  /*3160*/  IMAD R81, R87, 0x4, R58 ;  /* 0x0000000457517824 */ /* 0x000fca00078e023a */
[----:B------:R0:W3:Y:S02]  /*3170*/  ATOMS.ADD R76, [R81], R72 ;  /* 0x00000048514c738c */ /* 0x0000e40000000000 */
.L_x_181:
[----:B------:R-:W-:Y:S05]  /*3180*/  BSYNC.RECONVERGENT B0 ;  /* 0x0000000000007941 */ /* 0x000fea0003800200 */
.L_x_180:
[----:B------:R-:W-:Y:S01]  /*3190*/  R2P PR, R89, 0x7f ;  /* 0x0000007f59007804 */ /* 0x000fe20000000000 */
[----:B------:R-:W-:Y:S01]  /*31a0*/  BSSY.RECONVERGENT B0, `(.L_x_182) ;  /* 0x0000022000007945 */ /* 0x000fe20003800200 */
[----:B------:R-:W-:-:S11]  /*31b0*/  IMAD.MOV.U32 R78, RZ, RZ, RZ ;  /* 0x000000ffff4e7224 */ /* 0x000fd600078e00ff */
        /* <DEDUP_REMOVED lines=32> */
.L_x_183:
[----:B------:R-:W-:Y:S05]  /*33c0*/  BSYNC.RECONVERGENT B0 ;  /* 0x0000000000007941 */ /* 0x000fea0003800200 */
.L_x_182:
        /* <DEDUP_REMOVED lines=35> */
.L_x_185:
[----:B------:R-:W-:Y:S05]  /*3600*/  BSYNC.RECONVERGENT B0 ;  /* 0x0000000000007941 */ /* 0x000fea0003800200 */
.L_x_184:
[----:B------:R-:W-:Y:S01]  /*3610*/  R2P PR, R69, 0x7f ;  /* 0x0000007f45007804 */ /* 0x000fe20000000000 */
[----:B------:R-:W-:Y:S01]  /*3620*/  BSSY.RECONVERGENT B0, `(.L_x_186) ;  /* 0x0000022000007945 */ /* 0x000fe20003800200 */
[----:B------:R-:W-:-:S11]  /*3630*/  IMAD.MOV.U32 R82, RZ, RZ, RZ ;  /* 0x000000ffff527224 */ /* 0x000fd600078e00ff */
[----:B0-----:R-:W-:Y:S02]  /*3640*/  VOTE.ANY R71, PT, P0 ;  /* 0x0000000000477806 */ /* 0x001fe400000e0100 */
[----:B------:R-:W-:Y:S02]  /*3650*/  VOTE.ANY R78, PT, P1 ;  /* 0x00000000004e7806 */ /* 0x000fe400008e0100 */
        /* <DEDUP_REMOVED lines=30> */
.L_x_187:
[----:B------:R-:W-:Y:S05]  /*3840*/  BSYNC.RECONVERGENT B0 ;  /* 0x0000000000007941 */ /* 0x000fea0003800200 */
.L_x_186:
[----:B------:R-:W-:Y:S01]  /*3850*/  R2P PR, R67, 0x7f ;  /* 0x0000007f43007804 */ /* 0x000fe20000000000 */
[----:B-1----:R-:W-:Y:S01]  /*3860*/  IMAD.IADD R73, R64, 0x1, R73 ;  /* 0x0000000140497824 */ /* 0x002fe200078e0249 */
[----:B------:R-:W-:Y:S01]  /*3870*/  BSSY.RECONVERGENT B0, `(.L_x_188) ;  /* 0x0000025000007945 */ /* 0x000fe20003800200 */
[----:B------:R-:W-:Y:S01]  /*3880*/  IMAD.IADD R75, R66, 0x1, R75 ;  /* 0x00000001424b7824 */ /* 0x000fe200078e024b */
[----:B------:R-:W-:Y:S01]  /*3890*/  SHF.R.U64 R66, R24, UR5, R51 ;  /* 0x0000000518427c19 */ /* 0x000fe20008001233 */
[----:B------:R-:W-:-:S03]  /*38a0*/  IMAD.MOV.U32 R80, RZ, RZ, RZ ;  /* 0x000000ffff507224 */ /* 0x000fc600078e00ff */
[----:B------:R-:W-:-:S05]  /*38b0*/  LOP3.LUT R91, R66, UR4, RZ, 0x30, !PT ;  /* 0x00000004425b7c12 */ /* 0x000fca000f8e30ff */
[----:B0-----:R-:W-:Y:S02]  /*38c0*/  VOTE.ANY R69, PT, P0 ;  /* 0x0000000000457806 */ /* 0x001fe400000e0100 */
[----:B--2---:R-:W-:Y:S02]  /*38d0*/  VOTE.ANY R64, PT, P1 ;  /* 0x0000000000407806 */ /* 0x004fe400008e0100 */
        /* <DEDUP_REMOVED lines=22> */
[----:B---3--:R0:W1:Y:S02]  /*3a40*/  SHFL.IDX PT, R69, R82, R87, 0x1f ;  /* 0x00001f5752457589 */ /* 0x00806400000e0000 */
[----:B------:R-:W2:Y:S01]  /*3a50*/  FLO.U32 R89, R85 ;  /* 0x0000005500597300 */ /* 0x000ea200000e0000 */
[----:B------:R-:W-:-:S07]  /*3a60*/  LOP3.LUT R64, R62, R85, RZ, 0xc0, !PT ;  /* 0x000000553e407212 */ /* 0x000fce00078ec0ff */
[----:B------:R-:W3:Y:S01]  /*3a70*/  POPC R64, R64 ;  /* 0x0000004000407309 */ /* 0x000ee20000000000 */
[----:B--2---:R-:W-:-:S13]  /*3a80*/  ISETP.NE.AND P0, PT, R0, R89, PT ;  /* 0x000000590000720c */ /* 0x004fda0003f05270 */
[----:B01-3--:R-:W-:Y:S05]  /*3a90*/  @P0 BRA `(.L_x_189) ;  /* 0x0000000000080947 */ /* 0x00bfea0003800000 */
[----:B------:R-:W-:-:S05]  /*3aa0*/  IMAD R67, R67, 0x4, R58 ;  /* 0x0000000443437824 */ /* 0x000fca00078e023a */
[----:B------:R0:W1:Y:S02]  /*3ab0*/  ATOMS.ADD R80, [R67], R64 ;  /* 0x000000404350738c */ /* 0x0000640000000000 */
.L_x_189:
[----:B------:R-:W-:Y:S05]  /*3ac0*/  BSYNC.RECONVERGENT B0 ;  /* 0x0000000000007941 */ /* 0x000fea0003800200 */
.L_x_188:
[----:B------:R-:W-:Y:S01]  /*3ad0*/  R2P PR, R91, 0x7f ;  /* 0x0000007f5b007804 */ /* 0x000fe20000000000 */
[----:B-1----:R1:W2:Y:S01]  /*3ae0*/  SHFL.IDX PT, R85, R80, R89, 0x1f ;  /* 0x00001f5950557589 */ /* 0x0022a200000e0000 */
[----:B------:R-:W-:Y:S01]  /*3af0*/  BSSY.RECONVERGENT B0, `(.L_x_190) ;  /* 0x0000022000007945 */ /* 0x000fe20003800200 */
[----:B------:R-:W-:Y:S02]  /*3b00*/  IMAD.IADD R77, R68, 0x1, R77 ;  /* 0x00000001444d7824 */ /* 0x000fe400078e024d */
[----:B------:R-:W-:-:S08]  /*3b10*/  IMAD.MOV.U32 R82, RZ, RZ, RZ ;  /* 0x000000ffff527224 */ /* 0x000fd000078e00ff */
        /* <DEDUP_REMOVED lines=23> */
[----:B------:R-:W-:-:S04]  /*3c90*/  LOP3.LUT R67, R67, R66, RZ, 0xc0, !PT ;  /* 0x0000004243437212 */ /* 0x000fc800078ec0ff */
[----:B------:R-:W0:Y:S01]  /*3ca0*/  FLO.U32 R93, R67 ;  /* 0x00000043005d7300 */ /* 0x000e2200000e0000 */
[----:B------:R-:W-:-:S07]  /*3cb0*/  LOP3.LUT R66, R62, R67, RZ, 0xc0, !PT ;  /* 0x000000433e427212 */ /* 0x000fce00078ec0ff */
[----:B------:R-:W3:Y:S01]  /*3cc0*/  POPC R66, R66 ;  /* 0x0000004200427309 */ /* 0x000ee20000000000 */
[----:B0-----:R-:W-:-:S13]  /*3cd0*/  ISETP.NE.AND P0, PT, R0, R93, PT ;  /* 0x0000005d0000720c */ /* 0x001fda0003f05270 */
[----:B-123--:R-:W-:Y:S05]  /*3ce0*/  @P0 BRA `(.L_x_191) ;  /* 0x0000000000080947 */ /* 0x00efea0003800000 */
[----:B------:R-:W-:-:S05]  /*3cf0*/  IMAD R67, R91, 0x4, R58 ;  /* 0x000000045b437824 */ /* 0x000fca00078e023a */
[----:B------:R0:W1:Y:S02]  /*3d00*/  ATOMS.ADD R82, [R67], R66 ;  /* 0x000000424352738c */ /* 0x0000640000000000 */
.L_x_191:
[----:B------:R-:W-:Y:S05]  /*3d10*/  BSYNC.RECONVERGENT B0 ;  /* 0x0000000000007941 */ /* 0x000fea0003800200 */
.L_x_190:
[----:B------:R-:W-:Y:S01]  /*3d20*/  R2P PR, R61, 0x7f ;  /* 0x0000007f3d007804 */ /* 0x000fe20000000000 */
[----:B------:R-:W-:Y:S01]  /*3d30*/  BSSY.RECONVERGENT B0, `(.L_x_192) ;  /* 0x0000023000007945 */ /* 0x000fe20003800200 */
[----:B------:R-:W-:Y:S02]  /*3d40*/  IMAD.IADD R79, R70, 0x1, R79 ;  /* 0x00000001464f7824 */ /* 0x000fe400078e024f */
[----:B------:R-:W-:-:S09]  /*3d50*/  IMAD.MOV.U32 R70, RZ, RZ, RZ ;  /* 0x000000ffff467224 */ /* 0x000fd200078e00ff */
        /* <DEDUP_REMOVED lines=24> */
[----:B-1----:R0:W1:Y:S02]  /*3ee0*/  SHFL.IDX PT, R67, R82, R93, 0x1f ;  /* 0x00001f5d52437589 */ /* 0x00206400000e0000 */
[----:B------:R-:W2:Y:S01]  /*3ef0*/  FLO.U32 R91, R87 ;  /* 0x00000057005b7300 */ /* 0x000ea200000e0000 */
[----:B------:R-:W-:-:S07]  /*3f00*/  LOP3.LUT R68, R62, R87, RZ, 0xc0, !PT ;  /* 0x000000573e447212 */ /* 0x000fce00078ec0ff */
[----:B------:R-:W3:Y:S01]  /*3f10*/  POPC R68, R68 ;  /* 0x0000004400447309 */ /* 0x000ee20000000000 */
[----:B--2---:R-:W-:-:S13]  /*3f20*/  ISETP.NE.AND P0, PT, R0, R91, PT ;  /* 0x0000005b0000720c */ /* 0x004fda0003f05270 */
[----:B01-3--:R-:W-:Y:S05]  /*3f30*/  @P0 BRA `(.L_x_193) ;  /* 0x0000000000080947 */ /* 0x00bfea0003800000 */
[----:B------:R-:W-:-:S05]  /*3f40*/  IMAD R61, R61, 0x4, R58 ;  /* 0x000000043d3d7824 */ /* 0x000fca00078e023a */
[----:B------:R0:W1:Y:S02]  /*3f50*/  ATOMS.ADD R70, [R61], R68 ;  /* 0x000000443d46738c */ /* 0x0000640000000000 */
.L_x_193:
[----:B------:R-:W-:Y:S05]  /*3f60*/  BSYNC.RECONVERGENT B0 ;  /* 0x0000000000007941 */ /* 0x000fea0003800200 */
.L_x_192:
[----:B------:R-:W-:Y:S01]  /*3f70*/  R2P PR, R65, 0x7f ;  /* 0x0000007f41007804 */ /* 0x000fe20000000000 */
[----:B------:R-:W-:Y:S01]  /*3f80*/  IMAD.IADD R81, R72, 0x1, R81 ;  /* 0x0000000148517824 */ /* 0x000fe200078e0251 */
[----:B-1----:R1:W2:Y:S01]  /*3f90*/  SHFL.IDX PT, R87, R70, R91, 0x1f ;  /* 0x00001f5b46577589 */ /* 0x0022a200000e0000 */
[----:B------:R-:W-:Y:S10]  /*3fa0*/  BSSY.RECONVERGENT B0, `(.L_x_194) ;  /* 0x0000021000007945 */ /* 0x000ff40003800200 */
[----:B0-----:R-:W-:-:S02]  /*3fb0*/  VOTE.ANY R61, PT, P0 ;  /* 0x00000000003d7806 */ /* 0x001fc400000e0100 */
[----:B------:R-:W-:Y:S02]  /*3fc0*/  VOTE.ANY R72, PT, P1 ;  /* 0x0000000000487806 */ /* 0x000fe400008e0100 */
[----:B------:R-:W-:Y:S02]  /*3fd0*/  @!P0 LOP3.LUT R61, RZ, R61, RZ, 0x33, !PT ;  /* 0x0000003dff3d8212 */ /* 0x000fe400078e33ff */
[----:B------:R-:W-:Y:S02]  /*3fe0*/  @!P1 LOP3.LUT R72, RZ, R72, RZ, 0x33, !PT ;  /* 0x00000048ff489212 */ /* 0x000fe400078e33ff */
[----:B------:R-:W-:Y:S02]  /*3ff0*/  LOP3.LUT P0, RZ, R65, 0x80, RZ, 0xc0, !PT ;  /* 0x0000008041ff7812 */ /* 0x000fe4000780c0ff */
        /* <DEDUP_REMOVED lines=18> */
[----:B------:R-:W-:Y:S01]  /*4120*/  LOP3.LUT R89, R72, R61, RZ, 0xc0, !PT ;  /* 0x0000003d48597212 */ /* 0x000fe200078ec0ff */
[----:B------:R-:W-:-:S03]  /*4130*/  IMAD.MOV.U32 R72, RZ, RZ, RZ ;  /* 0x000000ffff487224 */ /* 0x000fc600078e00ff */
[----:B------:R-:W0:Y:S01]  /*4140*/  FLO.U32 R93, R89 ;  /* 0x00000059005d7300 */ /* 0x000e2200000e0000 */
[----:B------:R-:W-:-:S07]  /*4150*/  LOP3.LUT R61, R62, R89, RZ, 0xc0, !PT ;  /* 0x000000593e3d7212 */ /* 0x000fce00078ec0ff */
[----:B------:R-:W3:Y:S01]  /*4160*/  POPC R61, R61 ;  /* 0x0000003d003d7309 */ /* 0x000ee20000000000 */
[----:B0-----:R-:W-:-:S13]  /*4170*/  ISETP.NE.AND P0, PT, R0, R93, PT ;  /* 0x0000005d0000720c */ /* 0x001fda0003f05270 */
[----:B-123--:R-:W-:Y:S05]  /*4180*/  @P0 BRA `(.L_x_195) ;  /* 0x0000000000080947 */ /* 0x00efea0003800000 */
[----:B------:R-:W-:-:S06]  /*4190*/  IMAD R72, R65, 0x4, R58 ;  /* 0x0000000441487824 */ /* 0x000fcc00078e023a */
[----:B------:R0:W1:Y:S02]  /*41a0*/  ATOMS.ADD R72, [R72], R61 ;  /* 0x0000003d4848738c */ /* 0x0000640000000000 */
.L_x_195:
[----:B------:R-:W-:Y:S05]  /*41b0*/  BSYNC.RECONVERGENT B0 ;  /* 0x0000000000007941 */ /* 0x000fea0003800200 */
.L_x_194:
[----:B------:R-:W-:Y:S01]  /*41c0*/  R2P PR, R63, 0x7f ;  /* 0x0000007f3f007804 */ /* 0x000fe20000000000 */
[----:B------:R-:W-:Y:S01]  /*41d0*/  IMAD.IADD R83, R74, 0x1, R83 ;  /* 0x000000014a537824 */ /* 0x000fe200078e0253 */
[----:B-1----:R1:W2:Y:S01]  /*41e0*/  SHFL.IDX PT, R72, R72, R93, 0x1f ;  /* 0x00001f5d48487589 */ /* 0x0022a200000e0000 */
[----:B------:R-:W-:Y:S01]  /*41f0*/  IMAD.IADD R76, R76, 0x1, R71 ;  /* 0x000000014c4c7824 */ /* 0x000fe200078e0247 */
[----:B------:R-:W-:Y:S01]  /*4200*/  SHF.R.U64 R71, R4, UR5, R53 ;  /* 0x0000000504477c19 */ /* 0x000fe20008001235 */
[----:B------:R-:W-:Y:S03]  /*4210*/  BSSY.RECONVERGENT B0, `(.L_x_196) ;  /* 0x0000022000007945 */ /* 0x000fe60003800200 */
[----:B------:R-:W-:Y:S01]  /*4220*/  LOP3.LUT R89, R71, UR4, RZ, 0x30, !PT ;  /* 0x0000000447597c12 */ /* 0x000fe2000f8e30ff */
[----:B------:R-:W-:-:S04]  /*4230*/  IMAD.MOV.U32 R71, RZ, RZ, RZ ;  /* 0x000000ffff477224 */ /* 0x000fc800078e00ff */
[----:B------:R-:W-:Y:S02]  /*4240*/  VOTE.ANY R65, PT, P0 ;  /* 0x0000000000417806 */ /* 0x000fe400000e0100 */
        /* <DEDUP_REMOVED lines=23> */
[----:B------:R-:W3:Y:S01]  /*43c0*/  FLO.U32 R74, R65 ;  /* 0x00000041004a7300 */ /* 0x000ee200000e0000 */
[----:B------:R-:W-:-:S07]  /*43d0*/  LOP3.LUT R70, R62, R65, RZ, 0xc0, !PT ;  /* 0x000000413e467212 */ /* 0x000fce00078ec0ff */
[----:B------:R1:W4:Y:S01]  /*43e0*/  POPC R80, R70 ;  /* 0x0000004600507309 */ /* 0x0003220000000000 */
[----:B---3--:R-:W-:-:S13]  /*43f0*/  ISETP.NE.AND P0, PT, R0, R74, PT ;  /* 0x0000004a0000720c */ /* 0x008fda0003f05270 */
[----:B-12-4-:R-:W-:Y:S05]  /*4400*/  @P0 BRA `(.L_x_197) ;  /* 0x0000000000080947 */ /* 0x016fea0003800000 */
[----:B------:R-:W-:-:S05]  /*4410*/  IMAD R63, R63, 0x4, R58 ;  /* 0x000000043f3f7824 */ /* 0x000fca00078e023a */
[----:B------:R1:W2:Y:S02]  /*4420*/  ATOMS.ADD R71, [R63], R80 ;  /* 0x000000503f47738c */ /* 0x0002a40000000000 */
.L_x_197:
[----:B------:R-:W-:Y:S05]  /*4430*/  BSYNC.RECONVERGENT B0 ;  /* 0x0000000000007941 */ /* 0x000fea0003800200 */
.L_x_196:
[----:B------:R-:W-:Y:S01]  /*4440*/  R2P PR, R89, 0x7f ;  /* 0x0000007f59007804 */ /* 0x000fe20000000000 */
[----:B------:R-:W-:Y:S01]  /*4450*/  IMAD.IADD R85, R64, 0x1, R85 ;  /* 0x0000000140557824 */ /* 0x000fe200078e0255 */
[----:B------:R-:W-:Y:S01]  /*4460*/  SHF.R.U64 R65, R12, UR5, R55 ;  /* 0x000000050c417c19 */ /* 0x000fe20008001237 */
[----:B--2---:R2:W3:Y:S01]  /*4470*/  SHFL.IDX PT, R71, R71, R74, 0x1f ;  /* 0x00001f4a47477589 */ /* 0x0044e200000e0000 */
[----:B------:R-:W-:Y:S01]  /*4480*/  BSSY.RECONVERGENT B0, `(.L_x_198) ;  /* 0x0000023000007945 */ /* 0x000fe20003800200 */
[----:B------:R-:W-:Y:S01]  /*4490*/  IMAD.IADD R69, R78, 0x1, R69 ;  /* 0x000000014e457824 */ /* 0x000fe200078e0245 */
[----:B------:R-:W-:Y:S01]  /*44a0*/  LOP3.LUT R91, R65, UR4, RZ, 0x30, !PT ;  /* 0x00000004415b7c12 */ /* 0x000fe2000f8e30ff */
[----:B------:R-:W-:-:S06]  /*44b0*/  IMAD.MOV.U32 R65, RZ, RZ, RZ ;  /* 0x000000ffff417224 */ /* 0x000fcc00078e00ff */
[----:B-1----:R-:W-:Y:S02]  /*44c0*/  VOTE.ANY R63, PT, P0 ;  /* 0x00000000003f7806 */ /* 0x002fe400000e0100 */
        /* <DEDUP_REMOVED lines=23> */
[----:B------:R-:W1:Y:S01]  /*4640*/  FLO.U32 R70, R63 ;  /* 0x0000003f00467300 */ /* 0x000e6200000e0000 */
[----:B------:R-:W-:-:S07]  /*4650*/  LOP3.LUT R64, R62, R63, RZ, 0xc0, !PT ;  /* 0x0000003f3e407212 */ /* 0x000fce00078ec0ff */
[----:B------:R-:W4:Y:S01]  /*4660*/  POPC R64, R64 ;  /* 0x0000004000407309 */ /* 0x000f220000000000 */
[----:B-1----:R-:W-:-:S13]  /*4670*/  ISETP.NE.AND P0, PT, R0, R70, PT ;  /* 0x000000460000720c */ /* 0x002fda0003f05270 */
[----:B--234-:R-:W-:Y:S05]  /*4680*/  @P0 BRA `(.L_x_199) ;  /* 0x0000000000080947 */ /* 0x01cfea0003800000 */
[----:B------:R-:W-:-:S06]  /*4690*/  IMAD R65, R89, 0x4, R58 ;  /* 0x0000000459417824 */ /* 0x000fcc00078e023a */
[----:B------:R1:W2:Y:S02]  /*46a0*/  ATOMS.ADD R65, [R65], R64 ;  /* 0x000000404141738c */ /* 0x0002a40000000000 */
.L_x_199:
[----:B------:R-:W-:Y:S05]  /*46b0*/  BSYNC.RECONVERGENT B0 ;  /* 0x0000000000007941 */ /* 0x000fea0003800200 */
.L_x_198:
[----:B------:R-:W-:Y:S01]  /*46c0*/  R2P PR, R91, 0x7f ;  /* 0x0000007f5b007804 */ /* 0x000fe20000000000 */
[----:B--2---:R2:W3:Y:S01]  /*46d0*/  SHFL.IDX PT, R65, R65, R70, 0x1f ;  /* 0x00001f4641417589 */ /* 0x0044e200000e0000 */
[----:B------:R-:W-:Y:S01]  /*46e0*/  BSSY.RECONVERGENT B0, `(.L_x_200) ;  /* 0x000002b000007945 */ /* 0x000fe20003800200 */
[----:B------:R-:W-:Y:S02]  /*46f0*/  IMAD.MOV.U32 R40, RZ, RZ, R34 ;  /* 0x000000ffff287224 */ /* 0x000fe400078e0022 */
[----:B------:R-:W-:Y:S02]  /*4700*/  IMAD.MOV.U32 R42, RZ, RZ, R32 ;  /* 0x000000ffff2a7224 */ /* 0x000fe400078e0020 */
[----:B------:R-:W-:Y:S02]  /*4710*/  IMAD.MOV.U32 R44, RZ, RZ, R30 ;  /* 0x000000ffff2c7224 */ /* 0x000fe400078e001e */
[----:B------:R-:W-:Y:S02]  /*4720*/  IMAD.MOV.U32 R46, RZ, RZ, R28 ;  /* 0x000000ffff2e7224 */ /* 0x000fe400078e001c */
[----:B------:R-:W-:-:S02]  /*4730*/  IMAD.MOV.U32 R48, RZ, RZ, R26 ;  /* 0x000000ffff307224 */ /* 0x000fc400078e001a */
[----:B------:R-:W-:Y:S01]  /*4740*/  VOTE.ANY R5, PT, P0 ;  /* 0x0000000000057806 */ /* 0x000fe200000e0100 */
[----:B------:R-:W-:Y:S01]  /*4750*/  IMAD.MOV.U32 R50, RZ, RZ, R24 ;  /* 0x000000ffff327224 */ /* 0x000fe200078e0018 */
[----:B------:R-:W-:Y:S01]  /*4760*/  VOTE.ANY R38, PT, P1 ;  /* 0x0000000000267806 */ /* 0x000fe200008e0100 */
[----:B------:R-:W-:Y:S01]  /*4770*/  IMAD.MOV.U32 R52, RZ, RZ, R4 ;  /* 0x000000ffff347224 */ /* 0x000fe200078e0004 */
[----:B------:R-:W-:Y:S01]  /*4780*/  @!P0 LOP3.LUT R5, RZ, R5, RZ, 0x33, !PT ;  /* 0x00000005ff058212 */ /* 0x000fe200078e33ff */
[----:B------:R-:W-:Y:S01]  /*4790*/  IMAD.MOV.U32 R54, RZ, RZ, R12 ;  /* 0x000000ffff367224 */ /* 0x000fe200078e000c */
        /* <DEDUP_REMOVED lines=21> */
[----:B------:R-:W-:-:S03]  /*48f0*/  IMAD.MOV.U32 R38, RZ, RZ, R36 ;  /* 0x000000ffff267224 */ /* 0x000fc600078e0024 */
[----:B------:R4:W5:Y:S01]  /*4900*/  FLO.U32 R13, R5 ;  /* 0x00000005000d7300 */ /* 0x00096200000e0000 */
[----:B------:R-:W-:-:S07]  /*4910*/  LOP3.LUT R62, R62, R5, RZ, 0xc0, !PT ;  /* 0x000000053e3e7212 */ /* 0x000fce00078ec0ff */
[----:B------:R2:W0:Y:S01]  /*4920*/  POPC R25, R62 ;  /* 0x0000003e00197309 */ /* 0x0004220000000000 */
[----:B----4-:R-:W-:Y:S02]  /*4930*/  LOP3.LUT R5, R15, 0x80000000, RZ, 0x3c, !PT ;  /* 0x800000000f057812 */ /* 0x010fe400078e3cff */
[----:B-----5:R-:W-:Y:S01]  /*4940*/  ISETP.NE.AND P0, PT, R0, R13, PT ;  /* 0x0000000d0000720c */ /* 0x020fe20003f05270 */
[----:B------:R-:W-:-:S12]  /*4950*/  IMAD.MOV.U32 R0, RZ, RZ, RZ ;  /* 0x000000ffff007224 */ /* 0x000fd800078e00ff */
[----:B0-23--:R-:W-:Y:S05]  /*4960*/  @P0 BRA `(.L_x_201) ;  /* 0x0000000000080947 */ /* 0x00dfea0003800000 */
[----:B------:R-:W-:-:S06]  /*4970*/  IMAD R0, R91, 0x4, R58 ;  /* 0x000000045b007824 */ /* 0x000fcc00078e023a */
[----:B------:R0:W2:Y:S02]  /*4980*/  ATOMS.ADD R0, [R0], R25 ;  /* 0x000000190000738c */ /* 0x0000a40000000000 */
.L_x_201:
[----:B------:R-:W-:Y:S05]  /*4990*/  BSYNC.RECONVERGENT B0 ;  /* 0x0000000000007941 */ /* 0x000fea0003800200 */
.L_x_200:
[----:B------:R-:W-:Y:S01]  /*49a0*/  BAR.SYNC.DEFER_BLOCKING 0x0 ;  /* 0x0000000000007b1d */ /* 0x000fe20000010000 */
[----:B------:R-:W-:Y:S01]  /*49b0*/  LEA R73, R73, UR6, 0x3 ;  /* 0x0000000649497c11 */ /* 0x000fe2000f8e18ff */
[----:B------:R-:W-:Y:S01]  /*49c0*/  IMAD.IADD R27, R66, 0x1, R67 ;  /* 0x00000001421b7824 */ /* 0x000fe200078e0243 */
[----:B------:R-:W-:Y:S01]  /*49d0*/  LEA R75, R75, UR6, 0x3 ;  /* 0x000000064b4b7c11 */ /* 0x000fe2000f8e18ff */
[----:B------:R-:W-:Y:S01]  /*49e0*/  IMAD.IADD R29, R68, 0x1, R87 ;  /* 0x00000001441d7824 */ /* 0x000fe200078e0257 */
[----:B------:R-:W-:Y:S01]  /*49f0*/  LEA R77, R77, UR6, 0x3 ;  /* 0x000000064d4d7c11 */ /* 0x000fe2000f8e18ff */
[----:B------:R-:W-:Y:S01]  /*4a00*/  IMAD.MOV.U32 R4, RZ, RZ, R14 ;  /* 0x000000ffff047224 */ /* 0x000fe200078e000e */
[----:B------:R-:W-:Y:S01]  /*4a10*/  LEA R79, R79, UR6, 0x3 ;  /* 0x000000064f4f7c11 */ /* 0x000fe2000f8e18ff */
[----:B--2---:R2:W3:Y:S01]  /*4a20*/  SHFL.IDX PT, R0, R0, R13, 0x1f ;  /* 0x00001f0d00007589 */ /* 0x0044e200000e0000 */
[----:B------:R-:W-:Y:S01]  /*4a30*/  LEA R81, R81, UR6, 0x3 ;  /* 0x0000000651517c11 */ /* 0x000fe2000f8e18ff */
[----:B------:R-:W-:Y:S01]  /*4a40*/  IMAD.IADD R31, R61, 0x1, R72 ;  /* 0x000000013d1f7824 */ /* 0x000fe200078e0248 */
[----:B------:R-:W-:Y:S01]  /*4a50*/  LEA R83, R83, UR6, 0x3 ;  /* 0x0000000653537c11 */ /* 0x000fe2000f8e18ff */
[----:B------:R-:W-:Y:S01]  /*4a60*/  IMAD.IADD R33, R80, 0x1, R71 ;  /* 0x0000000150217824 */ /* 0x000fe200078e0247 */
[----:B------:R-:W-:Y:S01]  /*4a70*/  LOP3.LUT R19, R19, 0x80000000, RZ, 0x3c, !PT ;  /* 0x8000000013137812 */ /* 0x000fe200078e3cff */
[----:B------:R-:W-:Y:S01]  /*4a80*/  IMAD.IADD R35, R64, 0x1, R65 ;  /* 0x0000000140237824 */ /* 0x000fe200078e0241 */
[----:B------:R-:W-:Y:S01]  /*4a90*/  LEA R15, R69, UR6, 0x3 ;  /* 0x00000006450f7c11 */ /* 0x000fe2000f8e18ff */
[----:B------:R-:W-:Y:S01]  /*4aa0*/  BSSY B1, `(.L_x_202) ;  /* 0x0000049000017945 */ /* 0x000fe20003800000 */
[----:B------:R-:W-:-:S02]  /*4ab0*/  LOP3.LUT R17, R17, 0x80000000, RZ, 0x3c, !PT ;  /* 0x8000000011117812 */ /* 0x000fc400078e3cff */
[----:B--2---:R-:W-:Y:S02]  /*4ac0*/  LEA R13, R76, UR6, 0x3 ;  /* 0x000000064c0d7c11 */ /* 0x004fe4000f8e18ff */
[----:B------:R-:W-:Y:S02]  /*4ad0*/  LEA R27, R27, UR6, 0x3 ;  /* 0x000000061b1b7c11 */ /* 0x000fe4000f8e18ff */
[----:B------:R-:W-:Y:S01]  /*4ae0*/  LOP3.LUT R11, R11, 0x80000000, RZ, 0x3c, !PT ;  /* 0x800000000b0b7812 */ /* 0x000fe200078e3cff */
[----:B------:R-:W-:Y:S01]  /*4af0*/  STS.64 [R73+-0x8], R38 ;  /* 0xfffff82649007388 */ /* 0x000fe20000000a00 */
[----:B------:R-:W-:Y:S02]  /*4b00*/  LEA R29, R29, UR6, 0x3 ;  /* 0x000000061d1d7c11 */ /* 0x000fe4000f8e18ff */
[----:B------:R-:W-:Y:S01]  /*4b10*/  LOP3.LUT R9, R9, 0x80000000, RZ, 0x3c, !PT ;  /* 0x8000000009097812 */ /* 0x000fe200078e3cff */
[----:B------:R-:W-:Y:S01]  /*4b20*/  STS.64 [R75+-0x8], R40 ;  /* 0xfffff8284b007388 */ /* 0x000fe20000000a00 */
[----:B------:R-:W-:-:S02]  /*4b30*/  LEA R31, R31, UR6, 0x3 ;  /* 0x000000061f1f7c11 */ /* 0x000fc4000f8e18ff */
[----:B------:R-:W-:Y:S01]  /*4b40*/  LOP3.LUT R7, R7, 0x80000000, RZ, 0x3c, !PT ;  /* 0x8000000007077812 */ /* 0x000fe200078e3cff */
[----:B---3--:R-:W-:Y:S01]  /*4b50*/  IMAD.IADD R0, R25, 0x1, R0 ;  /* 0x0000000119007824 */ /* 0x008fe200078e0200 */
[----:B------:R-:W-:Y:S01]  /*4b60*/  STS.64 [R77+-0x8], R42 ;  /* 0xfffff82a4d007388 */ /* 0x000fe20000000a00 */
[----:B0-----:R-:W-:Y:S02]  /*4b70*/  LEA R25, R85, UR6, 0x3 ;  /* 0x0000000655197c11 */ /* 0x001fe4000f8e18ff */
[----:B------:R-:W-:Y:S01]  /*4b80*/  LEA R33, R33, UR6, 0x3 ;  /* 0x0000000621217c11 */ /* 0x000fe2000f8e18ff */
[----:B------:R-:W-:Y:S01]  /*4b90*/  STS.64 [R79+-0x8], R44 ;  /* 0xfffff82c4f007388 */ /* 0x000fe20000000a00 */
[----:B------:R-:W-:Y:S02]  /*4ba0*/  LEA R35, R35, UR6, 0x3 ;  /* 0x0000000623237c11 */ /* 0x000fe4000f8e18ff */
[----:B------:R-:W-:Y:S01]  /*4bb0*/  LEA R37, R0, UR6, 0x3 ;  /* 0x0000000600257c11 */ /* 0x000fe2000f8e18ff */
[----:B------:R-:W-:Y:S01]  /*4bc0*/  STS.64 [R81+-0x8], R46 ;  /* 0xfffff82e51007388 */ /* 0x000fe20000000a00 */
[----:B------:R-:W-:-:S02]  /*4bd0*/  ISETP.NE.AND P0, PT, R84, RZ, PT ;  /* 0x000000ff5400720c */ /* 0x000fc40003f05270 */
[----:B------:R-:W-:Y:S01]  /*4be0*/  LEA R0, R3, UR6, 0x3 ;  /* 0x0000000603007c11 */ /* 0x000fe2000f8e18ff */
[----:B------:R-:W-:Y:S04]  /*4bf0*/  STS.64 [R83+-0x8], R48 ;  /* 0xfffff83053007388 */ /* 0x000fe80000000a00 */
[----:B------:R0:W-:Y:S04]  /*4c00*/  STS.64 [R13+-0x8], R4 ;  /* 0xfffff8040d007388 */ /* 0x0001e80000000a00 */
[----:B------:R2:W-:Y:S04]  /*4c10*/  STS.64 [R15+-0x8], R18 ;  /* 0xfffff8120f007388 */ /* 0x0005e80000000a00 */
[----:B------:R2:W-:Y:S04]  /*4c20*/  STS.64 [R25+-0x8], R16 ;  /* 0xfffff81019007388 */ /* 0x0005e80000000a00 */
[----:B------:R2:W-:Y:S01]  /*4c30*/  STS.64 [R27+-0x8], R50 ;  /* 0xfffff8321b007388 */ /* 0x0005e20000000a00 */
[----:B0-----:R-:W-:-:S03]  /*4c40*/  SHF.R.S32.HI R13, RZ, 0x1f, R60 ;  /* 0x0000001fff0d7819 */ /* 0x001fc6000001143c */
[----:B------:R2:W-:Y:S04]  /*4c50*/  STS.64 [R29+-0x8], R10 ;  /* 0xfffff80a1d007388 */ /* 0x0005e80000000a00 */
[----:B------:R2:W-:Y:S04]  /*4c60*/  STS.64 [R31+-0x8], R8 ;  /* 0xfffff8081f007388 */ /* 0x0005e80000000a00 */
[----:B------:R2:W-:Y:S04]  /*4c70*/  STS.64 [R33+-0x8], R6 ;  /* 0xfffff80621007388 */ /* 0x0005e80000000a00 */
[----:B------:R2:W-:Y:S04]  /*4c80*/  STS.64 [R35+-0x8], R52 ;  /* 0xfffff83423007388 */ /* 0x0005e80000000a00 */
[----:B------:R2:W-:Y:S01]  /*4c90*/  STS.64 [R37+-0x8], R54 ;  /* 0xfffff83625007388 */ /* 0x0005e20000000a00 */
[----:B------:R-:W-:Y:S05]  /*4ca0*/  @P0 BRA `(.L_x_203) ;  /* 0x0000000000a00947 */ /* 0x000fea0003800000 */
[----:B------:R-:W3:Y:S01]  /*4cb0*/  LDG.E.64 R56, desc[UR8][R56.64] ;  /* 0x0000000838387981 */ /* 0x000ee2000c1e1b00 */
[----:B------:R-:W-:Y:S01]  /*4cc0*/  UISETP.GE.AND UP0, UPT, UR7, 0x1, UPT ;  /* 0x000000010700788c */ /* 0x000fe2000bf06270 */
[----:B--2---:R-:W-:Y:S01]  /*4cd0*/  IMAD.MOV.U32 R6, RZ, RZ, R59 ;  /* 0x000000ffff067224 */ /* 0x004fe200078e003b */
[----:B---3--:R-:W-:-:S05]  /*4ce0*/  IADD3 R4, P0, PT, -R60, R56, RZ ;  /* 0x000000383c047210 */ /* 0x008fca0007f1e1ff */
[----:B------:R-:W-:-:S05]  /*4cf0*/  IMAD.X R5, R57, 0x1, ~R13, P0 ;  /* 0x0000000139057824 */ /* 0x000fca00000e0e0d */
[----:B------:R0:W-:Y:S01]  /*4d00*/  STS.64 [R0+0xb400], R4 ;  /* 0x00b4000400007388 */ /* 0x0001e20000000a00 */
[----:B------:R-:W-:Y:S05]  /*4d10*/  BRA.U !UP0, `(.L_x_204) ;  /* 0x00000001086c7547 */ /* 0x000fea000b800000 */
[----:B------:R-:W-:Y:S01]  /*4d20*/  BSSY B0, `(.L_x_205) ;  /* 0x0000019000007945 */ /* 0x000fe20003800000 */
[----:B------:R-:W-:Y:S02]  /*4d30*/  IMAD.MOV.U32 R7, RZ, RZ, -0x1 ;  /* 0xffffffffff077424 */ /* 0x000fe400078e00ff */
[----:B------:R-:W-:Y:S02]  /*4d40*/  IMAD.U32 R8, RZ, RZ, UR7 ;  /* 0x00000007ff087e24 */ /* 0x000fe4000f8e00ff */
[----:B------:R-:W-:-:S07]  /*4d50*/  IMAD.MOV.U32 R6, RZ, RZ, R59 ;  /* 0x000000ffff067224 */ /* 0x000fce00078e003b */
.L_x_209:
[----:B0-----:R-:W0:Y:S01]  /*4d60*/  LDC.64 R4, c[0x0][0x380] ;  /* 0x0000e000ff047b82 */ /* 0x001e220000000a00 */
[----:B------:R-:W-:Y:S01]  /*4d70*/  VIADD R11, R8, 0xffffffff ;  /* 0xffffffff080b7836 */ /* 0x000fe20000000000 */
[----:B------:R-:W-:Y:S03]  /*4d80*/  BSSY B2, `(.L_x_206) ;  /* 0x0000008000027945 */ /* 0x000fe60003800000 */
[----:B------:R-:W-:-:S04]  /*4d90*/  IMAD R9, R11, 0x100, R3 ;  /* 0x000001000b097824 */ /* 0x000fc800078e0203 */
[----:B0-----:R-:W-:-:S07]  /*4da0*/  IMAD.WIDE R4, R9, 0x4, R4 ;  /* 0x0000000409047825 */ /* 0x001fce00078e0204 */
.L_x_207:
[----:B------:R-:W-:Y:S05]  /*4db0*/  YIELD ;  /* 0x0000000000007946 */ /* 0x000fea0003800000 */
[----:B------:R0:W-:Y:S06]  /*4dc0*/  MEMBAR.SC.CTA ;  /* 0x0000000000007992 */ /* 0x0001ec0000000000 */
[----:B0-----:R-:W2:Y:S02]  /*4dd0*/  LDG.E.STRONG.SYS R9, desc[UR8][R4.64] ;  /* 0x0000000804097981 */ /* 0x001ea4000c1f5900 */
[----:B--2---:R-:W-:-:S13]  /*4de0*/  ISETP.NE.AND P0, PT, R9, RZ, PT ;  /* 0x000000ff0900720c */ /* 0x004fda0003f05270 */
[----:B------:R-:W-:Y:S05]  /*4df0*/  @!P0 BRA `(.L_x_207) ;  /* 0xfffffffc00ec8947 */ /* 0x000fea000383ffff */
[----:B------:R-:W-:Y:S05]  /*4e00*/  BSYNC B2 ;  /* 0x0000000000027941 */ /* 0x000fea0003800000 */
.L_x_206:
[----:B------:R-:W-:Y:S01]  /*4e10*/  BSSY.RECONVERGENT B2, `(.L_x_208) ;  /* 0x0000006000027945 */ /* 0x000fe20003800200 */
[C---:B------:R-:W-:Y:S02]  /*4e20*/  ISETP.GT.AND P0, PT, R9.reuse, -0x1, PT ;  /* 0xffffffff0900780c */ /* 0x040fe40003f04270 */
[----:B------:R-:W-:Y:S01]  /*4e30*/  LOP3.LUT R9, R9, 0x3fffffff, RZ, 0xc0, !PT ;  /* 0x3fffffff09097812 */ /* 0x000fe200078ec0ff */
[----:B------:R-:W-:Y:S05]  /*4e40*/  WARPSYNC.EXCLUSIVE R7 ;  /* 0x0000000007007348 */ /* 0x000fea0003a00000 */
[----:B------:R-:W-:-:S05]  /*4e50*/  IMAD.IADD R6, R9, 0x1, R6 ;  /* 0x0000000109067824 */ /* 0x000fca00078e0206 */
[----:B------:R-:W-:-:S07]  /*4e60*/  VOTE.ANY R7, PT, P0 ;  /* 0x0000000000077806 */ /* 0x000fce00000e0100 */
[----:B------:R-:W-:Y:S05]  /*4e70*/  BSYNC.RECONVERGENT B2 ;  /* 0x0000000000027941 */ /* 0x000fea0003800200 */
.L_x_208:
[----:B------:R-:W-:Y:S01]  /*4e80*/  ISETP.GT.U32.AND P1, PT, R8, 0x1, PT ;  /* 0x000000010800780c */ /* 0x000fe20003f24070 */
[----:B------:R-:W-:-:S12]  /*4e90*/  IMAD.MOV.U32 R8, RZ, RZ, R11 ;  /* 0x000000ffff087224 */ /* 0x000fd800078e000b */
[----:B------:R-:W-:Y:S05]  /*4ea0*/  @P0 BRA P1, `(.L_x_209) ;  /* 0xfffffffc00ac0947 */ /* 0x000fea000083ffff */
[----:B------:R-:W-:Y:S05]  /*4eb0*/  BSYNC B0 ;  /* 0x0000000000007941 */ /* 0x000fea0003800000 */
.L_x_205:
[----:B------:R2:W3:Y:S02]  /*4ec0*/  LDS.64 R4, [R0+0xb400] ;  /* 0x00b4000000047984 */ /* 0x0004e40000000a00 */
.L_x_204:
[C---:B------:R-:W-:Y:S01]  /*4ed0*/  IMAD.IADD R9, R6.reuse, 0x1, -R59 ;  /* 0x0000000106097824 */ /* 0x040fe200078e0a3b */
[----:B------:R-:W-:-:S04]  /*4ee0*/  LOP3.LUT R7, R6, 0x80000000, RZ, 0xfc, !PT ;  /* 0x8000000006077812 */ /* 0x000fc800078efcff */
[C---:B0--3--:R-:W-:Y:S01]  /*4ef0*/  IADD3 R4, P0, PT, R9.reuse, R4, RZ ;  /* 0x0000000409047210 */ /* 0x049fe20007f1e0ff */
[----:B------:R0:W-:Y:S03]  /*4f00*/  STG.E.STRONG.SYS desc[UR8][R22.64], R7 ;  /* 0x0000000716007986 */ /* 0x0001e6000c115908 */
[----:B------:R-:W-:-:S05]  /*4f10*/  LEA.HI.X.SX32 R5, R9, R5, 0x1, P0 ;  /* 0x0000000509057211 */ /* 0x000fca00000f0eff */
[----:B------:R0:W-:Y:S04]  /*4f20*/  STS.64 [R0+0xb400], R4 ;  /* 0x00b4000400007388 */ /* 0x0001e80000000a00 */
.L_x_203:
[----:B------:R-:W-:Y:S05]  /*4f30*/  BSYNC B1 ;  /* 0x0000000000017941 */ /* 0x000fea0003800000 */
.L_x_202:
[----:B0-----:R-:W0:Y:S01]  /*4f40*/  LDC.64 R4, c[0x0][0x390] ;  /* 0x0000e400ff047b82 */ /* 0x001e220000000a00 */
[----:B------:R-:W-:-:S04]  /*4f50*/  UIMAD UR5, UR7, 0x1680, URZ ;  /* 0x00001680070578a4 */ /* 0x000fc8000f8e02ff */
[----:B------:R-:W-:-:S03]  /*4f60*/  UIADD3 UR5, UPT, UPT, UR5, 0x1680, URZ ;  /* 0x0000168005057890 */ /* 0x000fc6000fffe0ff */
[----:B--2---:R-:W2:Y:S01]  /*4f70*/  LDC R6, c[0x0][0x3c0] ;  /* 0x0000f000ff067b82 */ /* 0x004ea20000000800 */
[----:B0-----:R-:W-:Y:S02]  /*4f80*/  ISETP.EQ.U32.AND P1, PT, R4, RZ, PT ;  /* 0x000000ff0400720c */ /* 0x001fe40003f22070 */
[C---:B--2---:R-:W-:Y:S02]  /*4f90*/  ISETP.LE.AND P0, PT, R6.reuse, UR5, PT ;  /* 0x0000000506007c0c */ /* 0x044fe4000bf03270 */
[----:B------:R-:W-:Y:S01]  /*4fa0*/  ISETP.LT.AND P3, PT, R6, UR5, PT ;  /* 0x0000000506007c0c */ /* 0x000fe2000bf61270 */
[----:B------:R-:W-:Y:S05]  /*4fb0*/  WARPSYNC.ALL ;  /* 0x0000000000007948 */ /* 0x000fea0003800000 */
[----:B------:R-:W-:-:S04]  /*4fc0*/  ISETP.EQ.OR.EX P0, PT, R5, RZ, !P0, P1 ;  /* 0x000000ff0500720c */ /* 0x000fc80004702710 */
[----:B------:R-:W-:-:S13]  /*4fd0*/  ISETP.GT.U32.OR P0, PT, R3, 0xff, P0 ;  /* 0x000000ff0300780c */ /* 0x000fda0000704470 */
[----:B------:R-:W0:Y:S01]  /*4fe0*/  @!P0 LDS.64 R4, [R0+0xb400] ;  /* 0x00b4000000048984 */ /* 0x000e220000000a00 */
[--C-:B------:R-:W-:Y:S02]  /*4ff0*/  @!P0 SHF.R.S32.HI R7, RZ, 0x1f, R59.reuse ;  /* 0x0000001fff078819 */ /* 0x100fe4000001143b */
[----:B0-----:R-:W-:-:S04]  /*5000*/  @!P0 IADD3 R60, P1, P2, R4, R60, R59 ;  /* 0x0000003c043c8210 */ /* 0x001fc80007a3e03b */
[----:B------:R-:W-:-:S05]  /*5010*/  @!P0 IADD3.X R61, PT, PT, R5, R13, R7, P1, P2 ;  /* 0x0000000d053d8210 */ /* 0x000fca0000fe4407 */
[----:B------:R0:W-:Y:S01]  /*5020*/  @!P0 STG.E.64 desc[UR8][R20.64], R60 ;  /* 0x0000003c14008986 */ /* 0x0001e2000c101b08 */
[----:B------:R-:W-:Y:S06]  /*5030*/  BAR.SYNC.DEFER_BLOCKING 0x0 ;  /* 0x0000000000007b1d */ /* 0x000fec0000010000 */
[----:B------:R-:W-:Y:S05]  /*5040*/  @P3 BRA `(.L_x_210) ;  /* 0x0000000c00143947 */ /* 0x000fea0003800000 */
[----:B------:R-:W2:Y:S01]  /*5050*/  LDS.64 R4, [R0] ;  /* 0x0000000000047984 */ /* 0x000ea20000000a00 */
[----:B------:R-:W2:Y:S01]  /*5060*/  LDCU UR5, c[0x0][0x3c4] ;  /* 0x00007880ff0577ac */ /* 0x000ea20008000800 */
[----:B------:R-:W3:Y:S01]  /*5070*/  LDCU.64 UR10, c[0x0][0x3a0] ;  /* 0x00007400ff0a77ac */ /* 0x000ee20008000a00 */
[----:B--2---:R-:W-:Y:S01]  /*5080*/  SHF.R.U64 R2, R4, UR5, R5 ;  /* 0x0000000504027c19 */ /* 0x004fe20008001205 */
[----:B------:R-:W-:Y:S01]  /*5090*/  IMAD.MOV.U32 R8, RZ, RZ, R4 ;  /* 0x000000ffff087224 */ /* 0x000fe200078e0004 */
[----:B------:R-:W-:Y:S02]  /*50a0*/  LOP3.LUT R9, R5, 0x80000000, RZ, 0x3c, !PT ;  /* 0x8000000005097812 */ /* 0x000fe400078e3cff */
[----:B------:R-:W-:-:S04]  /*50b0*/  LOP3.LUT R2, R2, UR4, RZ, 0x30, !PT ;  /* 0x0000000402027c12 */ /* 0x000fc8000f8e30ff */
[----:B------:R-:W-:-:S05]  /*50c0*/  LEA R2, R2, UR6, 0x3 ;  /* 0x0000000602027c11 */ /* 0x000fca000f8e18ff */
[----:B------:R-:W2:Y:S02]  /*50d0*/  LDS.64 R6, [R2+0xb400] ;  /* 0x00b4000002067984 */ /* 0x000ea40000000a00 */
[----:B--2---:R-:W-:-:S05]  /*50e0*/  IADD3 R6, P0, PT, R6, R3, RZ ;  /* 0x0000000306067210 */ /* 0x004fca0007f1e0ff */
[----:B------:R-:W-:Y:S01]  /*50f0*/  IMAD.X R7, RZ, RZ, R7, P0 ;  /* 0x000000ffff077224 */ /* 0x000fe200000e0607 */
[----:B---3--:R-:W-:-:S04]  /*5100*/  LEA R10, P0, R6, UR10, 0x3 ;  /* 0x0000000a060a7c11 */ /* 0x008fc8000f8018ff */
[----:B------:R-:W-:-:S05]  /*5110*/  LEA.HI.X R11, R6, UR11, R7, 0x3, P0 ;  /* 0x0000000b060b7c11 */ /* 0x000fca00080f1c07 */
[----:B------:R-:W-:Y:S01]  /*5120*/  STG.E.64 desc[UR8][R10.64], R8 ;  /* 0x000000080a007986 */ /* 0x000fe2000c101b08 */
[----:B------:R-:W-:-:S03]  /*5130*/  NOP ;  /* 0x0000000000007918 */ /* 0x000fc60000000000 */
[----:B------:R-:W2:Y:S02]  /*5140*/  LDS.64 R4, [R0+0xc00] ;  /* 0x000c000000047984 */ /* 0x000ea40000000a00 */
        /* <DEDUP_REMOVED lines=8> */
[----:B------:R-:W-:-:S04]  /*51d0*/  LEA R14, P0, R6, UR10, 0x3 ;  /* 0x0000000a060e7c11 */ /* 0x000fc8000f8018ff */
        /* <DEDUP_REMOVED lines=160> */
[----:B--2---:R-:W-:Y:S02]  /*5be0*/  SHF.R.U64 R6, R4, UR5, R5 ;  /* 0x0000000504067c19 */ /* 0x004fe40008001205 */
[----:B------:R-:W-:Y:S02]  /*5bf0*/  LOP3.LUT R5, R5, 0x80000000, RZ, 0x3c, !PT ;  /* 0x8000000005057812 */ /* 0x000fe400078e3cff */
[----:B------:R-:W-:-:S04]  /*5c00*/  LOP3.LUT R2, R6, UR4, RZ, 0x30, !PT ;  /* 0x0000000406027c12 */ /* 0x000fc8000f8e30ff */
[----:B------:R-:W-:-:S06]  /*5c10*/  LEA R6, R2, UR6, 0x3 ;  /* 0x0000000602067c11 */ /* 0x000fcc000f8e18ff */
[----:B------:R-:W2:Y:S02]  /*5c20*/  LDS.64 R6, [R6+0xb400] ;  /* 0x00b4000006067984 */ /* 0x000ea40000000a00 */
[----:B--2---:R-:W-:-:S05]  /*5c30*/  IADD3 R3, P0, PT, R6, R3, RZ ;  /* 0x0000000306037210 */ /* 0x004fca0007f1e0ff */
[----:B------:R-:W-:Y:S01]  /*5c40*/  IMAD.X R8, RZ, RZ, R7, P0 ;  /* 0x000000ffff087224 */ /* 0x000fe200000e0607 */
[----:B------:R-:W-:-:S04]  /*5c50*/  LEA R2, P0, R3, UR10, 0x3 ;  /* 0x0000000a03027c11 */ /* 0x000fc8000f8018ff */
[----:B------:R-:W-:-:S05]  /*5c60*/  LEA.HI.X R3, R3, UR11, R8, 0x3, P0 ;  /* 0x0000000b03037c11 */ /* 0x000fca00080f1c08 */
[----:B------:R-:W-:Y:S01]  /*5c70*/  STG.E.64 desc[UR8][R2.64+0xa800], R4 ;  /* 0x00a8000402007986 */ /* 0x000fe2000c101b08 */
[----:B------:R-:W-:Y:S01]  /*5c80*/  NOP ;  /* 0x0000000000007918 */ /* 0x000fe20000000000 */
[----:B------:R-:W-:Y:S05]  /*5c90*/  EXIT ;  /* 0x000000000000794d */ /* 0x000fea0003800000 */
.L_x_210:
[----:B------:R-:W-:Y:S01]  /*5ca0*/  IMAD.U32 R5, RZ, RZ, UR7 ;  /* 0x00000007ff057e24 */ /* 0x000fe2000f8e00ff */
[----:B------:R-:W-:Y:S01]  /*5cb0*/  BSSY.RECONVERGENT B0, `(.L_x_211) ;  /* 0x000001e000007945 */ /* 0x000fe20003800200 */
[----:B------:R-:W-:Y:S02]  /*5cc0*/  VIADD R4, R3, 0x180 ;  /* 0x0000018003047836 */ /* 0x000fe40000000000 */
[----:B------:R-:W-:Y:S02]  /*5cd0*/  IMAD R5, R5, -0x1680, R6 ;  /* 0xffffe98005057824 */ /* 0x000fe400078e0206 */
[C---:B------:R-:W-:Y:S02]  /*5ce0*/  VIADD R6, R3.reuse, 0x300 ;  /* 0x0000030003067836 */ /* 0x040fe40000000000 */
[C---:B------:R-:W-:Y:S01]  /*5cf0*/  VIADD R8, R3.reuse, 0x480 ;  /* 0x0000048003087836 */ /* 0x040fe20000000000 */
[CC--:B------:R-:W-:Y:S01]  /*5d00*/  ISETP.GE.AND P3, PT, R3.reuse, R5.reuse, PT ;  /* 0x000000050300720c */ /* 0x0c0fe20003f66270 */
[C---:B------:R-:W-:Y:S01]  /*5d10*/  VIADD R10, R3.reuse, 0xa80 ;  /* 0x00000a80030a7836 */ /* 0x040fe20000000000 */
[-C--:B------:R-:W-:Y:S01]  /*5d20*/  ISETP.GE.AND P4, PT, R4, R5.reuse, PT ;  /* 0x000000050400720c */ /* 0x080fe20003f86270 */
[C---:B------:R-:W-:Y:S01]  /*5d30*/  VIADD R4, R3.reuse, 0x600 ;  /* 0x0000060003047836 */ /* 0x040fe20000000000 */
[-C--:B------:R-:W-:Y:S01]  /*5d40*/  ISETP.GE.AND P5, PT, R6, R5.reuse, PT ;  /* 0x000000050600720c */ /* 0x080fe20003fa6270 */
[C---:B------:R-:W-:Y:S01]  /*5d50*/  VIADD R6, R3.reuse, 0x780 ;  /* 0x0000078003067836 */ /* 0x040fe20000000000 */
[-C--:B------:R-:W-:Y:S01]  /*5d60*/  ISETP.GE.AND P6, PT, R8, R5.reuse, PT ;  /* 0x000000050800720c */ /* 0x080fe20003fc6270 */
[----:B------:R-:W-:Y:S01]  /*5d70*/  VIADD R8, R3, 0x900 ;  /* 0x0000090003087836 */ /* 0x000fe20000000000 */
[----:B------:R-:W-:-:S02]  /*5d80*/  ISETP.GE.AND P0, PT, R4, R5, PT ;  /* 0x000000050400720c */ /* 0x000fc40003f06270 */
[-C--:B------:R-:W-:Y:S02]  /*5d90*/  ISETP.GE.AND P1, PT, R6, R5.reuse, PT ;  /* 0x000000050600720c */ /* 0x080fe40003f26270 */
[----:B------:R-:W-:Y:S01]  /*5da0*/  ISETP.GE.AND P2, PT, R8, R5, PT ;  /* 0x000000050800720c */ /* 0x000fe20003f46270 */
[----:B------:R-:W-:-:S12]  /*5db0*/  @P3 BRA `(.L_x_212) ;  /* 0x0000000000343947 */ /* 0x000fd80003800000 */
[----:B------:R-:W2:Y:S01]  /*5dc0*/  LDS.64 R6, [R0] ;  /* 0x0000000000067984 */ /* 0x000ea20000000a00 */
[----:B------:R-:W2:Y:S01]  /*5dd0*/  LDCU UR5, c[0x0][0x3c4] ;  /* 0x00007880ff0577ac */ /* 0x000ea20008000800 */
[----:B------:R-:W3:Y:S01]  /*5de0*/  LDCU.64 UR10, c[0x0][0x3a0] ;  /* 0x00007400ff0a77ac */ /* 0x000ee20008000a00 */
[----:B--2---:R-:W-:Y:S02]  /*5df0*/  SHF.R.U64 R4, R6, UR5, R7 ;  /* 0x0000000506047c19 */ /* 0x004fe40008001207 */
        /* <DEDUP_REMOVED lines=8> */
[----:B------:R2:W-:Y:S04]  /*5e80*/  STG.E.64 desc[UR8][R8.64], R6 ;  /* 0x0000000608007986 */ /* 0x0005e8000c101b08 */
.L_x_212:
[----:B------:R-:W-:Y:S05]  /*5e90*/  BSYNC.RECONVERGENT B0 ;  /* 0x0000000000007941 */ /* 0x000fea0003800200 */
.L_x_211:
[----:B------:R-:W-:Y:S01]  /*5ea0*/  NOP ;  /* 0x0000000000007918 */ /* 0x000fe20000000000 */
[----:B------:R-:W-:Y:S01]  /*5eb0*/  BSSY.RECONVERGENT B0, `(.L_x_213) ;  /* 0x0000011000007945 */ /* 0x000fe20003800200 */
[----:B------:R-:W-:Y:S02]  /*5ec0*/  ISETP.GE.AND P3, PT, R10, R5, PT ;  /* 0x000000050a00720c */ /* 0x000fe40003f66270 */
[----:B------:R-:W-:Y:S01]  /*5ed0*/  LOP3.LUT R10, R3, 0xc00, RZ, 0xfc, !PT ;  /* 0x00000c00030a7812 */ /* 0x000fe200078efcff */
[----:B------:R-:W-:Y:S10]  /*5ee0*/  @P4 BRA `(.L_x_214) ;  /* 0x0000000000344947 */ /* 0x000ff40003800000 */
[----:B--2---:R-:W2:Y:S01]  /*5ef0*/  LDS.64 R6, [R0+0xc00] ;  /* 0x000c000000067984 */ /* 0x004ea20000000a00 */
        /* <DEDUP_REMOVED lines=12> */
.L_x_214:
[----:B------:R-:W-:Y:S05]  /*5fc0*/  BSYNC.RECONVERGENT B0 ;  /* 0x0000000000007941 */ /* 0x000fea0003800200 */
.L_x_213:
[----:B------:R-:W-:Y:S01]  /*5fd0*/  NOP ;  /* 0x0000000000007918 */ /* 0x000fe20000000000 */
[----:B------:R-:W-:Y:S01]  /*5fe0*/  BSSY.RECONVERGENT B0, `(.L_x_215) ;  /* 0x0000011000007945 */ /* 0x000fe20003800200 */
[----:B------:R-:W-:Y:S01]  /*5ff0*/  ISETP.GE.AND P4, PT, R10, R5, PT ;  /* 0x000000050a00720c */ /* 0x000fe20003f86270 */
[----:B------:R-:W-:Y:S02]  /*6000*/  VIADD R10, R3, 0xd80 ;  /* 0x00000d80030a7836 */ /* 0x000fe40000000000 */
[----:B------:R-:W-:Y:S10]  /*6010*/  @P5 BRA `(.L_x_216) ;  /* 0x0000000000345947 */ /* 0x000ff40003800000 */
[----:B--23--:R-:W2:Y:S01]  /*6020*/  LDS.64 R6, [R0+0x1800] ;  /* 0x0018000000067984 */ /* 0x00cea20000000a00 */
        /* <DEDUP_REMOVED lines=12> */
.L_x_216:
[----:B------:R-:W-:Y:S05]  /*60f0*/  BSYNC.RECONVERGENT B0 ;  /* 0x0000000000007941 */ /* 0x000fea0003800200 */
.L_x_215:
[----:B------:R-:W-:Y:S01]  /*6100*/  NOP ;  /* 0x0000000000007918 */ /* 0x000fe20000000000 */
[----:B------:R-:W-:Y:S01]  /*6110*/  BSSY.RECONVERGENT B0, `(.L_x_217) ;  /* 0x0000011000007945 */ /* 0x000fe20003800200 */
[----:B------:R-:W-:Y:S01]  /*6120*/  ISETP.GE.AND P5, PT, R10, R5, PT ;  /* 0x000000050a00720c */ /* 0x000fe20003fa6270 */
[----:B------:R-:W-:Y:S02]  /*6130*/  VIADD R10, R3, 0xf00 ;  /* 0x00000f00030a7836 */ /* 0x000fe40000000000 */
[----:B------:R-:W-:Y:S10]  /*6140*/  @P6 BRA `(.L_x_218) ;  /* 0x0000000000346947 */ /* 0x000ff40003800000 */
[----:B--234-:R-:W2:Y:S01]  /*6150*/  LDS.64 R6, [R0+0x2400] ;  /* 0x0024000000067984 */ /* 0x01cea20000000a00 */
        /* <DEDUP_REMOVED lines=12> */
.L_x_218:
[----:B------:R-:W-:Y:S05]  /*6220*/  BSYNC.RECONVERGENT B0 ;  /* 0x0000000000007941 */ /* 0x000fea0003800200 */
.L_x_217:
        /* <DEDUP_REMOVED lines=18> */
.L_x_220:
[----:B------:R-:W-:Y:S05]  /*6350*/  BSYNC.RECONVERGENT B0 ;  /* 0x0000000000007941 */ /* 0x000fea0003800200 */
.L_x_219:
        /* <DEDUP_REMOVED lines=18> */
.L_x_222:
[----:B------:R-:W-:Y:S05]  /*6480*/  BSYNC.RECONVERGENT B0 ;  /* 0x0000000000007941 */ /* 0x000fea0003800200 */
.L_x_221:
        /* <DEDUP_REMOVED lines=18> */
.L_x_224:
[----:B------:R-:W-:Y:S05]  /*65b0*/  BSYNC.RECONVERGENT B0 ;  /* 0x0000000000007941 */ /* 0x000fea0003800200 */
.L_x_223:
[----:B------:R-:W-:Y:S01]  /*65c0*/  NOP ;  /* 0x0000000000007918 */ /* 0x000fe20000000000 */
[----:B------:R-:W-:Y:S01]  /*65d0*/  BSSY.RECONVERGENT B0, `(.L_x_225) ;  /* 0x0000010000007945 */ /* 0x000fe20003800200 */
[----:B------:R-:W-:-:S03]  /*65e0*/  ISETP.GE.AND P2, PT, R10, R5, PT ;  /* 0x000000050a00720c */ /* 0x000fc60003f46270 */
        /* <DEDUP_REMOVED lines=14> */
.L_x_226:
[----:B------:R-:W-:Y:S05]  /*66d0*/  BSYNC.RECONVERGENT B0 ;  /* 0x0000000000007941 */ /* 0x000fea0003800200 */
.L_x_225:
[----:B------:R-:W-:Y:S01]  /*66e0*/  NOP ;  /* 0x0000000000007918 */ /* 0x000fe20000000000 */
[----:B------:R-:W-:Y:S04]  /*66f0*/  BSSY.RECONVERGENT B0, `(.L_x_227) ;  /* 0x000000f000007945 */ /* 0x000fe80003800200 */
[----:B------:R-:W-:Y:S05]  /*6700*/  @P4 BRA `(.L_x_228) ;  /* 0x0000000000344947 */ /* 0x000fea0003800000 */
        /* <DEDUP_REMOVED lines=13> */
.L_x_228:
[----:B------:R-:W-:Y:S05]  /*67e0*/  BSYNC.RECONVERGENT B0 ;  /* 0x0000000000007941 */ /* 0x000fea0003800200 */
.L_x_227:
        /* <DEDUP_REMOVED lines=16> */
.L_x_230:
[----:B------:R-:W-:Y:S05]  /*68f0*/  BSYNC.RECONVERGENT B0 ;  /* 0x0000000000007941 */ /* 0x000fea0003800200 */
.L_x_229:
        /* <DEDUP_REMOVED lines=16> */
.L_x_232:
[----:B------:R-:W-:Y:S05]  /*6a00*/  BSYNC.RECONVERGENT B0 ;  /* 0x0000000000007941 */ /* 0x000fea0003800200 */
.L_x_231:
        /* <DEDUP_REMOVED lines=16> */
.L_x_234:
[----:B------:R-:W-:Y:S05]  /*6b10*/  BSYNC.RECONVERGENT B0 ;  /* 0x0000000000007941 */ /* 0x000fea0003800200 */
.L_x_233:
        /* <DEDUP_REMOVED lines=16> */
.L_x_236:
[----:B------:R-:W-:Y:S05]  /*6c20*/  BSYNC.RECONVERGENT B0 ;  /* 0x0000000000007941 */ /* 0x000fea0003800200 */
.L_x_235:
        /* <DEDUP_REMOVED lines=16> */
.L_x_238:
[----:B------:R-:W-:Y:S05]  /*6d30*/  BSYNC.RECONVERGENT B0 ;  /* 0x0000000000007941 */ /* 0x000fea0003800200 */
.L_x_237:
[----:B------:R-:W-:Y:S01]  /*6d40*/  NOP ;  /* 0x0000000000007918 */ /* 0x000fe20000000000 */
[----:B--234-:R-:W2:Y:S01]  /*6d50*/  LDS.64 R6, [R0+0xa800] ;  /* 0x00a8000000067984 */ /* 0x01cea20000000a00 */
[----:B------:R-:W2:Y:S02]  /*6d60*/  LDCU UR5, c[0x0][0x3c4] ;  /* 0x00007880ff0577ac */ /* 0x000ea40008000800 */
[----:B--2---:R-:W-:-:S04]  /*6d70*/  SHF.R.U64 R2, R6, UR5, R7 ;  /* 0x0000000506027c19 */ /* 0x004fc80008001207 */
[----:B------:R-:W-:-:S04]  /*6d80*/  LOP3.LUT R2, R2, UR4, RZ, 0x30, !PT ;  /* 0x0000000402027c12 */ /* 0x000fc8000f8e30ff */
[----:B------:R-:W-:Y:S01]  /*6d90*/  LEA R8, R2, UR6, 0x3 ;  /* 0x0000000602087c11 */ /* 0x000fe2000f8e18ff */
[----:B------:R-:W-:-:S05]  /*6da0*/  VIADD R2, R3, 0x1500 ;  /* 0x0000150003027836 */ /* 0x000fca0000000000 */
[----:B------:R-:W2:Y:S01]  /*6db0*/  LDS.64 R8, [R8+0xb400] ;  /* 0x00b4000008087984 */ /* 0x000ea20000000a00 */
[----:B------:R-:W-:-:S13]  /*6dc0*/  ISETP.GE.AND P0, PT, R2, R5, PT ;  /* 0x000000050200720c */ /* 0x000fda0003f06270 */
[----:B------:R-:W3:Y:S01]  /*6dd0*/  @!P0 LDC.64 R10, c[0x0][0x3a0] ;  /* 0x0000e800ff0a8b82 */ /* 0x000ee20000000a00 */
[----:B------:R-:W-:Y:S02]  /*6de0*/  @!P0 LOP3.LUT R7, R7, 0x80000000, RZ, 0x3c, !PT ;  /* 0x8000000007078812 */ /* 0x000fe400078e3cff */
[----:B--2---:R-:W-:-:S05]  /*6df0*/  IADD3 R3, P1, PT, R8, R3, RZ ;  /* 0x0000000308037210 */ /* 0x004fca0007f3e0ff */
[----:B------:R-:W-:Y:S01]  /*6e00*/  IMAD.X R4, RZ, RZ, R9, P1 ;  /* 0x000000ffff047224 */ /* 0x000fe200008e0609 */
[----:B---3--:R-:W-:-:S04]  /*6e10*/  @!P0 LEA R2, P1, R3, R10, 0x3 ;  /* 0x0000000a03028211 */ /* 0x008fc800078218ff */
[----:B------:R-:W-:-:S05]  /*6e20*/  @!P0 LEA.HI.X R3, R3, R11, R4, 0x3, P1 ;  /* 0x0000000b03038211 */ /* 0x000fca00008f1c04 */
[----:B------:R-:W-:Y:S01]  /*6e30*/  @!P0 STG.E.64 desc[UR8][R2.64+0xa800], R6 ;  /* 0x00a8000602008986 */ /* 0x000fe2000c101b08 */
[----:B------:R-:W-:Y:S01]  /*6e40*/  NOP ;  /* 0x0000000000007918 */ /* 0x000fe20000000000 */
[----:B------:R-:W-:Y:S05]  /*6e50*/  EXIT ;  /* 0x000000000000794d */ /* 0x000fea0003800000 */
.L_x_169:
[----:B------:R-:W-:Y:S02]  /*6e60*/  IMAD.MOV.U32 R89, RZ, RZ, R78 ;  /* 0x000000ffff597224 */ /* 0x000fe400078e004e */
[----:B------:R-:W-:Y:S02]  /*6e70*/  IMAD.MOV.U32 R88, RZ, RZ, 0x1 ;  /* 0x00000001ff587424 */ /* 0x000fe400078e00ff */
[----:B------:R-:W-:Y:S02]  /*6e80*/  IMAD.MOV.U32 R91, RZ, RZ, RZ ;  /* 0x000000ffff5b7224 */ /* 0x000fe400078e00ff */
[----:B------:R-:W-:-:S07]  /*6e90*/  IMAD.MOV.U32 R86, RZ, RZ, -0x1 ;  /* 0xffffffffff567424 */ /* 0x000fce00078e00ff */
[----:B------:R-:W-:Y:S05]  /*6ea0*/  WARPSYNC.COLLECTIVE R86, `(.L_x_239) ;  /* 0x0000000056087348 */ /* 0x000fea0003c00000 */
[----:B------:R0:W1:Y:S02]  /*6eb0*/  SHFL.UP P0, R87, R89, R88, R91 ;  /* 0x0400005859577389 */ /* 0x000064000000005b */
[----:B01----:R-:W-:Y:S05]  /*6ec0*/  ENDCOLLECTIVE ;  /* 0x000000000000791b */ /* 0x003fea0003800000 */
.L_x_239:
[----:B------:R-:W-:Y:S02]  /*6ed0*/  IMAD.MOV.U32 R88, RZ, RZ, 0x2 ;  /* 0x00000002ff587424 */ /* 0x000fe400078e00ff */
[----:B------:R-:W-:-:S04]  /*6ee0*/  IMAD.MOV.U32 R83, RZ, RZ, R87 ;  /* 0x000000ffff537224 */ /* 0x000fc800078e0057 */
[----:B------:R-:W-:-:S04]  /*6ef0*/  @P0 IMAD.IADD R83, R78, 0x1, R83 ;  /* 0x000000014e530824 */ /* 0x000fc800078e0253 */
[----:B------:R-:W-:-:S07]  /*6f00*/  IMAD.MOV.U32 R89, RZ, RZ, R83 ;  /* 0x000000ffff597224 */ /* 0x000fce00078e0053 */
[----:B------:R-:W-:Y:S05]  /*6f10*/  WARPSYNC.COLLECTIVE R86, `(.L_x_240) ;  /* 0x0000000056087348 */ /* 0x000fea0003c00000 */
[----:B------:R0:W1:Y:S02]  /*6f20*/  SHFL.UP P0, R87, R89, R88, R91 ;  /* 0x0400005859577389 */ /* 0x000064000000005b */
[----:B01----:R-:W-:Y:S05]  /*6f30*/  ENDCOLLECTIVE ;  /* 0x000000000000791b */ /* 0x003fea0003800000 */
.L_x_240:
[----:B------:R-:W-:Y:S02]  /*6f40*/  IMAD.MOV.U32 R88, RZ, RZ, 0x4 ;  /* 0x00000004ff587424 */ /* 0x000fe400078e00ff */
[----:B------:R-:W-:-:S04]  /*6f50*/  IMAD.MOV.U32 R80, RZ, RZ, R87 ;  /* 0x000000ffff507224 */ /* 0x000fc800078e0057 */
[----:B------:R-:W-:-:S04]  /*6f60*/  @P0 IMAD.IADD R80, R83, 0x1, R80 ;  /* 0x0000000153500824 */ /* 0x000fc800078e0250 */
[----:B------:R-:W-:-:S07]  /*6f70*/  IMAD.MOV.U32 R89, RZ, RZ, R80 ;  /* 0x000000ffff597224 */ /* 0x000fce00078e0050 */
[----:B------:R-:W-:Y:S05]  /*6f80*/  WARPSYNC.COLLECTIVE R86, `(.L_x_241) ;  /* 0x0000000056087348 */ /* 0x000fea0003c00000 */
[----:B------:R0:W1:Y:S02]  /*6f90*/  SHFL.UP P0, R87, R89, R88, R91 ;  /* 0x0400005859577389 */ /* 0x000064000000005b */
[----:B01----:R-:W-:Y:S05]  /*6fa0*/  ENDCOLLECTIVE ;  /* 0x000000000000791b */ /* 0x003fea0003800000 */
.L_x_241:
[----:B------:R-:W-:Y:S02]  /*6fb0*/  IMAD.MOV.U32 R88, RZ, RZ, 0x8 ;  /* 0x00000008ff587424 */ /* 0x000fe400078e00ff */
[----:B------:R-:W-:-:S04]  /*6fc0*/  IMAD.MOV.U32 R85, RZ, RZ, R87 ;  /* 0x000000ffff557224 */ /* 0x000fc800078e0057 */
[----:B------:R-:W-:-:S04]  /*6fd0*/  @P0 IMAD.IADD R85, R80, 0x1, R85 ;  /* 0x0000000150550824 */ /* 0x000fc800078e0255 */
[----:B------:R-:W-:-:S07]  /*6fe0*/  IMAD.MOV.U32 R89, RZ, RZ, R85 ;  /* 0x000000ffff597224 */ /* 0x000fce00078e0055 */
[----:B------:R-:W-:Y:S05]  /*6ff0*/  WARPSYNC.COLLECTIVE R86, `(.L_x_242) ;  /* 0x0000000056087348 */ /* 0x000fea0003c00000 */
[----:B------:R0:W1:Y:S02]  /*7000*/  SHFL.UP P0, R87, R89, R88, R91 ;  /* 0x0400005859577389 */ /* 0x000064000000005b */
[----:B01----:R-:W-:Y:S05]  /*7010*/  ENDCOLLECTIVE ;  /* 0x000000000000791b */ /* 0x003fea0003800000 */
.L_x_242:
[----:B------:R-:W-:Y:S02]  /*7020*/  IMAD.MOV.U32 R88, RZ, RZ, 0x10 ;  /* 0x00000010ff587424 */ /* 0x000fe400078e00ff */
[----:B------:R-:W-:-:S04]  /*7030*/  IMAD.MOV.U32 R82, RZ, RZ, R87 ;  /* 0x000000ffff527224 */ /* 0x000fc800078e0057 */
[----:B------:R-:W-:-:S04]  /*7040*/  @P0 IMAD.IADD R82, R85, 0x1, R82 ;  /* 0x0000000155520824 */ /* 0x000fc800078e0252 */
[----:B------:R-:W-:-:S07]  /*7050*/  IMAD.MOV.U32 R89, RZ, RZ, R82 ;  /* 0x000000ffff597224 */ /* 0x000fce00078e0052 */
[----:B------:R-:W-:Y:S05]  /*7060*/  WARPSYNC.COLLECTIVE R86, `(.L_x_243) ;  /* 0x0000000056087348 */ /* 0x000fea0003c00000 */
[----:B------:R0:W1:Y:S02]  /*7070*/  SHFL.UP P0, R87, R89, R88, R91 ;  /* 0x0400005859577389 */ /* 0x000064000000005b */
[----:B01----:R-:W-:Y:S05]  /*7080*/  ENDCOLLECTIVE ;  /* 0x000000000000791b */ /* 0x003fea0003800000 */
.L_x_243:
[----:B------:R-:W-:Y:S05]  /*7090*/  BRA `(.L_x_244) ;  /* 0xffffffb000287947 */ /* 0x000fea000383ffff */
.L_x_245:
        /* <DEDUP_REMOVED lines=14> */
.L_x_466:


//--------------------- .text._ZN3cub18CUB_300001_SM_10006detail10radix_sort33DeviceRadixSortExclusiveSumKernelINS1_5radix10policy_hubIlNS0_8NullTypeEyE10Policy1000EyEEvPT0_ --------------------------
	.section	.text._ZN3cub18CUB_300001_SM_10006detail10radix_sort33DeviceRadixSortExclusiveSumKernelINS1_5radix10policy_hubIlNS0_8NullTypeEyE10Policy1000EyEEvPT0_,"ax",@progbits
	.align	128
        .global         _ZN3cub18CUB_300001_SM_10006detail10radix_sort33DeviceRadixSortExclusiveSumKernelINS1_5radix10policy_hubIlNS0_8NullTypeEyE10Policy1000EyEEvPT0_
        .type           _ZN3cub18CUB_300001_SM_10006detail10radix_sort33DeviceRadixSortExclusiveSumKernelINS1_5radix10policy_hubIlNS0_8NullTypeEyE10Policy1000EyEEvPT0_,@function
        .size           _ZN3cub18CUB_300001_SM_10006detail10radix_sort33DeviceRadixSortExclusiveSumKernelINS1_5radix10policy_hubIlNS0_8NullTypeEyE10Policy1000EyEEvPT0_,(.L_x_467 - _ZN3cub18CUB_300001_SM_10006detail10radix_sort33DeviceRadixSortExclusiveSumKernelINS1_5radix10policy_hubIlNS0_8NullTypeEyE10Policy1000EyEEvPT0_)
        .other          _ZN3cub18CUB_300001_SM_10006detail10radix_sort33DeviceRadixSortExclusiveSumKernelINS1_5radix10policy_hubIlNS0_8NullTypeEyE10Policy1000EyEEvPT0_,@"STO_CUDA_ENTRY STV_DEFAULT"
_ZN3cub18CUB_300001_SM_10006detail10radix_sort33DeviceRadixSortExclusiveSumKernelINS1_5radix10policy_hubIlNS0_8NullTypeEyE10Policy1000EyEEvPT0_:
.text._ZN3cub18CUB_300001_SM_10006detail10radix_sort33DeviceRadixSortExclusiveSumKernelINS1_5radix10policy_hubIlNS0_8NullTypeEyE10Policy1000EyEEvPT0_:
[----:B------:R-:W-:Y:S01]  /*0000*/  LDC R1, c[0x0][0x37c] ;  /* 0x0000df00ff017b82 */ /* 0x000fe20000000800 */
[----:B------:R-:W0:Y:S07]  /*0010*/  S2R R18, SR_TID.X ;  /* 0x0000000000127919 */ /* 0x000e2e0000002100 */
[----:B------:R-:W1:Y:S01]  /*0020*/  LDC.64 R16, c[0x0][0x380] ;  /* 0x0000e000ff107b82 */ /* 0x000e620000000a00 */
[----:B------:R-:W2:Y:S01]  /*0030*/  LDCU.64 UR4, c[0x0][0x358] ;  /* 0x00006b00ff0477ac */ /* 0x000ea20008000a00 */
[----:B------:R-:W3:Y:S01]  /*0040*/  S2R R5, SR_CTAID.X ;  /* 0x0000000000057919 */ /* 0x000ee20000002500 */
[----:B0-----:R-:W-:Y:S01]  /*0050*/  ISETP.GT.U32.AND P1, PT, R18, 0xff, PT ;  /* 0x000000ff1200780c */ /* 0x001fe20003f24070 */
[----:B---3--:R-:W-:-:S04]  /*0060*/  IMAD R5, R5, 0x100, R18 ;  /* 0x0000010005057824 */ /* 0x008fc800078e0212 */
[----:B-1----:R-:W-:-:S08]  /*0070*/  IMAD.WIDE R16, R5, 0x8, R16 ;  /* 0x0000000805107825 */ /* 0x002fd000078e0210 */
[----:B--2---:R-:W2:Y:S01]  /*0080*/  @!P1 LDG.E.64 R2, desc[UR4][R16.64] ;  /* 0x0000000410029981 */ /* 0x004ea2000c1e1b00 */
[----:B------:R-:W-:Y:S02]  /*0090*/  MOV R0, 0x400 ;  /* 0x0000040000007802 */ /* 0x000fe40000000f00 */
[C---:B------:R-:W-:Y:S01]  /*00a0*/  ISETP.GT.U32.AND P0, PT, R18.reuse, 0x1f, PT ;  /* 0x0000001f1200780c */ /* 0x040fe20003f04070 */
[----:B------:R-:W0:Y:S02]  /*00b0*/  S2R R5, SR_CgaCtaId ;  /* 0x0000000000057919 */ /* 0x000e240000008800 */
[----:B0-----:R-:W-:Y:S02]  /*00c0*/  LEA R5, R5, R0, 0x18 ;  /* 0x0000000005057211 */ /* 0x001fe400078ec0ff */
[----:B------:R-:W-:-:S05]  /*00d0*/  LEA.HI R0, R18, R18, RZ, 0x1d ;  /* 0x0000001212007211 */ /* 0x000fca00078fe8ff */
[----:B------:R-:W-:-:S05]  /*00e0*/  IMAD R0, R0, 0x8, R5 ;  /* 0x0000000800007824 */ /* 0x000fca00078e0205 */
[----:B--2---:R0:W-:Y:S01]  /*00f0*/  STS.64 [R0+0x10], R2 ;  /* 0x0000100200007388 */ /* 0x0041e20000000a00 */
[----:B------:R-:W-:Y:S06]  /*0100*/  BAR.SYNC.DEFER_BLOCKING 0x0 ;  /* 0x0000000000007b1d */ /* 0x000fec0000010000 */
[----:B------:R-:W-:Y:S05]  /*0110*/  @P0 BRA `(.L_x_246) ;  /* 0x0000000400240947 */ /* 0x000fea0003800000 */
[----:B------:R-:W-:Y:S01]  /*0120*/  IMAD R18, R18, 0x48, R5 ;  /* 0x0000004812127824 */ /* 0x000fe200078e0205 */
[----:B------:R-:W-:-:S04]  /*0130*/  UMOV UR6, 0xffffffff ;  /* 0xffffffff00067882 */ /* 0x000fc80000000000 */
[----:B------:R-:W-:Y:S04]  /*0140*/  LDS.64 R14, [R18+0x10] ;  /* 0x00001000120e7984 */ /* 0x000fe80000000a00 */
[----:B------:R-:W-:Y:S04]  /*0150*/  LDS.64 R12, [R18+0x18] ;  /* 0x00001800120c7984 */ /* 0x000fe80000000a00 */
[----:B------:R-:W1:Y:S04]  /*0160*/  LDS.64 R10, [R18+0x20] ;  /* 0x00002000120a7984 */ /* 0x000e680000000a00 */
[----:B------:R-:W-:Y:S04]  /*0170*/  LDS.64 R8, [R18+0x28] ;  /* 0x0000280012087984 */ /* 0x000fe80000000a00 */
[----:B------:R-:W2:Y:S04]  /*0180*/  LDS.64 R6, [R18+0x30] ;  /* 0x0000300012067984 */ /* 0x000ea80000000a00 */
[----:B------:R-:W-:Y:S04]  /*0190*/  LDS.64 R4, [R18+0x38] ;  /* 0x0000380012047984 */ /* 0x000fe80000000a00 */
[----:B0-----:R-:W0:Y:S04]  /*01a0*/  LDS.64 R2, [R18+0x40] ;  /* 0x0000400012027984 */ /* 0x001e280000000a00 */
[----:B------:R-:W3:Y:S01]  /*01b0*/  LDS.64 R20, [R18+0x48] ;  /* 0x0000480012147984 */ /* 0x000ee20000000a00 */
[----:B-1----:R-:W-:-:S04]  /*01c0*/  IADD3 R19, P3, P4, R10, R12, R14 ;  /* 0x0000000c0a137210 */ /* 0x002fc80007c7e00e */
[----:B------:R-:W-:Y:S02]  /*01d0*/  IADD3.X R23, PT, PT, R11, R13, R15, P3, P4 ;  /* 0x0000000d0b177210 */ /* 0x000fe40001fe840f */
[----:B--2---:R-:W-:-:S04]  /*01e0*/  IADD3 R19, P0, P2, R6, R19, R8 ;  /* 0x0000001306137210 */ /* 0x004fc80007a1e008 */
[----:B------:R-:W-:Y:S02]  /*01f0*/  IADD3.X R23, PT, PT, R7, R23, R9, P0, P2 ;  /* 0x0000001707177210 */ /* 0x000fe400007e4409 */
[----:B0-----:R-:W-:-:S04]  /*0200*/  IADD3 R19, P3, P4, R2, R19, R4 ;  /* 0x0000001302137210 */ /* 0x001fc80007c7e004 */
[----:B---3--:R-:W-:Y:S02]  /*0210*/  IADD3 R20, P0, PT, R20, R19, RZ ;  /* 0x0000001314147210 */ /* 0x008fe40007f1e0ff */
[----:B------:R-:W-:-:S05]  /*0220*/  IADD3.X R19, PT, PT, R3, R23, R5, P3, P4 ;  /* 0x0000001703137210 */ /* 0x000fca0001fe8405 */
[----:B------:R-:W-:Y:S01]  /*0230*/  IMAD.X R19, R21, 0x1, R19, P0 ;  /* 0x0000000115137824 */ /* 0x000fe200000e0613 */
[----:B------:R-:W-:Y:S06]  /*0240*/  BRA.DIV UR6, `(.L_x_247) ;  /* 0x0000000206f07947 */ /* 0x000fec000b800000 */
[----:B------:R-:W0:Y:S04]  /*0250*/  SHFL.UP PT, R27, R20, 0x1, RZ ;  /* 0x04200000141b7989 */ /* 0x000e2800000e00ff */
[----:B------:R-:W1:Y:S01]  /*0260*/  SHFL.UP P0, R25, R19, 0x1, RZ ;  /* 0x0420000013197989 */ /* 0x000e6200000000ff */
[----:B0-----:R-:W-:-:S04]  /*0270*/  IADD3 R22, P2, PT, R27, R20, RZ ;  /* 0x000000141b167210 */ /* 0x001fc80007f5e0ff */
[----:B-1----:R-:W-:Y:S01]  /*0280*/  SEL R27, R22, R27, P0 ;  /* 0x0000001b161b7207 */ /* 0x002fe20000000000 */
[----:B------:R-:W-:-:S04]  /*0290*/  IMAD.X R26, R25, 0x1, R19, P2 ;  /* 0x00000001191a7824 */ /* 0x000fc800010e0613 */
[----:B------:R-:W0:Y:S01]  /*02a0*/  SHFL.UP PT, R28, R27, 0x2, RZ ;  /* 0x044000001b1c7989 */ /* 0x000e2200000e00ff */
[----:B------:R-:W-:-:S05]  /*02b0*/  SEL R26, R26, R25, P0 ;  /* 0x000000191a1a7207 */ /* 0x000fca0000000000 */
[----:B------:R-:W1:Y:S01]  /*02c0*/  SHFL.UP P0, R25, R26, 0x2, RZ ;  /* 0x044000001a197989 */ /* 0x000e6200000000ff */
[----:B0-----:R-:W-:-:S05]  /*02d0*/  IADD3 R21, P2, PT, R28, R27, RZ ;  /* 0x0000001b1c157210 */ /* 0x001fca0007f5e0ff */
[----:B-1----:R-:W-:Y:S01]  /*02e0*/  IMAD.X R22, R25, 0x1, R26, P2 ;  /* 0x0000000119167824 */ /* 0x002fe200010e061a */
[----:B------:R-:W-:-:S04]  /*02f0*/  SEL R28, R21, R28, P0 ;  /* 0x0000001c151c7207 */ /* 0x000fc80000000000 */
[----:B------:R-:W-:Y:S01]  /*0300*/  SEL R29, R22, R25, P0 ;  /* 0x00000019161d7207 */ /* 0x000fe20000000000 */
        /* <DEDUP_REMOVED lines=12> */
[----:B------:R0:W1:Y:S04]  /*03d0*/  SHFL.UP PT, R28, R27, 0x10, RZ ;  /* 0x060000001b1c7989 */ /* 0x00006800000e00ff */
[----:B------:R0:W2:Y:S02]  /*03e0*/  SHFL.UP P0, R25, R26, 0x10, RZ ;  /* 0x060000001a197989 */ /* 0x0000a400000000ff */
.L_x_258:
[----:B-1----:R-:W-:-:S04]  /*03f0*/  IADD3 R21, P2, PT, R28, R27, RZ ;  /* 0x0000001b1c157210 */ /* 0x002fc80007f5e0ff */
[----:B--2---:R-:W-:Y:S01]  /*0400*/  SEL R21, R21, R28, P0 ;  /* 0x0000001c15157207 */ /* 0x004fe20000000000 */
[----:B------:R-:W-:-:S05]  /*0410*/  IMAD.X R22, R25, 0x1, R26, P2 ;  /* 0x0000000119167824 */ /* 0x000fca00010e061a */
[----:B------:R-:W-:Y:S02]  /*0420*/  SEL R22, R22, R25, P0 ;  /* 0x0000001916167207 */ /* 0x000fe40000000000 */
[----:B------:R-:W-:-:S05]  /*0430*/  IADD3 R20, P0, PT, R21, -R20, RZ ;  /* 0x8000001415147210 */ /* 0x000fca0007f1e0ff */
[----:B------:R-:W-:Y:S01]  /*0440*/  IMAD.X R21, R22, 0x1, ~R19, P0 ;  /* 0x0000000116157824 */ /* 0x000fe200000e0e13 */
[----:B------:R-:W-:-:S04]  /*0450*/  IADD3 R14, P0, PT, R14, R20, RZ ;  /* 0x000000140e0e7210 */ /* 0x000fc80007f1e0ff */
[----:B------:R1:W-:Y:S01]  /*0460*/  STS.64 [R18+0x10], R20 ;  /* 0x0000101412007388 */ /* 0x0003e20000000a00 */
[----:B------:R-:W-:Y:S01]  /*0470*/  IMAD.X R15, R15, 0x1, R21, P0 ;  /* 0x000000010f0f7824 */ /* 0x000fe200000e0615 */
        /* <DEDUP_REMOVED lines=17> */
[----:B------:R-:W-:-:S05]  /*0590*/  IMAD.X R3, R3, 0x1, R5, P0 ;  /* 0x0000000103037824 */ /* 0x000fca00000e0605 */
[----:B------:R1:W-:Y:S03]  /*05a0*/  STS.64 [R18+0x48], R2 ;  /* 0x0000480212007388 */ /* 0x0003e60000000a00 */
.L_x_246:
[----:B------:R-:W-:Y:S05]  /*05b0*/  WARPSYNC.ALL ;  /* 0x0000000000007948 */ /* 0x000fea0003800000 */
[----:B------:R-:W-:Y:S06]  /*05c0*/  BAR.SYNC.DEFER_BLOCKING 0x0 ;  /* 0x0000000000007b1d */ /* 0x000fec0000010000 */
[----:B------:R-:W-:Y:S05]  /*05d0*/  @P1 EXIT ;  /* 0x000000000000194d */ /* 0x000fea0003800000 */
[----:B01----:R-:W0:Y:S04]  /*05e0*/  LDS.64 R2, [R0+0x10] ;  /* 0x0000100000027984 */ /* 0x003e280000000a00 */
[----:B0-----:R-:W-:Y:S01]  /*05f0*/  STG.E.64 desc[UR4][R16.64], R2 ;  /* 0x0000000210007986 */ /* 0x001fe2000c101b04 */
[----:B------:R-:W-:Y:S05]  /*0600*/  EXIT ;  /* 0x000000000000794d */ /* 0x000fea0003800000 */
.L_x_247:
[----:B------:R-:W-:Y:S02]  /*0610*/  IMAD.MOV.U32 R24, RZ, RZ, R20 ;  /* 0x000000ffff187224 */ /* 0x000fe400078e0014 */
[----:B------:R-:W-:Y:S02]  /*0620*/  IMAD.MOV.U32 R23, RZ, RZ, 0x1 ;  /* 0x00000001ff177424 */ /* 0x000fe400078e00ff */
[----:B------:R-:W-:Y:S02]  /*0630*/  IMAD.MOV.U32 R22, RZ, RZ, RZ ;  /* 0x000000ffff167224 */ /* 0x000fe400078e00ff */
[----:B------:R-:W-:-:S07]  /*0640*/  IMAD.MOV.U32 R21, RZ, RZ, -0x1 ;  /* 0xffffffffff157424 */ /* 0x000fce00078e00ff */
[----:B------:R-:W-:Y:S05]  /*0650*/  WARPSYNC.COLLECTIVE R21, `(.L_x_248) ;  /* 0x0000000015087348 */ /* 0x000fea0003c00000 */
[----:B------:R0:W1:Y:S02]  /*0660*/  SHFL.UP P0, R25, R24, R23, R22 ;  /* 0x0400001718197389 */ /* 0x0000640000000016 */
[----:B01----:R-:W-:Y:S05]  /*0670*/  ENDCOLLECTIVE ;  /* 0x000000000000791b */ /* 0x003fea0003800000 */
.L_x_248:
[----:B------:R-:W-:Y:S02]  /*0680*/  IMAD.MOV.U32 R24, RZ, RZ, R19 ;  /* 0x000000ffff187224 */ /* 0x000fe400078e0013 */
[----:B------:R-:W-:-:S07]  /*0690*/  IMAD.MOV.U32 R27, RZ, RZ, R25 ;  /* 0x000000ffff1b7224 */ /* 0x000fce00078e0019 */
[----:B------:R-:W-:Y:S05]  /*06a0*/  WARPSYNC.COLLECTIVE R21, `(.L_x_249) ;  /* 0x0000000015087348 */ /* 0x000fea0003c00000 */
[----:B------:R0:W1:Y:S02]  /*06b0*/  SHFL.UP P0, R25, R24, R23, R22 ;  /* 0x0400001718197389 */ /* 0x0000640000000016 */
[----:B01----:R-:W-:Y:S05]  /*06c0*/  ENDCOLLECTIVE ;  /* 0x000000000000791b */ /* 0x003fea0003800000 */
.L_x_249:
[----:B------:R-:W-:Y:S01]  /*06d0*/  IADD3 R26, P2, PT, R27, R20, RZ ;  /* 0x000000141b1a7210 */ /* 0x000fe20007f5e0ff */
[----:B------:R-:W-:-:S03]  /*06e0*/  IMAD.MOV.U32 R23, RZ, RZ, 0x2 ;  /* 0x00000002ff177424 */ /* 0x000fc600078e00ff */
[----:B------:R-:W-:Y:S01]  /*06f0*/  SEL R27, R26, R27, P0 ;  /* 0x0000001b1a1b7207 */ /* 0x000fe20000000000 */
[----:B------:R-:W-:-:S04]  /*0700*/  IMAD.X R26, R25, 0x1, R19, P2 ;  /* 0x00000001191a7824 */ /* 0x000fc800010e0613 */
[----:B------:R-:W-:Y:S01]  /*0710*/  IMAD.MOV.U32 R24, RZ, RZ, R27 ;  /* 0x000000ffff187224 */ /* 0x000fe200078e001b */
[----:B------:R-:W-:-:S07]  /*0720*/  SEL R26, R26, R25, P0 ;  /* 0x000000191a1a7207 */ /* 0x000fce0000000000 */
[----:B------:R-:W-:Y:S05]  /*0730*/  WARPSYNC.COLLECTIVE R21, `(.L_x_250) ;  /* 0x0000000015087348 */ /* 0x000fea0003c00000 */
[----:B------:R0:W1:Y:S02]  /*0740*/  SHFL.UP P0, R25, R24, R23, R22 ;  /* 0x0400001718197389 */ /* 0x0000640000000016 */
[----:B01----:R-:W-:Y:S05]  /*0750*/  ENDCOLLECTIVE ;  /* 0x000000000000791b */ /* 0x003fea0003800000 */
.L_x_250:
[----:B------:R-:W-:Y:S02]  /*0760*/  IMAD.MOV.U32 R24, RZ, RZ, R26 ;  /* 0x000000ffff187224 */ /* 0x000fe400078e001a */
[----:B------:R-:W-:-:S07]  /*0770*/  IMAD.MOV.U32 R28, RZ, RZ, R25 ;  /* 0x000000ffff1c7224 */ /* 0x000fce00078e0019 */
[----:B------:R-:W-:Y:S05]  /*0780*/  WARPSYNC.COLLECTIVE R21, `(.L_x_251) ;  /* 0x0000000015087348 */ /* 0x000fea0003c00000 */
[----:B------:R0:W1:Y:S02]  /*0790*/  SHFL.UP P0, R25, R24, R23, R22 ;  /* 0x0400001718197389 */ /* 0x0000640000000016 */
[----:B01----:R-:W-:Y:S05]  /*07a0*/  ENDCOLLECTIVE ;  /* 0x000000000000791b */ /* 0x003fea0003800000 */
.L_x_251:
        /* <DEDUP_REMOVED lines=9> */
.L_x_252:
[----:B------:R-:W-:Y:S02]  /*0840*/  IMAD.MOV.U32 R24, RZ, RZ, R29 ;  /* 0x000000ffff187224 */ /* 0x000fe400078e001d */
[----:B------:R-:W-:-:S07]  /*0850*/  IMAD.MOV.U32 R27, RZ, RZ, R25 ;  /* 0x000000ffff1b7224 */ /* 0x000fce00078e0019 */
[----:B------:R-:W-:Y:S05]  /*0860*/  WARPSYNC.COLLECTIVE R21, `(.L_x_253) ;  /* 0x0000000015087348 */ /* 0x000fea0003c00000 */
[----:B------:R0:W1:Y:S02]  /*0870*/  SHFL.UP P0, R25, R24, R23, R22 ;  /* 0x0400001718197389 */ /* 0x0000640000000016 */
[----:B01----:R-:W-:Y:S05]  /*0880*/  ENDCOLLECTIVE ;  /* 0x000000000000791b */ /* 0x003fea0003800000 */
.L_x_253:
        /* <DEDUP_REMOVED lines=9> */
.L_x_254:
[----:B------:R-:W-:Y:S02]  /*0920*/  IMAD.MOV.U32 R24, RZ, RZ, R29 ;  /* 0x000000ffff187224 */ /* 0x000fe400078e001d */
[----:B------:R-:W-:-:S07]  /*0930*/  IMAD.MOV.U32 R27, RZ, RZ, R25 ;  /* 0x000000ffff1b7224 */ /* 0x000fce00078e0019 */
[----:B------:R-:W-:Y:S05]  /*0940*/  WARPSYNC.COLLECTIVE R21, `(.L_x_255) ;  /* 0x0000000015087348 */ /* 0x000fea0003c00000 */
[----:B------:R0:W1:Y:S02]  /*0950*/  SHFL.UP P0, R25, R24, R23, R22 ;  /* 0x0400001718197389 */ /* 0x0000640000000016 */
[----:B01----:R-:W-:Y:S05]  /*0960*/  ENDCOLLECTIVE ;  /* 0x000000000000791b */ /* 0x003fea0003800000 */
.L_x_255:
        /* <DEDUP_REMOVED lines=9> */
.L_x_256:
[----:B------:R-:W-:Y:S02]  /*0a00*/  IMAD.MOV.U32 R24, RZ, RZ, R26 ;  /* 0x000000ffff187224 */ /* 0x000fe400078e001a */
[----:B------:R-:W-:-:S07]  /*0a10*/  IMAD.MOV.U32 R28, RZ, RZ, R25 ;  /* 0x000000ffff1c7224 */ /* 0x000fce00078e0019 */
[----:B------:R-:W-:Y:S05]  /*0a20*/  WARPSYNC.COLLECTIVE R21, `(.L_x_257) ;  /* 0x0000000015087348 */ /* 0x000fea0003c00000 */
[----:B------:R0:W1:Y:S02]  /*0a30*/  SHFL.UP P0, R25, R24, R23, R22 ;  /* 0x0400001718197389 */ /* 0x0000640000000016 */
[----:B01----:R-:W-:Y:S05]  /*0a40*/  ENDCOLLECTIVE ;  /* 0x000000000000791b */ /* 0x003fea0003800000 */
.L_x_257:
[----:B------:R-:W-:Y:S05]  /*0a50*/  BRA `(.L_x_258) ;  /* 0xfffffff800647947 */ /* 0x000fea000383ffff */
.L_x_259:
        /* <DEDUP_REMOVED lines=10> */
.L_x_467:


//--------------------- .text._ZN3cub18CUB_300001_SM_10006detail10radix_sort30DeviceRadixSortHistogramKernelINS1_5radix10policy_hubIlNS0_8NullTypeEyE10Policy1000ELNS0_9SortOrderE0ElyNS1_21identity_decomposer_tEEEvPT2_PKT1_SB_iiT3_ --------------------------
	.section	.text._ZN3cub18CUB_300001_SM_10006detail10radix_sort30DeviceRadixSortHistogramKernelINS1_5radix10policy_hubIlNS0_8NullTypeEyE10Policy1000ELNS0_9SortOrderE0ElyNS1_21identity_decomposer_tEEEvPT2_PKT1_SB_iiT3_,"ax",@progbits
	.align	128
        .global         _ZN3cub18CUB_300001_SM_10006detail10radix_sort30DeviceRadixSortHistogramKernelINS1_5radix10policy_hubIlNS0_8NullTypeEyE10Policy1000ELNS0_9SortOrderE0ElyNS1_21identity_decomposer_tEEEvPT2_PKT1_SB_iiT3_
        .type           _ZN3cub18CUB_300001_SM_10006detail10radix_sort30DeviceRadixSortHistogramKernelINS1_5radix10policy_hubIlNS0_8NullTypeEyE10Policy1000ELNS0_9SortOrderE0ElyNS1_21identity_decomposer_tEEEvPT2_PKT1_SB_iiT3_,@function
        .size           _ZN3cub18CUB_300001_SM_10006detail10radix_sort30DeviceRadixSortHistogramKernelINS1_5radix10policy_hubIlNS0_8NullTypeEyE10Policy1000ELNS0_9SortOrderE0ElyNS1_21identity_decomposer_tEEEvPT2_PKT1_SB_iiT3_,(.L_x_468 - _ZN3cub18CUB_300001_SM_10006detail10radix_sort30DeviceRadixSortHistogramKernelINS1_5radix10policy_hubIlNS0_8NullTypeEyE10Policy1000ELNS0_9SortOrderE0ElyNS1_21identity_decomposer_tEEEvPT2_PKT1_SB_iiT3_)
        .other          _ZN3cub18CUB_300001_SM_10006detail10radix_sort30DeviceRadixSortHistogramKernelINS1_5radix10policy_hubIlNS0_8NullTypeEyE10Policy1000ELNS0_9SortOrderE0ElyNS1_21identity_decomposer_tEEEvPT2_PKT1_SB_iiT3_,@"STO_CUDA_ENTRY STV_DEFAULT"
_ZN3cub18CUB_300001_SM_10006detail10radix_sort30DeviceRadixSortHistogramKernelINS1_5radix10policy_hubIlNS0_8NullTypeEyE10Policy1000ELNS0_9SortOrderE0ElyNS1_21identity_decomposer_tEEEvPT2_PKT1_SB_iiT3_:
.text._ZN3cub18CUB_300001_SM_10006detail10radix_sort30DeviceRadixSortHistogramKernelINS1_5radix10policy_hubIlNS0_8NullTypeEyE10Policy1000ELNS0_9SortOrderE0ElyNS1_21identity_decomposer_tEEEvPT2_PKT1_SB_iiT3_:
[----:B------:R-:W-:Y:S01]  /*0000*/  LDC R1, c[0x0][0x37c] ;  /* 0x0000df00ff017b82 */ /* 0x000fe20000000800 */
[----:B------:R-:W0:Y:S02]  /*0010*/  LDCU.64 UR4, c[0x0][0x390] ;  /* 0x00007200ff0477ac */ /* 0x000e240008000a00 */
[----:B0-----:R-:W-:-:S04]  /*0020*/  ISETP.NE.U32.AND P0, PT, RZ, UR4, PT ;  /* 0x00000004ff007c0c */ /* 0x001fc8000bf05070 */
[----:B------:R-:W-:-:S13]  /*0030*/  ISETP.NE.AND.EX P0, PT, RZ, UR5, PT, P0 ;  /* 0x00000005ff007c0c */ /* 0x000fda000bf05300 */
[----:B------:R-:W-:Y:S05]  /*0040*/  @!P0 EXIT ;  /* 0x000000000000894d */ /* 0x000fea0003800000 */
[----:B------:R-:W0:Y:S01]  /*0050*/  S2R R36, SR_TID.X ;  /* 0x0000000000247919 */ /* 0x000e220000002100 */
[----:B------:R-:W1:Y:S01]  /*0060*/  LDC.64 R2, c[0x0][0x398] ;  /* 0x0000e600ff027b82 */ /* 0x000e620000000a00 */
[----:B------:R-:W-:Y:S01]  /*0070*/  UMOV UR4, 0x400 ;  /* 0x0000040000047882 */ /* 0x000fe20000000000 */
[----:B------:R-:W2:Y:S01]  /*0080*/  LDCU.64 UR16, c[0x0][0x358] ;  /* 0x00006b00ff1077ac */ /* 0x000ea20008000a00 */
[----:B------:R-:W3:Y:S05]  /*0090*/  LDCU UR18, c[0x0][0x370] ;  /* 0x00006e00ff1277ac */ /* 0x000eea0008000800 */
[----:B------:R-:W4:Y:S01]  /*00a0*/  S2UR UR5, SR_CgaCtaId ;  /* 0x00000000000579c3 */ /* 0x000f220000008800 */
[----:B------:R-:W-:Y:S01]  /*00b0*/  UMOV UR6, URZ ;  /* 0x000000ff00067c82 */ /* 0x000fe20008000000 */
[----:B------:R-:W-:-:S06]  /*00c0*/  UMOV UR7, URZ ;  /* 0x000000ff00077c82 */ /* 0x000fcc0008000000 */
[----:B------:R-:W5:Y:S01]  /*00d0*/  S2UR UR8, SR_CTAID.X ;  /* 0x00000000000879c3 */ /* 0x000f620000002500 */
[----:B-1----:R-:W-:-:S04]  /*00e0*/  IADD3 R0, PT, PT, R3, 0x7, -R2 ;  /* 0x0000000703007810 */ /* 0x002fc80007ffe802 */
[----:B------:R-:W-:Y:S01]  /*00f0*/  ISETP.GE.AND P0, PT, R0, 0x8, PT ;  /* 0x000000080000780c */ /* 0x000fe20003f06270 */
[C---:B0-----:R-:W-:Y:S01]  /*0100*/  VIADD R50, R36.reuse, 0x80 ;  /* 0x0000008024327836 */ /* 0x041fe20000000000 */
[----:B----4-:R-:W-:Y:S02]  /*0110*/  ULEA UR4, UR5, UR4, 0x18 ;  /* 0x0000000405047291 */ /* 0x010fe4000f8ec0ff */
[C---:B------:R-:W-:Y:S01]  /*0120*/  ISETP.GT.U32.OR P0, PT, R36.reuse, 0xff, !P0 ;  /* 0x000000ff2400780c */ /* 0x040fe20004704470 */
[C---:B------:R-:W-:Y:S02]  /*0130*/  VIADD R48, R36.reuse, 0x100 ;  /* 0x0000010024307836 */ /* 0x040fe40000000000 */
[C---:B------:R-:W-:Y:S01]  /*0140*/  VIADD R46, R36.reuse, 0x200 ;  /* 0x00000200242e7836 */ /* 0x040fe20000000000 */
[----:B------:R-:W-:Y:S01]  /*0150*/  P2R R38, PR, RZ, 0x1 ;  /* 0x00000001ff267803 */ /* 0x000fe20000000000 */
[C---:B------:R-:W-:Y:S01]  /*0160*/  VIADD R44, R36.reuse, 0x280 ;  /* 0x00000280242c7836 */ /* 0x040fe20000000000 */
[C---:B------:R-:W-:Y:S01]  /*0170*/  LEA R0, R36.reuse, UR4, 0x2 ;  /* 0x0000000424007c11 */ /* 0x040fe2000f8e10ff */
[C---:B------:R-:W-:Y:S01]  /*0180*/  VIADD R42, R36.reuse, 0x300 ;  /* 0x00000300242a7836 */ /* 0x040fe20000000000 */
[----:B-----5:R-:W-:Y:S01]  /*0190*/  USHF.L.U32 UR8, UR8, 0xb, URZ ;  /* 0x0000000b08087899 */ /* 0x020fe200080006ff */
[----:B--23--:R-:W-:-:S11]  /*01a0*/  VIADD R40, R36, 0x780 ;  /* 0x0000078024287836 */ /* 0x00cfd60000000000 */
.L_x_343:
[----:B------:R-:W-:Y:S01]  /*01b0*/  ISETP.NE.AND P0, PT, R38, RZ, PT ;  /* 0x000000ff2600720c */ /* 0x000fe20003f05270 */
[----:B------:R-:W-:-:S12]  /*01c0*/  BSSY.RECONVERGENT B0, `(.L_x_260) ;  /* 0x0000081000007945 */ /* 0x000fd80003800200 */
[----:B0-2345:R-:W-:Y:S05]  /*01d0*/  @P0 BRA `(.L_x_261) ;  /* 0x0000000400fc0947 */ /* 0x03dfea0003800000 */
[----:B------:R-:W0:Y:S02]  /*01e0*/  LDC.64 R2, c[0x0][0x398] ;  /* 0x0000e600ff027b82 */ /* 0x000e240000000a00 */
[----:B0-----:R-:W-:-:S04]  /*01f0*/  IADD3 R2, PT, PT, R3, 0x7, -R2 ;  /* 0x0000000703027810 */ /* 0x001fc80007ffe802 */
[----:B------:R-:W-:-:S04]  /*0200*/  SHF.R.S32.HI R3, RZ, 0x1f, R2 ;  /* 0x0000001fff037819 */ /* 0x000fc80000011402 */
[----:B------:R-:W-:-:S04]  /*0210*/  LEA.HI R3, R3, R2, RZ, 0x3 ;  /* 0x0000000203037211 */ /* 0x000fc800078f18ff */
[----:B------:R-:W-:Y:S01]  /*0220*/  SHF.R.S32.HI R4, RZ, 0x3, R3 ;  /* 0x00000003ff047819 */ /* 0x000fe20000011403 */
[----:B------:R-:W-:-:S03]  /*0230*/  IMAD.MOV.U32 R3, RZ, RZ, RZ ;  /* 0x000000ffff037224 */ /* 0x000fc600078e00ff */
[C---:B------:R-:W-:Y:S01]  /*0240*/  LOP3.LUT R6, R4.reuse, 0xffffff0, RZ, 0xc0, !PT ;  /* 0x0ffffff004067812 */ /* 0x040fe200078ec0ff */
[----:B------:R-:W-:-:S05]  /*0250*/  VIADD R2, R4, 0xffffffff ;  /* 0xffffffff04027836 */ /* 0x000fca0000000000 */
[----:B------:R-:W-:-:S13]  /*0260*/  ISETP.GE.U32.AND P0, PT, R2, 0xf, PT ;  /* 0x0000000f0200780c */ /* 0x000fda0003f06070 */
[----:B------:R-:W-:Y:S05]  /*0270*/  @!P0 BRA `(.L_x_262) ;  /* 0x00000000005c8947 */ /* 0x000fea0003800000 */
[----:B------:R-:W-:Y:S02]  /*0280*/  IMAD.MOV R3, RZ, RZ, -R6 ;  /* 0x000000ffff037224 */ /* 0x000fe400078e0a06 */
[----:B------:R-:W-:-:S07]  /*0290*/  VIADD R2, R0, 0x2000 ;  /* 0x0000200000027836 */ /* 0x000fce0000000000 */
.L_x_263:
[----:B------:R-:W-:Y:S01]  /*02a0*/  IADD3 R3, PT, PT, R3, 0x10, RZ ;  /* 0x0000001003037810 */ /* 0x000fe20007ffe0ff */
[----:B------:R-:W-:Y:S03]  /*02b0*/  STS [R2+-0x2000], RZ ;  /* 0xffe000ff02007388 */ /* 0x000fe60000000800 */
        /* <DEDUP_REMOVED lines=18> */
[----:B------:R-:W-:-:S07]  /*03e0*/  IMAD.MOV.U32 R3, RZ, RZ, R6 ;  /* 0x000000ffff037224 */ /* 0x000fce00078e0006 */
.L_x_262:
[C---:B------:R-:W-:Y:S02]  /*03f0*/  LOP3.LUT R2, R4.reuse, 0xf, RZ, 0xc0, !PT ;  /* 0x0000000f04027812 */ /* 0x040fe400078ec0ff */
[----:B------:R-:W-:Y:S02]  /*0400*/  LOP3.LUT R7, R4, 0x7, RZ, 0xc0, !PT ;  /* 0x0000000704077812 */ /* 0x000fe400078ec0ff */
[C---:B------:R-:W-:Y:S01]  /*0410*/  ISETP.NE.AND P1, PT, R2.reuse, RZ, PT ;  /* 0x000000ff0200720c */ /* 0x040fe20003f25270 */
[----:B------:R-:W-:Y:S01]  /*0420*/  VIADD R2, R2, 0xffffffff ;  /* 0xffffffff02027836 */ /* 0x000fe20000000000 */
[----:B------:R-:W-:Y:S01]  /*0430*/  LOP3.LUT R5, R4, 0x3, RZ, 0xc0, !PT ;  /* 0x0000000304057812 */ /* 0x000fe200078ec0ff */
[----:B------:R-:W-:-:S10]  /*0440*/  VIADD R8, R7, 0xffffffff ;  /* 0xffffffff07087836 */ /* 0x000fd40000000000 */
[----:B------:R-:W-:Y:S05]  /*0450*/  @!P1 BRA `(.L_x_264) ;  /* 0x0000000000789947 */ /* 0x000fea0003800000 */
[----:B------:R-:W-:Y:S02]  /*0460*/  ISETP.GE.U32.AND P2, PT, R2, 0x7, PT ;  /* 0x000000070200780c */ /* 0x000fe40003f46070 */
[----:B------:R-:W-:-:S11]  /*0470*/  ISETP.NE.AND P3, PT, R7, RZ, PT ;  /* 0x000000ff0700720c */ /* 0x000fd60003f65270 */
[----:B------:R-:W-:Y:S05]  /*0480*/  @!P2 BRA `(.L_x_265) ;  /* 0x000000000028a947 */ /* 0x000fea0003800000 */
        /* <DEDUP_REMOVED lines=10> */
.L_x_265:
[----:B------:R-:W-:Y:S05]  /*0530*/  @!P3 BRA `(.L_x_264) ;  /* 0x000000000040b947 */ /* 0x000fea0003800000 */
[----:B------:R-:W-:Y:S02]  /*0540*/  ISETP.GE.U32.AND P2, PT, R8, 0x3, PT ;  /* 0x000000030800780c */ /* 0x000fe40003f46070 */
[----:B------:R-:W-:-:S11]  /*0550*/  ISETP.NE.AND P3, PT, R5, RZ, PT ;  /* 0x000000ff0500720c */ /* 0x000fd60003f65270 */
[C---:B0-----:R-:W-:Y:S02]  /*0560*/  @P2 IMAD R4, R3.reuse, 0x400, R0 ;  /* 0x0000040003042824 */ /* 0x041fe400078e0200 */
[----:B------:R-:W-:-:S03]  /*0570*/  @P2 VIADD R3, R3, 0x4 ;  /* 0x0000000403032836 */ /* 0x000fc60000000000 */
[----:B------:R1:W-:Y:S04]  /*0580*/  @P2 STS [R4], RZ ;  /* 0x000000ff04002388 */ /* 0x0003e80000000800 */
[----:B------:R1:W-:Y:S04]  /*0590*/  @P2 STS [R4+0x400], RZ ;  /* 0x000400ff04002388 */ /* 0x0003e80000000800 */
[----:B------:R1:W-:Y:S04]  /*05a0*/  @P2 STS [R4+0x800], RZ ;  /* 0x000800ff04002388 */ /* 0x0003e80000000800 */
[----:B------:R1:W-:Y:S01]  /*05b0*/  @P2 STS [R4+0xc00], RZ ;  /* 0x000c00ff04002388 */ /* 0x0003e20000000800 */
[----:B------:R-:W-:Y:S05]  /*05c0*/  @!P3 BRA `(.L_x_264) ;  /* 0x00000000001cb947 */ /* 0x000fea0003800000 */
[----:B------:R-:W-:Y:S01]  /*05d0*/  IMAD R3, R3, 0x400, R0 ;  /* 0x0000040003037824 */ /* 0x000fe200078e0200 */
[----:B------:R-:W-:-:S04]  /*05e0*/  ISETP.NE.AND P2, PT, R5, 0x1, PT ;  /* 0x000000010500780c */ /* 0x000fc80003f45270 */
[----:B------:R2:W-:Y:S09]  /*05f0*/  STS [R3], RZ ;  /* 0x000000ff03007388 */ /* 0x0005f20000000800 */
[----:B--2---:R-:W-:Y:S05]  /*0600*/  @!P2 BRA `(.L_x_264) ;  /* 0x00000000000ca947 */ /* 0x004fea0003800000 */
[----:B------:R-:W-:Y:S01]  /*0610*/  ISETP.NE.AND P2, PT, R5, 0x2, PT ;  /* 0x000000020500780c */ /* 0x000fe20003f45270 */
[----:B------:R2:W-:-:S12]  /*0620*/  STS [R3+0x400], RZ ;  /* 0x000400ff03007388 */ /* 0x0005d80000000800 */
[----:B------:R2:W-:Y:S02]  /*0630*/  @P2 STS [R3+0x800], RZ ;  /* 0x000800ff03002388 */ /* 0x0005e40000000800 */
.L_x_264:
[----:B------:R-:W-:-:S13]  /*0640*/  ISETP.GT.U32.AND P2, PT, R36, 0x7f, PT ;  /* 0x0000007f2400780c */ /* 0x000fda0003f44070 */
[----:B------:R-:W-:Y:S05]  /*0650*/  @P2 BRA `(.L_x_261) ;  /* 0x0000000000dc2947 */ /* 0x000fea0003800000 */
[----:B--2---:R-:W-:Y:S01]  /*0660*/  HFMA2 R3, -RZ, RZ, 0, 0 ;  /* 0x00000000ff037431 */ /* 0x004fe200000001ff */
[----:B------:R-:W-:Y:S06]  /*0670*/  @!P0 BRA `(.L_x_266) ;  /* 0x0000000000588947 */ /* 0x000fec0003800000 */
[----:B------:R-:W-:-:S07]  /*0680*/  IMAD.MOV.U32 R3, RZ, RZ, RZ ;  /* 0x000000ffff037224 */ /* 0x000fce00078e00ff */
.L_x_267:
[C---:B012---:R-:W-:Y:S02]  /*0690*/  IMAD R4, R3.reuse, 0x400, R0 ;  /* 0x0000040003047824 */ /* 0x047fe400078e0200 */
[----:B------:R-:W-:-:S03]  /*06a0*/  VIADD R3, R3, 0x10 ;  /* 0x0000001003037836 */ /* 0x000fc60000000000 */
[----:B------:R2:W-:Y:S02]  /*06b0*/  STS [R4+0x200], RZ ;  /* 0x000200ff04007388 */ /* 0x0005e40000000800 */
[----:B------:R-:W-:Y:S02]  /*06c0*/  ISETP.NE.AND P0, PT, R3, R6, PT ;  /* 0x000000060300720c */ /* 0x000fe40003f05270 */
[----:B------:R2:W-:Y:S04]  /*06d0*/  STS [R4+0x600], RZ ;  /* 0x000600ff04007388 */ /* 0x0005e80000000800 */
        /* <DEDUP_REMOVED lines=13> */
[----:B------:R2:W-:Y:S01]  /*07b0*/  STS [R4+0x3e00], RZ ;  /* 0x003e00ff04007388 */ /* 0x0005e20000000800 */
[----:B------:R-:W-:Y:S05]  /*07c0*/  @P0 BRA `(.L_x_267) ;  /* 0xfffffffc00b00947 */ /* 0x000fea000383ffff */
[----:B------:R-:W-:-:S07]  /*07d0*/  IMAD.MOV.U32 R3, RZ, RZ, R6 ;  /* 0x000000ffff037224 */ /* 0x000fce00078e0006 */
.L_x_266:
[----:B------:R-:W-:Y:S05]  /*07e0*/  @!P1 BRA `(.L_x_261) ;  /* 0x0000000000789947 */ /* 0x000fea0003800000 */
[----:B------:R-:W-:Y:S02]  /*07f0*/  ISETP.GE.U32.AND P0, PT, R2, 0x7, PT ;  /* 0x000000070200780c */ /* 0x000fe40003f06070 */
[----:B------:R-:W-:-:S11]  /*0800*/  ISETP.NE.AND P1, PT, R7, RZ, PT ;  /* 0x000000ff0700720c */ /* 0x000fd60003f25270 */
[----:B------:R-:W-:Y:S05]  /*0810*/  @!P0 BRA `(.L_x_268) ;  /* 0x0000000000288947 */ /* 0x000fea0003800000 */
[C---:B------:R-:W-:Y:S02]  /*0820*/  IMAD R2, R3.reuse, 0x400, R0 ;  /* 0x0000040003027824 */ /* 0x040fe400078e0200 */
[----:B------:R-:W-:-:S03]  /*0830*/  VIADD R3, R3, 0x8 ;  /* 0x0000000803037836 */ /* 0x000fc60000000000 */
[----:B------:R3:W-:Y:S04]  /*0840*/  STS [R2+0x200], RZ ;  /* 0x000200ff02007388 */ /* 0x0007e80000000800 */
[----:B------:R3:W-:Y:S04]  /*0850*/  STS [R2+0x600], RZ ;  /* 0x000600ff02007388 */ /* 0x0007e80000000800 */
[----:B------:R3:W-:Y:S04]  /*0860*/  STS [R2+0xa00], RZ ;  /* 0x000a00ff02007388 */ /* 0x0007e80000000800 */
[----:B------:R3:W-:Y:S04]  /*0870*/  STS [R2+0xe00], RZ ;  /* 0x000e00ff02007388 */ /* 0x0007e80000000800 */
[----:B------:R3:W-:Y:S04]  /*0880*/  STS [R2+0x1200], RZ ;  /* 0x001200ff02007388 */ /* 0x0007e80000000800 */
[----:B------:R3:W-:Y:S04]  /*0890*/  STS [R2+0x1600], RZ ;  /* 0x001600ff02007388 */ /* 0x0007e80000000800 */
[----:B------:R3:W-:Y:S04]  /*08a0*/  STS [R2+0x1a00], RZ ;  /* 0x001a00ff02007388 */ /* 0x0007e80000000800 */
[----:B------:R3:W-:Y:S02]  /*08b0*/  STS [R2+0x1e00], RZ ;  /* 0x001e00ff02007388 */ /* 0x0007e40000000800 */
.L_x_268:
[----:B------:R-:W-:Y:S05]  /*08c0*/  @!P1 BRA `(.L_x_261) ;  /* 0x0000000000409947 */ /* 0x000fea0003800000 */
[----:B------:R-:W-:Y:S02]  /*08d0*/  ISETP.GE.U32.AND P0, PT, R8, 0x3, PT ;  /* 0x000000030800780c */ /* 0x000fe40003f06070 */
[----:B------:R-:W-:-:S11]  /*08e0*/  ISETP.NE.AND P1, PT, R5, RZ, PT ;  /* 0x000000ff0500720c */ /* 0x000fd60003f25270 */
[C---:B---3--:R-:W-:Y:S02]  /*08f0*/  @P0 IMAD R2, R3.reuse, 0x400, R0 ;  /* 0x0000040003020824 */ /* 0x048fe400078e0200 */
[----:B------:R-:W-:-:S03]  /*0900*/  @P0 VIADD R3, R3, 0x4 ;  /* 0x0000000403030836 */ /* 0x000fc60000000000 */
[----:B------:R4:W-:Y:S04]  /*0910*/  @P0 STS [R2+0x200], RZ ;  /* 0x000200ff02000388 */ /* 0x0009e80000000800 */
[----:B------:R4:W-:Y:S04]  /*0920*/  @P0 STS [R2+0x600], RZ ;  /* 0x000600ff02000388 */ /* 0x0009e80000000800 */
[----:B------:R4:W-:Y:S04]  /*0930*/  @P0 STS [R2+0xa00], RZ ;  /* 0x000a00ff02000388 */ /* 0x0009e80000000800 */
[----:B------:R4:W-:Y:S01]  /*0940*/  @P0 STS [R2+0xe00], RZ ;  /* 0x000e00ff02000388 */ /* 0x0009e20000000800 */
[----:B------:R-:W-:Y:S05]  /*0950*/  @!P1 BRA `(.L_x_261) ;  /* 0x00000000001c9947 */ /* 0x000fea0003800000 */
[----:B------:R-:W-:Y:S01]  /*0960*/  IMAD R3, R3, 0x400, R0 ;  /* 0x0000040003037824 */ /* 0x000fe200078e0200 */
[----:B------:R-:W-:-:S04]  /*0970*/  ISETP.NE.AND P0, PT, R5, 0x1, PT ;  /* 0x000000010500780c */ /* 0x000fc80003f05270 */
[----:B------:R3:W-:Y:S09]  /*0980*/  STS [R3+0x200], RZ ;  /* 0x000200ff03007388 */ /* 0x0007f20000000800 */
[----:B---3--:R-:W-:Y:S05]  /*0990*/  @!P0 BRA `(.L_x_261) ;  /* 0x00000000000c8947 */ /* 0x008fea0003800000 */
[----:B------:R-:W-:Y:S01]  /*09a0*/  ISETP.NE.AND P0, PT, R5, 0x2, PT ;  /* 0x000000020500780c */ /* 0x000fe20003f05270 */
[----:B------:R3:W-:-:S12]  /*09b0*/  STS [R3+0x600], RZ ;  /* 0x000600ff03007388 */ /* 0x0007d80000000800 */
[----:B------:R3:W-:Y:S02]  /*09c0*/  @P0 STS [R3+0xa00], RZ ;  /* 0x000a00ff03000388 */ /* 0x0007e40000000800 */
.L_x_261:
[----:B------:R-:W-:Y:S05]  /*09d0*/  BSYNC.RECONVERGENT B0 ;  /* 0x0000000000007941 */ /* 0x000fea0003800200 */
.L_x_260:
[----:B------:R-:W5:Y:S01]  /*09e0*/  LDCU.64 UR10, c[0x0][0x390] ;  /* 0x00007200ff0a77ac */ /* 0x000f620008000a00 */
[----:B------:R-:W-:Y:S02]  /*09f0*/  USHF.L.U32 UR4, UR6, 0x1e, URZ ;  /* 0x0000001e06047899 */ /* 0x000fe400080006ff */
[----:B------:R-:W-:Y:S02]  /*0a00*/  USHF.L.U64.HI UR5, UR6, 0x1e, UR7 ;  /* 0x0000001e06057899 */ /* 0x000fe40008010207 */
[----:B-----5:R-:W-:-:S04]  /*0a10*/  UIADD3 UR4, UP0, UPT, -UR4, UR10, URZ ;  /* 0x0000000a04047290 */ /* 0x020fc8000ff1e1ff */
[----:B------:R-:W-:Y:S02]  /*0a20*/  UIADD3.X UR5, UPT, UPT, ~UR5, UR11, URZ, UP0, !UPT ;  /* 0x0000000b05057290 */ /* 0x000fe400087fe5ff */
[----:B------:R-:W-:-:S04]  /*0a30*/  UISETP.LT.U32.AND UP0, UPT, UR4, 0x40000000, UPT ;  /* 0x400000000400788c */ /* 0x000fc8000bf01070 */
[----:B------:R-:W-:-:S04]  /*0a40*/  UISETP.LT.U32.AND.EX UP0, UPT, UR5, URZ, UPT, UP0 ;  /* 0x000000ff0500728c */ /* 0x000fc8000bf01100 */
[----:B------:R-:W-:Y:S02]  /*0a50*/  USEL UR10, UR4, 0x40000000, UP0 ;  /* 0x40000000040a7887 */ /* 0x000fe40008000000 */
[----:B------:R-:W-:Y:S02]  /*0a60*/  USEL UR11, UR5, URZ, UP0 ;  /* 0x000000ff050b7287 */ /* 0x000fe40008000000 */
[----:B------:R-:W-:-:S04]  /*0a70*/  UISETP.GT.U32.AND UP0, UPT, UR10, UR8, UPT ;  /* 0x000000080a00728c */ /* 0x000fc8000bf04070 */
[----:B------:R-:W-:Y:S01]  /*0a80*/  UISETP.GT.U32.AND.EX UP0, UPT, UR11, URZ, UPT, UP0 ;  /* 0x000000ff0b00728c */ /* 0x000fe2000bf04100 */
[----:B------:R-:W-:Y:S08]  /*0a90*/  BAR.SYNC.DEFER_BLOCKING 0x0 ;  /* 0x0000000000007b1d */ /* 0x000ff00000010000 */
[----:B------:R-:W-:Y:S06]  /*0aa0*/  BAR.SYNC.DEFER_BLOCKING 0x0 ;  /* 0x0000000000007b1d */ /* 0x000fec0000010000 */
[----:B------:R-:W-:Y:S05]  /*0ab0*/  BRA.U !UP0, `(.L_x_269) ;  /* 0x0000000d085c7547 */ /* 0x000fea000b800000 */
[----:B------:R-:W-:Y:S01]  /*0ac0*/  UMOV UR9, UR8 ;  /* 0x0000000800097c82 */ /* 0x000fe20008000000 */
[----:B------:R-:W-:-:S05]  /*0ad0*/  UMOV UR5, URZ ;  /* 0x000000ff00057c82 */ /* 0x000fca0008000000 */
.L_x_274:
[----:B-----5:R-:W5:Y:S01]  /*0ae0*/  LDCU.64 UR14, c[0x0][0x390] ;  /* 0x00007200ff0e77ac */ /* 0x020f620008000a00 */
[----:B------:R-:W-:Y:S02]  /*0af0*/  USHF.L.U32 UR12, UR6, 0x1e, URZ ;  /* 0x0000001e060c7899 */ /* 0x000fe400080006ff */
[----:B------:R-:W-:Y:S02]  /*0b00*/  USHF.L.U64.HI UR13, UR6, 0x1e, UR7 ;  /* 0x0000001e060d7899 */ /* 0x000fe40008010207 */
[----:B------:R-:W-:-:S04]  /*0b10*/  UIADD3 UR12, UP0, UPT, UR9, UR12, URZ ;  /* 0x0000000c090c7290 */ /* 0x000fc8000ff1e0ff */
[----:B------:R-:W-:Y:S02]  /*0b20*/  UIADD3.X UR13, UPT, UPT, UR5, UR13, URZ, UP0, !UPT ;  /* 0x0000000d050d7290 */ /* 0x000fe400087fe4ff */
[----:B------:R-:W-:Y:S02]  /*0b30*/  ULEA UR9, UP0, UR18, UR9, 0xb ;  /* 0x0000000912097291 */ /* 0x000fe4000f8058ff */
[----:B-----5:R-:W-:Y:S02]  /*0b40*/  UIADD3 UR14, UP1, UPT, -UR12, UR14, URZ ;  /* 0x0000000e0c0e7290 */ /* 0x020fe4000ff3e1ff */
[----:B------:R-:W-:Y:S02]  /*0b50*/  UIADD3.X UR5, UPT, UPT, URZ, UR5, URZ, UP0, !UPT ;  /* 0x00000005ff057290 */ /* 0x000fe400087fe4ff */
[----:B------:R-:W-:Y:S02]  /*0b60*/  UIADD3.X UR4, UPT, UPT, ~UR13, UR15, URZ, UP1, !UPT ;  /* 0x0000000f0d047290 */ /* 0x000fe40008ffe5ff */
[----:B------:R-:W-:-:S02]  /*0b70*/  UISETP.GE.U32.AND UP1, UPT, UR14, 0x800, UPT ;  /* 0x000008000e00788c */ /* 0x000fc4000bf26070 */
[----:B------:R-:W-:Y:S02]  /*0b80*/  UISETP.GE.U32.AND UP0, UPT, UR9, UR10, UPT ;  /* 0x0000000a0900728c */ /* 0x000fe4000bf06070 */
[----:B------:R-:W-:Y:S02]  /*0b90*/  UISETP.GE.U32.AND.EX UP1, UPT, UR4, URZ, UPT, UP1 ;  /* 0x000000ff0400728c */ /* 0x000fe4000bf26110 */
[----:B------:R-:W-:-:S07]  /*0ba0*/  UISETP.GE.U32.AND.EX UP0, UPT, UR5, UR11, UPT, UP0 ;  /* 0x0000000b0500728c */ /* 0x000fce000bf06100 */
[----:B0-----:R-:W-:Y:S05]  /*0bb0*/  BRA.U !UP1, `(.L_x_270) ;  /* 0x0000000109587547 */ /* 0x001fea000b800000 */
[----:B------:R-:W0:Y:S01]  /*0bc0*/  LDCU.64 UR14, c[0x0][0x388] ;  /* 0x00007100ff0e77ac */ /* 0x000e220008000a00 */
[----:B---34-:R-:W-:-:S04]  /*0bd0*/  IADD3 R2, P0, PT, R36, UR12, RZ ;  /* 0x0000000c24027c10 */ /* 0x018fc8000ff1e0ff */
[----:B--2---:R-:W-:Y:S02]  /*0be0*/  IADD3.X R3, PT, PT, RZ, UR13, RZ, P0, !PT ;  /* 0x0000000dff037c10 */ /* 0x004fe400087fe4ff */
        /* <DEDUP_REMOVED lines=16> */
[----:B-1----:R0:W5:Y:S04]  /*0cf0*/  LDG.E.64 R4, desc[UR16][R34.64+0x3800] ;  /* 0x0038001022047981 */ /* 0x002168000c1e1b00 */
[----:B------:R0:W5:Y:S01]  /*0d00*/  LDG.E.64 R2, desc[UR16][R34.64+0x3c00] ;  /* 0x003c001022027981 */ /* 0x000162000c1e1b00 */
[----:B------:R-:W-:Y:S05]  /*0d10*/  BRA `(.L_x_271) ;  /* 0x00000004003c7947 */ /* 0x000fea0003800000 */
.L_x_270:
[C---:B------:R-:W-:Y:S01]  /*0d20*/  ISETP.GE.AND P5, PT, R36.reuse, UR14, PT ;  /* 0x0000000e24007c0c */ /* 0x040fe2000bfa6270 */
[----:B------:R-:W0:Y:S01]  /*0d30*/  LDCU.64 UR20, c[0x0][0x388] ;  /* 0x00007100ff1477ac */ /* 0x000e220008000a00 */
[----:B---34-:R-:W-:Y:S01]  /*0d40*/  IADD3 R2, P0, PT, R36, UR12, RZ ;  /* 0x0000000c24027c10 */ /* 0x018fe2000ff1e0ff */
[----:B------:R-:W-:Y:S01]  /*0d50*/  IMAD.MOV.U32 R32, RZ, RZ, -0x1 ;  /* 0xffffffffff207424 */ /* 0x000fe200078e00ff */
[----:B------:R-:W1:Y:S01]  /*0d60*/  S2R R36, SR_TID.X ;  /* 0x0000000000247919 */ /* 0x000e620000002100 */
[----:B------:R-:W-:Y:S01]  /*0d70*/  ISETP.GE.AND P2, PT, R50, UR14, PT ;  /* 0x0000000e32007c0c */ /* 0x000fe2000bf46270 */
[----:B------:R-:W-:Y:S01]  /*0d80*/  IMAD.MOV.U32 R33, RZ, RZ, 0x7fffffff ;  /* 0x7fffffffff217424 */ /* 0x000fe200078e00ff */
[----:B------:R-:W-:Y:S01]  /*0d90*/  ISETP.GE.AND P3, PT, R48, UR14, PT ;  /* 0x0000000e30007c0c */ /* 0x000fe2000bf66270 */
[----:B--2---:R-:W-:Y:S02]  /*0da0*/  IMAD.X R3, RZ, RZ, UR13, P0 ;  /* 0x0000000dff037e24 */ /* 0x004fe400080e06ff */
[----:B------:R-:W-:-:S02]  /*0db0*/  IMAD.MOV.U32 R30, RZ, RZ, -0x1 ;  /* 0xffffffffff1e7424 */ /* 0x000fc400078e00ff */
[----:B------:R-:W-:Y:S01]  /*0dc0*/  IMAD.MOV.U32 R31, RZ, RZ, 0x7fffffff ;  /* 0x7fffffffff1f7424 */ /* 0x000fe200078e00ff */
[----:B0-----:R-:W-:-:S04]  /*0dd0*/  LEA R34, P0, R2, UR20, 0x3 ;  /* 0x0000001402227c11 */ /* 0x001fc8000f8018ff */
[----:B------:R-:W-:Y:S01]  /*0de0*/  LEA.HI.X R35, R2, UR21, R3, 0x3, P0 ;  /* 0x0000001502237c11 */ /* 0x000fe200080f1c03 */
[----:B------:R-:W-:Y:S02]  /*0df0*/  IMAD.MOV.U32 R28, RZ, RZ, -0x1 ;  /* 0xffffffffff1c7424 */ /* 0x000fe400078e00ff */
[----:B------:R-:W-:Y:S02]  /*0e00*/  IMAD.MOV.U32 R29, RZ, RZ, 0x7fffffff ;  /* 0x7fffffffff1d7424 */ /* 0x000fe400078e00ff */
[----:B------:R2:W5:Y:S01]  /*0e10*/  @!P5 LDG.E.64 R32, desc[UR16][R34.64] ;  /* 0x000000102220d981 */ /* 0x000562000c1e1b00 */
[C---:B-1----:R-:W-:Y:S01]  /*0e20*/  VIADD R4, R36.reuse, 0x180 ;  /* 0x0000018024047836 */ /* 0x042fe20000000000 */
[----:B------:R-:W-:Y:S01]  /*0e30*/  MOV R26, 0xffffffff ;  /* 0xffffffff001a7802 */ /* 0x000fe20000000f00 */
[----:B------:R-:W-:Y:S01]  /*0e40*/  VIADD R2, R36, 0x380 ;  /* 0x0000038024027836 */ /* 0x000fe20000000000 */
[----:B------:R2:W5:Y:S01]  /*0e50*/  @!P2 LDG.E.64 R30, desc[UR16][R34.64+0x400] ;  /* 0x00040010221ea981 */ /* 0x000562000c1e1b00 */
[----:B------:R-:W-:Y:S01]  /*0e60*/  IMAD.MOV.U32 R27, RZ, RZ, 0x7fffffff ;  /* 0x7fffffffff1b7424 */ /* 0x000fe200078e00ff */
[----:B------:R-:W-:-:S02]  /*0e70*/  ISETP.GE.AND P4, PT, R4, UR14, PT ;  /* 0x0000000e04007c0c */ /* 0x000fc4000bf86270 */
[----:B------:R-:W-:Y:S01]  /*0e80*/  ISETP.GE.AND P5, PT, R46, UR14, PT ;  /* 0x0000000e2e007c0c */ /* 0x000fe2000bfa6270 */
[----:B------:R2:W5:Y:S01]  /*0e90*/  @!P3 LDG.E.64 R28, desc[UR16][R34.64+0x800] ;  /* 0x00080010221cb981 */ /* 0x000562000c1e1b00 */
[----:B------:R-:W-:Y:S01]  /*0ea0*/  ISETP.GE.AND P1, PT, R2, UR14, PT ;  /* 0x0000000e02007c0c */ /* 0x000fe2000bf26270 */
[----:B------:R-:W-:Y:S01]  /*0eb0*/  VIADD R2, R36, 0x480 ;  /* 0x0000048024027836 */ /* 0x000fe20000000000 */
[----:B------:R-:W-:Y:S01]  /*0ec0*/  ISETP.GE.AND P2, PT, R44, UR14, PT ;  /* 0x0000000e2c007c0c */ /* 0x000fe2000bf46270 */
[----:B------:R-:W-:Y:S01]  /*0ed0*/  IMAD.MOV.U32 R24, RZ, RZ, -0x1 ;  /* 0xffffffffff187424 */ /* 0x000fe200078e00ff */
[----:B------:R-:W-:Y:S01]  /*0ee0*/  ISETP.GE.AND P3, PT, R42, UR14, PT ;  /* 0x0000000e2a007c0c */ /* 0x000fe2000bf66270 */
[----:B------:R-:W-:Y:S01]  /*0ef0*/  IMAD.MOV.U32 R25, RZ, RZ, 0x7fffffff ;  /* 0x7fffffffff197424 */ /* 0x000fe200078e00ff */
[----:B------:R-:W-:-:S03]  /*0f00*/  LOP3.LUT R3, R36, 0x400, RZ, 0xfc, !PT ;  /* 0x0000040024037812 */ /* 0x000fc600078efcff */
[----:B------:R2:W5:Y:S01]  /*0f10*/  @!P4 LDG.E.64 R26, desc[UR16][R34.64+0xc00] ;  /* 0x000c0010221ac981 */ /* 0x000562000c1e1b00 */
[----:B------:R-:W-:Y:S01]  /*0f20*/  ISETP.GE.AND P4, PT, R2, UR14, PT ;  /* 0x0000000e02007c0c */ /* 0x000fe2000bf86270 */
[----:B------:R-:W-:Y:S01]  /*0f30*/  VIADD R2, R36, 0x500 ;  /* 0x0000050024027836 */ /* 0x000fe20000000000 */
[----:B------:R-:W-:Y:S01]  /*0f40*/  ISETP.GE.AND P0, PT, R3, UR14, PT ;  /* 0x0000000e03007c0c */ /* 0x000fe2000bf06270 */
[----:B------:R-:W-:Y:S01]  /*0f50*/  IMAD.MOV.U32 R22, RZ, RZ, -0x1 ;  /* 0xffffffffff167424 */ /* 0x000fe200078e00ff */
[----:B------:R2:W5:Y:S01]  /*0f60*/  @!P5 LDG.E.64 R24, desc[UR16][R34.64+0x1000] ;  /* 0x001000102218d981 */ /* 0x000562000c1e1b00 */
[----:B------:R-:W-:Y:S01]  /*0f70*/  IMAD.MOV.U32 R23, RZ, RZ, 0x7fffffff ;  /* 0x7fffffffff177424 */ /* 0x000fe200078e00ff */
[----:B------:R-:W-:Y:S01]  /*0f80*/  ISETP.GE.AND P5, PT, R2, UR14, PT ;  /* 0x0000000e02007c0c */ /* 0x000fe2000bfa6270 */
[----:B------:R-:W-:Y:S02]  /*0f90*/  IMAD.MOV.U32 R20, RZ, RZ, -0x1 ;  /* 0xffffffffff147424 */ /* 0x000fe400078e00ff */
[----:B------:R-:W-:Y:S01]  /*0fa0*/  IMAD.MOV.U32 R21, RZ, RZ, 0x7fffffff ;  /* 0x7fffffffff157424 */ /* 0x000fe200078e00ff */
[C---:B------:R-:W-:Y:S01]  /*0fb0*/  IADD3 R3, PT, PT, R36.reuse, 0x580, RZ ;  /* 0x0000058024037810 */ /* 0x040fe20007ffe0ff */
[----:B------:R-:W-:Y:S01]  /*0fc0*/  VIADD R2, R36, 0x600 ;  /* 0x0000060024027836 */ /* 0x000fe20000000000 */
[----:B------:R2:W5:Y:S01]  /*0fd0*/  @!P2 LDG.E.64 R22, desc[UR16][R34.64+0x1400] ;  /* 0x001400102216a981 */ /* 0x000562000c1e1b00 */
[----:B------:R-:W-:Y:S01]  /*0fe0*/  IMAD.MOV.U32 R18, RZ, RZ, -0x1 ;  /* 0xffffffffff127424 */ /* 0x000fe200078e00ff */
[----:B------:R-:W-:Y:S01]  /*0ff0*/  ISETP.GE.AND P2, PT, R3, UR14, PT ;  /* 0x0000000e03007c0c */ /* 0x000fe2000bf46270 */
[----:B------:R-:W-:Y:S01]  /*1000*/  IMAD.MOV.U32 R19, RZ, RZ, 0x7fffffff ;  /* 0x7fffffffff137424 */ /* 0x000fe200078e00ff */
[----:B------:R2:W5:Y:S01]  /*1010*/  @!P3 LDG.E.64 R20, desc[UR16][R34.64+0x1800] ;  /* 0x001800102214b981 */ /* 0x000562000c1e1b00 */
[----:B------:R-:W-:Y:S01]  /*1020*/  IMAD.MOV.U32 R16, RZ, RZ, -0x1 ;  /* 0xffffffffff107424 */ /* 0x000fe200078e00ff */
[----:B------:R-:W-:Y:S01]  /*1030*/  ISETP.GE.AND P3, PT, R2, UR14, PT ;  /* 0x0000000e02007c0c */ /* 0x000fe2000bf66270 */
[----:B------:R-:W-:-:S02]  /*1040*/  IMAD.MOV.U32 R17, RZ, RZ, 0x7fffffff ;  /* 0x7fffffffff117424 */ /* 0x000fc400078e00ff */
[----:B------:R-:W-:Y:S01]  /*1050*/  IMAD.MOV.U32 R14, RZ, RZ, -0x1 ;  /* 0xffffffffff0e7424 */ /* 0x000fe200078e00ff */
[----:B------:R2:W5:Y:S01]  /*1060*/  @!P1 LDG.E.64 R18, desc[UR16][R34.64+0x1c00] ;  /* 0x001c001022129981 */ /* 0x000562000c1e1b00 */
[----:B------:R-:W-:Y:S02]  /*1070*/  IMAD.MOV.U32 R15, RZ, RZ, 0x7fffffff ;  /* 0x7fffffffff0f7424 */ /* 0x000fe400078e00ff */
[C---:B------:R-:W-:Y:S01]  /*1080*/  VIADD R2, R36.reuse, 0x680 ;  /* 0x0000068024027836 */ /* 0x040fe20000000000 */
[----:B------:R2:W5:Y:S01]  /*1090*/  @!P0 LDG.E.64 R16, desc[UR16][R34.64+0x2000] ;  /* 0x0020001022108981 */ /* 0x000562000c1e1b00 */
[----:B------:R-:W-:-:S03]  /*10a0*/  VIADD R3, R36, 0x700 ;  /* 0x0000070024037836 */ /* 0x000fc60000000000 */
[----:B------:R2:W5:Y:S01]  /*10b0*/  @!P4 LDG.E.64 R14, desc[UR16][R34.64+0x2400] ;  /* 0x00240010220ec981 */ /* 0x000562000c1e1b00 */
[----:B------:R-:W-:Y:S02]  /*10c0*/  ISETP.GE.AND P1, PT, R2, UR14, PT ;  /* 0x0000000e02007c0c */ /* 0x000fe4000bf26270 */
[----:B------:R-:W-:Y:S02]  /*10d0*/  ISETP.GE.AND P0, PT, R3, UR14, PT ;  /* 0x0000000e03007c0c */ /* 0x000fe4000bf06270 */
[----:B------:R-:W-:Y:S01]  /*10e0*/  ISETP.GE.AND P4, PT, R40, UR14, PT ;  /* 0x0000000e28007c0c */ /* 0x000fe2000bf86270 */
[----:B------:R-:W-:Y:S01]  /*10f0*/  IMAD.MOV.U32 R13, RZ, RZ, 0x7fffffff ;  /* 0x7fffffffff0d7424 */ /* 0x000fe200078e00ff */
[----:B------:R-:W-:Y:S01]  /*1100*/  MOV R12, 0xffffffff ;  /* 0xffffffff000c7802 */ /* 0x000fe20000000f00 */
[----:B------:R-:W-:Y:S01]  /*1110*/  IMAD.MOV.U32 R10, RZ, RZ, -0x1 ;  /* 0xffffffffff0a7424 */ /* 0x000fe200078e00ff */
[----:B------:R-:W-:Y:S01]  /*1120*/  MOV R2, 0xffffffff ;  /* 0xffffffff00027802 */ /* 0x000fe20000000f00 */
        /* <DEDUP_REMOVED lines=10> */
[----:B------:R-:W-:Y:S01]  /*11d0*/  IMAD.MOV.U32 R3, RZ, RZ, 0x7fffffff ;  /* 0x7fffffffff037424 */ /* 0x000fe200078e00ff */
[----:B------:R2:W5:Y:S04]  /*11e0*/  @!P1 LDG.E.64 R6, desc[UR16][R34.64+0x3400] ;  /* 0x0034001022069981 */ /* 0x000568000c1e1b00 */
[----:B------:R2:W5:Y:S04]  /*11f0*/  @!P0 LDG.E.64 R4, desc[UR16][R34.64+0x3800] ;  /* 0x0038001022048981 */ /* 0x000568000c1e1b00 */
[----:B------:R2:W5:Y:S02]  /*1200*/  @!P4 LDG.E.64 R2, desc[UR16][R34.64+0x3c00] ;  /* 0x003c00102202c981 */ /* 0x000564000c1e1b00 */
.L_x_271:
[----:B0-2---:R-:W0:Y:S02]  /*1210*/  LDC.64 R34, c[0x0][0x398] ;  /* 0x0000e600ff227b82 */ /* 0x005e240000000a00 */
[----:B0-----:R-:W-:-:S13]  /*1220*/  ISETP.GT.AND P0, PT, R35, R34, PT ;  /* 0x000000222300720c */ /* 0x001fda0003f04270 */
[----:B------:R-:W-:Y:S05]  /*1230*/  @!P0 BRA `(.L_x_272) ;  /* 0x0000000400788947 */ /* 0x000fea0003800000 */
[----:B------:R-:W0:Y:S01]  /*1240*/  S2UR UR12, SR_CgaCtaId ;  /* 0x00000000000c79c3 */ /* 0x000e220000008800 */
[----:B------:R-:W-:Y:S01]  /*1250*/  UMOV UR4, 0x400 ;  /* 0x0000040000047882 */ /* 0x000fe20000000000 */
[----:B-----5:R-:W-:Y:S01]  /*1260*/  LOP3.LUT R37, R3, 0x80000000, RZ, 0x3c, !PT ;  /* 0x8000000003257812 */ /* 0x020fe200078e3cff */
[----:B------:R-:W1:Y:S01]  /*1270*/  LDCU UR13, c[0x0][0x398] ;  /* 0x00007300ff0d77ac */ /* 0x000e620008000800 */
[----:B------:R-:W-:Y:S02]  /*1280*/  LOP3.LUT R39, R5, 0x80000000, RZ, 0x3c, !PT ;  /* 0x8000000005277812 */ /* 0x000fe400078e3cff */
[----:B------:R-:W-:Y:S02]  /*1290*/  LOP3.LUT R41, R7, 0x80000000, RZ, 0x3c, !PT ;  /* 0x8000000007297812 */ /* 0x000fe400078e3cff */
[----:B------:R-:W-:Y:S02]  /*12a0*/  LOP3.LUT R43, R9, 0x80000000, RZ, 0x3c, !PT ;  /* 0x80000000092b7812 */ /* 0x000fe400078e3cff */
[----:B------:R-:W-:-:S02]  /*12b0*/  LOP3.LUT R45, R11, 0x80000000, RZ, 0x3c, !PT ;  /* 0x800000000b2d7812 */ /* 0x000fc400078e3cff */
[----:B------:R-:W-:Y:S02]  /*12c0*/  LOP3.LUT R47, R13, 0x80000000, RZ, 0x3c, !PT ;  /* 0x800000000d2f7812 */ /* 0x000fe400078e3cff */
[----:B------:R-:W-:Y:S02]  /*12d0*/  LOP3.LUT R49, R15, 0x80000000, RZ, 0x3c, !PT ;  /* 0x800000000f317812 */ /* 0x000fe400078e3cff */
[----:B------:R-:W-:Y:S02]  /*12e0*/  LOP3.LUT R51, R17, 0x80000000, RZ, 0x3c, !PT ;  /* 0x8000000011337812 */ /* 0x000fe400078e3cff */
[----:B------:R-:W-:Y:S02]  /*12f0*/  LOP3.LUT R53, R19, 0x80000000, RZ, 0x3c, !PT ;  /* 0x8000000013357812 */ /* 0x000fe400078e3cff */
[----:B------:R-:W-:Y:S02]  /*1300*/  LOP3.LUT R55, R21, 0x80000000, RZ, 0x3c, !PT ;  /* 0x8000000015377812 */ /* 0x000fe400078e3cff */
[----:B------:R-:W-:-:S02]  /*1310*/  LOP3.LUT R57, R23, 0x80000000, RZ, 0x3c, !PT ;  /* 0x8000000017397812 */ /* 0x000fc400078e3cff */
[----:B------:R-:W-:Y:S01]  /*1320*/  LOP3.LUT R59, R25, 0x80000000, RZ, 0x3c, !PT ;  /* 0x80000000193b7812 */ /* 0x000fe200078e3cff */
[----:B0-----:R-:W-:Y:S01]  /*1330*/  ULEA UR12, UR12, UR4, 0x18 ;  /* 0x000000040c0c7291 */ /* 0x001fe2000f8ec0ff */
[----:B------:R-:W-:Y:S02]  /*1340*/  LOP3.LUT R61, R27, 0x80000000, RZ, 0x3c, !PT ;  /* 0x800000001b3d7812 */ /* 0x000fe400078e3cff */
[----:B------:R-:W-:Y:S01]  /*1350*/  LOP3.LUT R34, R29, 0x80000000, RZ, 0x3c, !PT ;  /* 0x800000001d227812 */ /* 0x000fe200078e3cff */
[----:B------:R-:W-:Y:S01]  /*1360*/  UMOV UR4, URZ ;  /* 0x000000ff00047c82 */ /* 0x000fe20008000000 */
[----:B------:R-:W-:Y:S02]  /*1370*/  LOP3.LUT R52, R31, 0x80000000, RZ, 0x3c, !PT ;  /* 0x800000001f347812 */ /* 0x000fe400078e3cff */
[----:B-1----:R-:W-:-:S07]  /*1380*/  LOP3.LUT R54, R33, 0x80000000, RZ, 0x3c, !PT ;  /* 0x8000000021367812 */ /* 0x002fce00078e3cff */
.L_x_273:
[----:B0-----:R-:W-:Y:S01]  /*1390*/  IMAD R56, RZ, RZ, -UR13 ;  /* 0x8000000dff387e24 */ /* 0x001fe2000f8e02ff */
[----:B------:R-:W-:Y:S01]  /*13a0*/  SHF.R.U64 R60, R30, UR13, R52 ;  /* 0x0000000d1e3c7c19 */ /* 0x000fe20008001234 */
[----:B------:R-:W-:Y:S01]  /*13b0*/  IMAD.MOV.U32 R58, RZ, RZ, -0x1 ;  /* 0xffffffffff3a7424 */ /* 0x000fe200078e00ff */
[----:B------:R-:W-:Y:S02]  /*13c0*/  ULEA UR14, UR4, UR12, 0xa ;  /* 0x0000000c040e7291 */ /* 0x000fe4000f8e50ff */
[----:B------:R-:W-:Y:S01]  /*13d0*/  VIADDMNMX R56, R56, R35, 0x8, PT ;  /* 0x0000000838387446 */ /* 0x000fe20003800123 */
[----:B------:R-:W-:-:S03]  /*13e0*/  UIADD3 UR4, UPT, UPT, UR4, 0x1, URZ ;  /* 0x0000000104047890 */ /* 0x000fc6000fffe0ff */
[----:B------:R-:W-:Y:S02]  /*13f0*/  SHF.L.U32 R56, R58, R56, RZ ;  /* 0x000000383a387219 */ /* 0x000fe400000006ff */
[----:B------:R-:W-:Y:S02]  /*1400*/  SHF.R.U64 R58, R32, UR13, R54 ;  /* 0x0000000d203a7c19 */ /* 0x000fe40008001236 */
[-C--:B------:R-:W-:Y:S02]  /*1410*/  LOP3.LUT R60, R60, R56.reuse, RZ, 0x30, !PT ;  /* 0x000000383c3c7212 */ /* 0x080fe400078e30ff */
[----:B------:R-:W-:Y:S02]  /*1420*/  LOP3.LUT R58, R58, R56, RZ, 0x30, !PT ;  /* 0x000000383a3a7212 */ /* 0x000fe400078e30ff */
[----:B------:R-:W-:Y:S02]  /*1430*/  LEA R60, R60, UR14, 0x2 ;  /* 0x0000000e3c3c7c11 */ /* 0x000fe4000f8e10ff */
[----:B------:R-:W-:-:S05]  /*1440*/  LEA R58, R58, UR14, 0x2 ;  /* 0x0000000e3a3a7c11 */ /* 0x000fca000f8e10ff */
[----:B------:R0:W-:Y:S04]  /*1450*/  ATOMS.POPC.INC.32 RZ, [R58+URZ] ;  /* 0x000000003aff7f8c */ /* 0x0001e8000d8000ff */
[----:B------:R1:W-:Y:S01]  /*1460*/  ATOMS.POPC.INC.32 RZ, [R60+URZ] ;  /* 0x000000003cff7f8c */ /* 0x0003e2000d8000ff */
[----:B0-----:R-:W-:Y:S02]  /*1470*/  SHF.R.U64 R58, R28, UR13, R34 ;  /* 0x0000000d1c3a7c19 */ /* 0x001fe40008001222 */
[----:B-1----:R-:W-:Y:S02]  /*1480*/  SHF.R.U64 R60, R26, UR13, R61 ;  /* 0x0000000d1a3c7c19 */ /* 0x002fe4000800123d */
[-C--:B------:R-:W-:Y:S02]  /*1490*/  LOP3.LUT R58, R58, R56.reuse, RZ, 0x30, !PT ;  /* 0x000000383a3a7212 */ /* 0x080fe400078e30ff */
[----:B------:R-:W-:-:S02]  /*14a0*/  LOP3.LUT R60, R60, R56, RZ, 0x30, !PT ;  /* 0x000000383c3c7212 */ /* 0x000fc400078e30ff */
[----:B------:R-:W-:Y:S02]  /*14b0*/  LEA R58, R58, UR14, 0x2 ;  /* 0x0000000e3a3a7c11 */ /* 0x000fe4000f8e10ff */
[----:B------:R-:W-:-:S03]  /*14c0*/  LEA R60, R60, UR14, 0x2 ;  /* 0x0000000e3c3c7c11 */ /* 0x000fc6000f8e10ff */
        /* <DEDUP_REMOVED lines=43> */
[----:B-1----:R-:W-:Y:S01]  /*1780*/  SHF.R.U64 R60, R2, UR13, R37 ;  /* 0x0000000d023c7c19 */ /* 0x002fe20008001225 */
[----:B------:R-:W-:Y:S01]  /*1790*/  UIADD3 UR13, UPT, UPT, UR13, 0x8, URZ ;  /* 0x000000080d0d7890 */ /* 0x000fe2000fffe0ff */
[-C--:B------:R-:W-:Y:S02]  /*17a0*/  LOP3.LUT R58, R58, R56.reuse, RZ, 0x30, !PT ;  /* 0x000000383a3a7212 */ /* 0x080fe400078e30ff */
[----:B------:R-:W-:-:S02]  /*17b0*/  LOP3.LUT R56, R60, R56, RZ, 0x30, !PT ;  /* 0x000000383c387212 */ /* 0x000fc400078e30ff */
[----:B------:R-:W-:Y:S02]  /*17c0*/  LEA R58, R58, UR14, 0x2 ;  /* 0x0000000e3a3a7c11 */ /* 0x000fe4000f8e10ff */
[----:B------:R-:W-:Y:S02]  /*17d0*/  ISETP.LE.AND P0, PT, R35, UR13, PT ;  /* 0x0000000d23007c0c */ /* 0x000fe4000bf03270 */
[----:B------:R-:W-:Y:S01]  /*17e0*/  LEA R56, R56, UR14, 0x2 ;  /* 0x0000000e38387c11 */ /* 0x000fe2000f8e10ff */
[----:B------:R0:W-:Y:S04]  /*17f0*/  ATOMS.POPC.INC.32 RZ, [R58+URZ] ;  /* 0x000000003aff7f8c */ /* 0x0001e8000d8000ff */
[----:B------:R0:W-:Y:S06]  /*1800*/  ATOMS.POPC.INC.32 RZ, [R56+URZ] ;  /* 0x0000000038ff7f8c */ /* 0x0001ec000d8000ff */
[----:B------:R-:W-:Y:S05]  /*1810*/  @!P0 BRA `(.L_x_273) ;  /* 0xfffffff800dc8947 */ /* 0x000fea000383ffff */
.L_x_272:
[----:B------:R-:W-:Y:S05]  /*1820*/  BRA.U !UP0, `(.L_x_274) ;  /* 0xfffffff108ac7547 */ /* 0x000fea000b83ffff */
.L_x_269:
[----:B------:R-:W-:Y:S01]  /*1830*/  BAR.SYNC.DEFER_BLOCKING 0x0 ;  /* 0x0000000000007b1d */ /* 0x000fe20000010000 */
[----:B------:R-:W-:-:S05]  /*1840*/  ISETP.NE.AND P0, PT, R38, RZ, PT ;  /* 0x000000ff2600720c */ /* 0x000fca0003f05270 */
[----:B------:R-:W-:Y:S08]  /*1850*/  BSSY.RECONVERGENT B0, `(.L_x_275) ;  /* 0x0000176000007945 */ /* 0x000ff00003800200 */
[----:B------:R-:W-:Y:S05]  /*1860*/  @P0 BRA `(.L_x_276) ;  /* 0x0000001400d00947 */ /* 0x000fea0003800000 */
[----:B--2345:R-:W2:Y:S02]  /*1870*/  LDC.64 R2, c[0x0][0x398] ;  /* 0x0000e600ff027b82 */ /* 0x03cea40000000a00 */
[----:B--2---:R-:W-:-:S04]  /*1880*/  IADD3 R2, PT, PT, R3, 0x7, -R2 ;  /* 0x0000000703027810 */ /* 0x004fc80007ffe802 */
[----:B------:R-:W-:-:S04]  /*1890*/  SHF.R.S32.HI R3, RZ, 0x1f, R2 ;  /* 0x0000001fff037819 */ /* 0x000fc80000011402 */
[----:B------:R-:W-:-:S04]  /*18a0*/  LEA.HI R3, R3, R2, RZ, 0x3 ;  /* 0x0000000203037211 */ /* 0x000fc800078f18ff */
[----:B------:R-:W-:Y:S01]  /*18b0*/  SHF.R.S32.HI R5, RZ, 0x3, R3 ;  /* 0x00000003ff057819 */ /* 0x000fe20000011403 */
[----:B------:R-:W-:-:S03]  /*18c0*/  IMAD.MOV.U32 R3, RZ, RZ, RZ ;  /* 0x000000ffff037224 */ /* 0x000fc600078e00ff */
[C---:B01----:R-:W-:Y:S01]  /*18d0*/  LOP3.LUT R4, R5.reuse, 0xffffff8, RZ, 0xc0, !PT ;  /* 0x0ffffff805047812 */ /* 0x043fe200078ec0ff */
[----:B------:R-:W-:-:S05]  /*18e0*/  VIADD R14, R5, 0xffffffff ;  /* 0xffffffff050e7836 */ /* 0x000fca0000000000 */
[----:B------:R-:W-:-:S13]  /*18f0*/  ISETP.GE.U32.AND P0, PT, R14, 0x7, PT ;  /* 0x000000070e00780c */ /* 0x000fda0003f06070 */
[----:B------:R-:W-:Y:S05]  /*1900*/  @!P0 BRA `(.L_x_277) ;  /* 0x0000000400708947 */ /* 0x000fea0003800000 */
[----:B------:R-:W0:Y:S01]  /*1910*/  LDC.64 R2, c[0x0][0x380] ;  /* 0x0000e000ff027b82 */ /* 0x000e220000000a00 */
[----:B------:R-:W-:-:S07]  /*1920*/  IMAD.MOV.U32 R7, RZ, RZ, RZ ;  /* 0x000000ffff077224 */ /* 0x000fce00078e00ff */
.L_x_294:
[----:B0-----:R-:W-:Y:S01]  /*1930*/  IMAD R9, R7, 0x400, R0 ;  /* 0x0000040007097824 */ /* 0x001fe200078e0200 */
[----:B------:R-:W-:Y:S04]  /*1940*/  BSSY.RECONVERGENT B1, `(.L_x_278) ;  /* 0x000000f000017945 */ /* 0x000fe80003800200 */
[----:B-1234-:R-:W1:Y:S04]  /*1950*/  LDS R12, [R9] ;  /* 0x00000000090c7984 */ /* 0x01ee680000000800 */
[----:B------:R2:W3:Y:S04]  /*1960*/  LDS R15, [R9+0x400] ;  /* 0x00040000090f7984 */ /* 0x0004e80000000800 */
[----:B------:R2:W4:Y:S04]  /*1970*/  LDS R16, [R9+0x800] ;  /* 0x0008000009107984 */ /* 0x0005280000000800 */
[----:B------:R2:W0:Y:S04]  /*1980*/  LDS R17, [R9+0xc00] ;  /* 0x000c000009117984 */ /* 0x0004280000000800 */
[----:B------:R2:W0:Y:S04]  /*1990*/  LDS R18, [R9+0x1000] ;  /* 0x0010000009127984 */ /* 0x0004280000000800 */
[----:B------:R2:W0:Y:S04]  /*19a0*/  LDS R19, [R9+0x1400] ;  /* 0x0014000009137984 */ /* 0x0004280000000800 */
[----:B------:R2:W0:Y:S04]  /*19b0*/  LDS R8, [R9+0x1800] ;  /* 0x0018000009087984 */ /* 0x0004280000000800 */
[----:B------:R2:W0:Y:S01]  /*19c0*/  LDS R6, [R9+0x1c00] ;  /* 0x001c000009067984 */ /* 0x0004220000000800 */
[----:B-1----:R-:W-:-:S13]  /*19d0*/  ISETP.NE.AND P0, PT, R12, RZ, PT ;  /* 0x000000ff0c00720c */ /* 0x002fda0003f05270 */
[----:B--234-:R-:W-:Y:S05]  /*19e0*/  @!P0 BRA `(.L_x_279) ;  /* 0x0000000000108947 */ /* 0x01cfea0003800000 */
[----:B------:R-:W-:Y:S02]  /*19f0*/  IMAD R11, R7, 0x100, R36 ;  /* 0x00000100070b7824 */ /* 0x000fe400078e0224 */
[----:B------:R-:W-:Y:S02]  /*1a00*/  IMAD.MOV.U32 R13, RZ, RZ, RZ ;  /* 0x000000ffff0d7224 */ /* 0x000fe400078e00ff */
[----:B0-----:R-:W-:-:S05]  /*1a10*/  IMAD.WIDE.U32 R10, R11, 0x8, R2 ;  /* 0x000000080b0a7825 */ /* 0x001fca00078e0002 */
[----:B------:R1:W-:Y:S02]  /*1a20*/  REDG.E.ADD.64.STRONG.GPU desc[UR16][R10.64], R12 ;  /* 0x0000000c0a00798e */ /* 0x0003e4000c12e510 */
.L_x_279:
[----:B------:R-:W-:Y:S05]  /*1a30*/  BSYNC.RECONVERGENT B1 ;  /* 0x0000000000017941 */ /* 0x000fea0003800200 */
.L_x_278:
[----:B------:R-:W-:Y:S01]  /*1a40*/  ISETP.NE.AND P6, PT, R15, RZ, PT ;  /* 0x000000ff0f00720c */ /* 0x000fe20003fc5270 */
[----:B------:R-:W-:Y:S01]  /*1a50*/  BSSY.RECONVERGENT B1, `(.L_x_280) ;  /* 0x000000e000017945 */ /* 0x000fe20003800200 */
[----:B------:R-:W-:Y:S02]  /*1a60*/  ISETP.NE.AND P0, PT, R16, RZ, PT ;  /* 0x000000ff1000720c */ /* 0x000fe40003f05270 */
[----:B0-----:R-:W-:Y:S02]  /*1a70*/  ISETP.NE.AND P1, PT, R17, RZ, PT ;  /* 0x000000ff1100720c */ /* 0x001fe40003f25270 */
[----:B------:R-:W-:Y:S02]  /*1a80*/  ISETP.NE.AND P2, PT, R18, RZ, PT ;  /* 0x000000ff1200720c */ /* 0x000fe40003f45270 */
[----:B------:R-:W-:Y:S02]  /*1a90*/  ISETP.NE.AND P3, PT, R19, RZ, PT ;  /* 0x000000ff1300720c */ /* 0x000fe40003f65270 */
[----:B------:R-:W-:-:S02]  /*1aa0*/  ISETP.NE.AND P4, PT, R8, RZ, PT ;  /* 0x000000ff0800720c */ /* 0x000fc40003f85270 */
[----:B------:R-:W-:Y:S01]  /*1ab0*/  ISETP.NE.AND P5, PT, R6, RZ, PT ;  /* 0x000000ff0600720c */ /* 0x000fe20003fa5270 */
[----:B------:R-:W-:-:S12]  /*1ac0*/  @!P6 BRA `(.L_x_281) ;  /* 0x000000000018e947 */ /* 0x000fd80003800000 */
[----:B-1----:R-:W-:Y:S01]  /*1ad0*/  LEA R11, R7, R36, 0x8 ;  /* 0x00000024070b7211 */ /* 0x002fe200078e40ff */
[----:B------:R-:W-:Y:S02]  /*1ae0*/  IMAD.MOV.U32 R12, RZ, RZ, R15 ;  /* 0x000000ffff0c7224 */ /* 0x000fe400078e000f */
[----:B------:R-:W-:Y:S02]  /*1af0*/  IMAD.MOV.U32 R13, RZ, RZ, RZ ;  /* 0x000000ffff0d7224 */ /* 0x000fe400078e00ff */
[----:B------:R-:W-:-:S04]  /*1b00*/  VIADD R11, R11, 0x100 ;  /* 0x000001000b0b7836 */ /* 0x000fc80000000000 */
[----:B------:R-:W-:-:S05]  /*1b10*/  IMAD.WIDE.U32 R10, R11, 0x8, R2 ;  /* 0x000000080b0a7825 */ /* 0x000fca00078e0002 */
[----:B------:R0:W-:Y:S02]  /*1b20*/  REDG.E.ADD.64.STRONG.GPU desc[UR16][R10.64], R12 ;  /* 0x0000000c0a00798e */ /* 0x0001e4000c12e510 */
.L_x_281:
[----:B------:R-:W-:Y:S05]  /*1b30*/  BSYNC.RECONVERGENT B1 ;  /* 0x0000000000017941 */ /* 0x000fea0003800200 */
.L_x_280:
[----:B------:R-:W-:Y:S04]  /*1b40*/  BSSY.RECONVERGENT B1, `(.L_x_282) ;  /* 0x0000008000017945 */ /* 0x000fe80003800200 */
[----:B------:R-:W-:Y:S05]  /*1b50*/  @!P0 BRA `(.L_x_283) ;  /* 0x0000000000188947 */ /* 0x000fea0003800000 */
[----:B01----:R-:W-:Y:S02]  /*1b60*/  IMAD R11, R7, 0x100, R36 ;  /* 0x00000100070b7824 */ /* 0x003fe400078e0224 */
[----:B------:R-:W-:Y:S02]  /*1b70*/  IMAD.MOV.U32 R12, RZ, RZ, R16 ;  /* 0x000000ffff0c7224 */ /* 0x000fe400078e0010 */
[----:B------:R-:W-:Y:S02]  /*1b80*/  VIADD R11, R11, 0x200 ;  /* 0x000002000b0b7836 */ /* 0x000fe40000000000 */
[----:B------:R-:W-:Y:S02]  /*1b90*/  IMAD.MOV.U32 R13, RZ, RZ, RZ ;  /* 0x000000ffff0d7224 */ /* 0x000fe400078e00ff */
[----:B------:R-:W-:-:S05]  /*1ba0*/  IMAD.WIDE.U32 R10, R11, 0x8, R2 ;  /* 0x000000080b0a7825 */ /* 0x000fca00078e0002 */
[----:B------:R2:W-:Y:S02]  /*1bb0*/  REDG.E.ADD.64.STRONG.GPU desc[UR16][R10.64], R12 ;  /* 0x0000000c0a00798e */ /* 0x0005e4000c12e510 */
.L_x_283:
[----:B------:R-:W-:Y:S05]  /*1bc0*/  BSYNC.RECONVERGENT B1 ;  /* 0x0000000000017941 */ /* 0x000fea0003800200 */
.L_x_282:
[----:B------:R-:W-:Y:S04]  /*1bd0*/  BSSY.RECONVERGENT B1, `(.L_x_284) ;  /* 0x0000008000017945 */ /* 0x000fe80003800200 */
[----:B------:R-:W-:Y:S05]  /*1be0*/  @!P1 BRA `(.L_x_285) ;  /* 0x0000000000189947 */ /* 0x000fea0003800000 */
[----:B012---:R-:W-:Y:S01]  /*1bf0*/  IMAD R11, R7, 0x100, R36 ;  /* 0x00000100070b7824 */ /* 0x007fe200078e0224 */
[----:B------:R-:W-:Y:S01]  /*1c00*/  MOV R12, R17 ;  /* 0x00000011000c7202 */ /* 0x000fe20000000f00 */
[----:B------:R-:W-:Y:S02]  /*1c10*/  IMAD.MOV.U32 R13, RZ, RZ, RZ ;  /* 0x000000ffff0d7224 */ /* 0x000fe400078e00ff */
[----:B------:R-:W-:-:S04]  /*1c20*/  VIADD R11, R11, 0x300 ;  /* 0x000003000b0b7836 */ /* 0x000fc80000000000 */
[----:B------:R-:W-:-:S05]  /*1c30*/  IMAD.WIDE.U32 R10, R11, 0x8, R2 ;  /* 0x000000080b0a7825 */ /* 0x000fca00078e0002 */
[----:B------:R3:W-:Y:S02]  /*1c40*/  REDG.E.ADD.64.STRONG.GPU desc[UR16][R10.64], R12 ;  /* 0x0000000c0a00798e */ /* 0x0007e4000c12e510 */
.L_x_285:
[----:B------:R-:W-:Y:S05]  /*1c50*/  BSYNC.RECONVERGENT B1 ;  /* 0x0000000000017941 */ /* 0x000fea0003800200 */
.L_x_284:
[----:B------:R-:W-:Y:S04]  /*1c60*/  BSSY.RECONVERGENT B1, `(.L_x_286) ;  /* 0x0000008000017945 */ /* 0x000fe80003800200 */
[----:B------:R-:W-:Y:S05]  /*1c70*/  @!P2 BRA `(.L_x_287) ;  /* 0x000000000018a947 */ /* 0x000fea0003800000 */
[----:B0123--:R-:W-:Y:S02]  /*1c80*/  IMAD R11, R7, 0x100, R36 ;  /* 0x00000100070b7824 */ /* 0x00ffe400078e0224 */
[----:B------:R-:W-:Y:S02]  /*1c90*/  IMAD.MOV.U32 R12, RZ, RZ, R18 ;  /* 0x000000ffff0c7224 */ /* 0x000fe400078e0012 */
[----:B------:R-:W-:Y:S02]  /*1ca0*/  VIADD R11, R11, 0x400 ;  /* 0x000004000b0b7836 */ /* 0x000fe40000000000 */
[----:B------:R-:W-:Y:S02]  /*1cb0*/  IMAD.MOV.U32 R13, RZ, RZ, RZ ;  /* 0x000000ffff0d7224 */ /* 0x000fe400078e00ff */
[----:B------:R-:W-:-:S05]  /*1cc0*/  IMAD.WIDE.U32 R10, R11, 0x8, R2 ;  /* 0x000000080b0a7825 */ /* 0x000fca00078e0002 */
[----:B------:R4:W-:Y:S02]  /*1cd0*/  REDG.E.ADD.64.STRONG.GPU desc[UR16][R10.64], R12 ;  /* 0x0000000c0a00798e */ /* 0x0009e4000c12e510 */
.L_x_287:
[----:B------:R-:W-:Y:S05]  /*1ce0*/  BSYNC.RECONVERGENT B1 ;  /* 0x0000000000017941 */ /* 0x000fea0003800200 */
.L_x_286:
[----:B------:R-:W-:Y:S04]  /*1cf0*/  BSSY.RECONVERGENT B1, `(.L_x_288) ;  /* 0x0000008000017945 */ /* 0x000fe80003800200 */
[----:B------:R-:W-:Y:S05]  /*1d00*/  @!P3 BRA `(.L_x_289) ;  /* 0x000000000018b947 */ /* 0x000fea0003800000 */
[----:B01234-:R-:W-:Y:S02]  /*1d10*/  IMAD R11, R7, 0x100, R36 ;  /* 0x00000100070b7824 */ /* 0x01ffe400078e0224 */
[----:B------:R-:W-:Y:S02]  /*1d20*/  IMAD.MOV.U32 R12, RZ, RZ, R19 ;  /* 0x000000ffff0c7224 */ /* 0x000fe400078e0013 */
[----:B------:R-:W-:Y:S02]  /*1d30*/  VIADD R11, R11, 0x500 ;  /* 0x000005000b0b7836 */ /* 0x000fe40000000000 */
[----:B------:R-:W-:Y:S02]  /*1d40*/  IMAD.MOV.U32 R13, RZ, RZ, RZ ;  /* 0x000000ffff0d7224 */ /* 0x000fe400078e00ff */
[----:B------:R-:W-:-:S05]  /*1d50*/  IMAD.WIDE.U32 R10, R11, 0x8, R2 ;  /* 0x000000080b0a7825 */ /* 0x000fca00078e0002 */
[----:B------:R0:W-:Y:S02]  /*1d60*/  REDG.E.ADD.64.STRONG.GPU desc[UR16][R10.64], R12 ;  /* 0x0000000c0a00798e */ /* 0x0001e4000c12e510 */
.L_x_289:
[----:B------:R-:W-:Y:S05]  /*1d70*/  BSYNC.RECONVERGENT B1 ;  /* 0x0000000000017941 */ /* 0x000fea0003800200 */
.L_x_288:
[----:B------:R-:W-:Y:S04]  /*1d80*/  BSSY.RECONVERGENT B1, `(.L_x_290) ;  /* 0x0000007000017945 */ /* 0x000fe80003800200 */
[----:B------:R-:W-:Y:S05]  /*1d90*/  @!P4 BRA `(.L_x_291) ;  /* 0x000000000014c947 */ /* 0x000fea0003800000 */
[----:B01234-:R-:W-:Y:S01]  /*1da0*/  LEA R11, R7, R36, 0x8 ;  /* 0x00000024070b7211 */ /* 0x01ffe200078e40ff */
[----:B------:R-:W-:-:S04]  /*1db0*/  IMAD.MOV.U32 R9, RZ, RZ, RZ ;  /* 0x000000ffff097224 */ /* 0x000fc800078e00ff */
[----:B------:R-:W-:-:S04]  /*1dc0*/  VIADD R11, R11, 0x600 ;  /* 0x000006000b0b7836 */ /* 0x000fc80000000000 */
[----:B------:R-:W-:-:S05]  /*1dd0*/  IMAD.WIDE.U32 R10, R11, 0x8, R2 ;  /* 0x000000080b0a7825 */ /* 0x000fca00078e0002 */
[----:B------:R0:W-:Y:S02]  /*1de0*/  REDG.E.ADD.64.STRONG.GPU desc[UR16][R10.64], R8 ;  /* 0x000000080a00798e */ /* 0x0001e4000c12e510 */
.L_x_291:
[----:B------:R-:W-:Y:S05]  /*1df0*/  BSYNC.RECONVERGENT B1 ;  /* 0x0000000000017941 */ /* 0x000fea0003800200 */
.L_x_290:
[----:B------:R-:W-:Y:S04]  /*1e00*/  BSSY.RECONVERGENT B1, `(.L_x_292) ;  /* 0x0000008000017945 */ /* 0x000fe80003800200 */
[----:B------:R-:W-:Y:S05]  /*1e10*/  @!P5 BRA `(.L_x_293) ;  /* 0x000000000018d947 */ /* 0x000fea0003800000 */
[----:B0-----:R-:W-:Y:S02]  /*1e20*/  IMAD R9, R7, 0x100, R36 ;  /* 0x0000010007097824 */ /* 0x001fe400078e0224 */
[----:B-1234-:R-:W-:Y:S02]  /*1e30*/  IMAD.MOV.U32 R10, RZ, RZ, R6 ;  /* 0x000000ffff0a7224 */ /* 0x01efe400078e0006 */
[----:B------:R-:W-:Y:S02]  /*1e40*/  VIADD R9, R9, 0x700 ;  /* 0x0000070009097836 */ /* 0x000fe40000000000 */
[----:B------:R-:W-:Y:S02]  /*1e50*/  IMAD.MOV.U32 R11, RZ, RZ, RZ ;  /* 0x000000ffff0b7224 */ /* 0x000fe400078e00ff */
[----:B------:R-:W-:-:S05]  /*1e60*/  IMAD.WIDE.U32 R8, R9, 0x8, R2 ;  /* 0x0000000809087825 */ /* 0x000fca00078e0002 */
[----:B------:R0:W-:Y:S02]  /*1e70*/  REDG.E.ADD.64.STRONG.GPU desc[UR16][R8.64], R10 ;  /* 0x0000000a0800798e */ /* 0x0001e4000c12e510 */
.L_x_293:
[----:B------:R-:W-:Y:S05]  /*1e80*/  BSYNC.RECONVERGENT B1 ;  /* 0x0000000000017941 */ /* 0x000fea0003800200 */
.L_x_292:
[----:B------:R-:W-:-:S05]  /*1e90*/  VIADD R7, R7, 0x8 ;  /* 0x0000000807077836 */ /* 0x000fca0000000000 */
[----:B------:R-:W-:-:S13]  /*1ea0*/  ISETP.NE.AND P0, PT, R7, R4, PT ;  /* 0x000000040700720c */ /* 0x000fda0003f05270 */
[----:B------:R-:W-:Y:S05]  /*1eb0*/  @P0 BRA `(.L_x_294) ;  /* 0xfffffff8009c0947 */ /* 0x000fea000383ffff */
[----:B------:R-:W-:-:S07]  /*1ec0*/  IMAD.MOV.U32 R3, RZ, RZ, R4 ;  /* 0x000000ffff037224 */ /* 0x000fce00078e0004 */
.L_x_277:
[C---:B01234-:R-:W-:Y:S02]  /*1ed0*/  LOP3.LUT R12, R5.reuse, 0x7, RZ, 0xc0, !PT ;  /* 0x00000007050c7812 */ /* 0x05ffe400078ec0ff */
[C---:B------:R-:W-:Y:S02]  /*1ee0*/  LOP3.LUT R13, R5.reuse, 0x3, RZ, 0xc0, !PT ;  /* 0x00000003050d7812 */ /* 0x040fe400078ec0ff */
[C---:B------:R-:W-:Y:S02]  /*1ef0*/  ISETP.NE.AND P0, PT, R12.reuse, RZ, PT ;  /* 0x000000ff0c00720c */ /* 0x040fe40003f05270 */
[----:B------:R-:W-:Y:S01]  /*1f00*/  LOP3.LUT R2, R5, 0x1, RZ, 0xc0, !PT ;  /* 0x0000000105027812 */ /* 0x000fe200078ec0ff */
[----:B------:R-:W-:Y:S01]  /*1f10*/  VIADD R5, R12, 0xffffffff ;  /* 0xffffffff0c057836 */ /* 0x000fe20000000000 */
[----:B------:R-:W-:-:S09]  /*1f20*/  IADD3 R15, PT, PT, R13, -0x1, RZ ;  /* 0xffffffff0d0f7810 */ /* 0x000fd20007ffe0ff */
[----:B------:R-:W-:Y:S05]  /*1f30*/  @!P0 BRA `(.L_x_295) ;  /* 0x0000000400708947 */ /* 0x000fea0003800000 */
[----:B------:R-:W-:-:S13]  /*1f40*/  ISETP.GE.U32.AND P0, PT, R5, 0x3, PT ;  /* 0x000000030500780c */ /* 0x000fda0003f06070 */
[----:B------:R-:W-:Y:S05]  /*1f50*/  @!P0 BRA `(.L_x_296) ;  /* 0x0000000000c08947 */ /* 0x000fea0003800000 */
[----:B------:R-:W-:Y:S01]  /*1f60*/  IMAD R6, R3, 0x400, R0 ;  /* 0x0000040003067824 */ /* 0x000fe200078e0200 */
[----:B------:R-:W-:Y:S04]  /*1f70*/  BSSY.RECONVERGENT B1, `(.L_x_297) ;  /* 0x000000f000017945 */ /* 0x000fe80003800200 */
[----:B------:R-:W0:Y:S04]  /*1f80*/  LDS R8, [R6] ;  /* 0x0000000006087984 */ /* 0x000e280000000800 */
[----:B------:R-:W1:Y:S04]  /*1f90*/  LDS R10, [R6+0x400] ;  /* 0x00040000060a7984 */ /* 0x000e680000000800 */
[----:B------:R-:W2:Y:S04]  /*1fa0*/  LDS R11, [R6+0x800] ;  /* 0x00080000060b7984 */ /* 0x000ea80000000800 */
[----:B------:R-:W3:Y:S01]  /*1fb0*/  LDS R16, [R6+0xc00] ;  /* 0x000c000006107984 */ /* 0x000ee20000000800 */
[----:B0-----:R-:W-:-:S02]  /*1fc0*/  ISETP.NE.AND P0, PT, R8, RZ, PT ;  /* 0x000000ff0800720c */ /* 0x001fc40003f05270 */
[----:B-1----:R-:W-:Y:S02]  /*1fd0*/  ISETP.NE.AND P1, PT, R10, RZ, PT ;  /* 0x000000ff0a00720c */ /* 0x002fe40003f25270 */
[----:B--2---:R-:W-:Y:S02]  /*1fe0*/  ISETP.NE.AND P2, PT, R11, RZ, PT ;  /* 0x000000ff0b00720c */ /* 0x004fe40003f45270 */
[----:B---3--:R-:W-:-:S07]  /*1ff0*/  ISETP.NE.AND P3, PT, R16, RZ, PT ;  /* 0x000000ff1000720c */ /* 0x008fce0003f65270 */
[----:B------:R-:W-:Y:S06]  /*2000*/  @!P0 BRA `(.L_x_298) ;  /* 0x0000000000148947 */ /* 0x000fec0003800000 */
[----:B------:R-:W0:Y:S01]  /*2010*/  LDC.64 R6, c[0x0][0x380] ;  /* 0x0000e000ff067b82 */ /* 0x000e220000000a00 */
[----:B------:R-:W-:-:S04]  /*2020*/  IMAD R9, R3, 0x100, R36 ;  /* 0x0000010003097824 */ /* 0x000fc800078e0224 */
[----:B0-----:R-:W-:-:S04]  /*2030*/  IMAD.WIDE.U32 R6, R9, 0x8, R6 ;  /* 0x0000000809067825 */ /* 0x001fc800078e0006 */
[----:B------:R-:W-:-:S05]  /*2040*/  IMAD.MOV.U32 R9, RZ, RZ, RZ ;  /* 0x000000ffff097224 */ /* 0x000fca00078e00ff */
[----:B------:R0:W-:Y:S02]  /*2050*/  REDG.E.ADD.64.STRONG.GPU desc[UR16][R6.64], R8 ;  /* 0x000000080600798e */ /* 0x0001e4000c12e510 */
.L_x_298:
[----:B------:R-:W-:Y:S05]  /*2060*/  BSYNC.RECONVERGENT B1 ;  /* 0x0000000000017941 */ /* 0x000fea0003800200 */
.L_x_297:
[----:B------:R-:W-:Y:S04]  /*2070*/  BSSY.RECONVERGENT B1, `(.L_x_299) ;  /* 0x0000009000017945 */ /* 0x000fe80003800200 */
[----:B------:R-:W-:Y:S05]  /*2080*/  @!P1 BRA `(.L_x_300) ;  /* 0x00000000001c9947 */ /* 0x000fea0003800000 */
[----:B0-----:R-:W0:Y:S01]  /*2090*/  LDC.64 R6, c[0x0][0x380] ;  /* 0x0000e000ff067b82 */ /* 0x001e220000000a00 */
[----:B------:R-:W-:Y:S02]  /*20a0*/  IMAD R9, R3, 0x100, R36 ;  /* 0x0000010003097824 */ /* 0x000fe400078e0224 */
[----:B------:R-:W-:Y:S02]  /*20b0*/  IMAD.MOV.U32 R8, RZ, RZ, R10 ;  /* 0x000000ffff087224 */ /* 0x000fe400078e000a */
[----:B------:R-:W-:-:S04]  /*20c0*/  VIADD R9, R9, 0x100 ;  /* 0x0000010009097836 */ /* 0x000fc80000000000 */
[----:B0-----:R-:W-:-:S04]  /*20d0*/  IMAD.WIDE.U32 R6, R9, 0x8, R6 ;  /* 0x0000000809067825 */ /* 0x001fc800078e0006 */
[----:B------:R-:W-:-:S05]  /*20e0*/  IMAD.MOV.U32 R9, RZ, RZ, RZ ;  /* 0x000000ffff097224 */ /* 0x000fca00078e00ff */
[----:B------:R1:W-:Y:S02]  /*20f0*/  REDG.E.ADD.64.STRONG.GPU desc[UR16][R6.64], R8 ;  /* 0x000000080600798e */ /* 0x0003e4000c12e510 */
.L_x_300:
[----:B------:R-:W-:Y:S05]  /*2100*/  BSYNC.RECONVERGENT B1 ;  /* 0x0000000000017941 */ /* 0x000fea0003800200 */
.L_x_299:
[----:B------:R-:W-:Y:S04]  /*2110*/  BSSY.RECONVERGENT B1, `(.L_x_301) ;  /* 0x0000009000017945 */ /* 0x000fe80003800200 */
[----:B------:R-:W-:Y:S05]  /*2120*/  @!P2 BRA `(.L_x_302) ;  /* 0x00000000001ca947 */ /* 0x000fea0003800000 */
[----:B01----:R-:W0:Y:S01]  /*2130*/  LDC.64 R6, c[0x0][0x380] ;  /* 0x0000e000ff067b82 */ /* 0x003e220000000a00 */
[----:B------:R-:W-:Y:S02]  /*2140*/  IMAD R9, R3, 0x100, R36 ;  /* 0x0000010003097824 */ /* 0x000fe400078e0224 */
[----:B------:R-:W-:-:S03]  /*2150*/  IMAD.MOV.U32 R8, RZ, RZ, R11 ;  /* 0x000000ffff087224 */ /* 0x000fc600078e000b */
[----:B------:R-:W-:-:S05]  /*2160*/  IADD3 R9, PT, PT, R9, 0x200, RZ ;  /* 0x0000020009097810 */ /* 0x000fca0007ffe0ff */
[----:B0-----:R-:W-:-:S04]  /*2170*/  IMAD.WIDE.U32 R6, R9, 0x8, R6 ;  /* 0x0000000809067825 */ /* 0x001fc800078e0006 */
[----:B------:R-:W-:-:S05]  /*2180*/  IMAD.MOV.U32 R9, RZ, RZ, RZ ;  /* 0x000000ffff097224 */ /* 0x000fca00078e00ff */
[----:B------:R2:W-:Y:S02]  /*2190*/  REDG.E.ADD.64.STRONG.GPU desc[UR16][R6.64], R8 ;  /* 0x000000080600798e */ /* 0x0005e4000c12e510 */
.L_x_302:
[----:B------:R-:W-:Y:S05]  /*21a0*/  BSYNC.RECONVERGENT B1 ;  /* 0x0000000000017941 */ /* 0x000fea0003800200 */
.L_x_301:
[----:B------:R-:W-:Y:S04]  /*21b0*/  BSSY.RECONVERGENT B1, `(.L_x_303) ;  /* 0x0000009000017945 */ /* 0x000fe80003800200 */
[----:B------:R-:W-:Y:S05]  /*21c0*/  @!P3 BRA `(.L_x_304) ;  /* 0x00000000001cb947 */ /* 0x000fea0003800000 */
[----:B012---:R-:W0:Y:S01]  /*21d0*/  LDC.64 R6, c[0x0][0x380] ;  /* 0x0000e000ff067b82 */ /* 0x007e220000000a00 */
[----:B------:R-:W-:Y:S02]  /*21e0*/  IMAD R9, R3, 0x100, R36 ;  /* 0x0000010003097824 */ /* 0x000fe400078e0224 */
[----:B------:R-:W-:Y:S02]  /*21f0*/  IMAD.MOV.U32 R8, RZ, RZ, R16 ;  /* 0x000000ffff087224 */ /* 0x000fe400078e0010 */
[----:B------:R-:W-:-:S04]  /*2200*/  VIADD R9, R9, 0x300 ;  /* 0x0000030009097836 */ /* 0x000fc80000000000 */
[----:B0-----:R-:W-:-:S04]  /*2210*/  IMAD.WIDE.U32 R6, R9, 0x8, R6 ;  /* 0x0000000809067825 */ /* 0x001fc800078e0006 */
[----:B------:R-:W-:-:S05]  /*2220*/  IMAD.MOV.U32 R9, RZ, RZ, RZ ;  /* 0x000000ffff097224 */ /* 0x000fca00078e00ff */
[----:B------:R3:W-:Y:S02]  /*2230*/  REDG.E.ADD.64.STRONG.GPU desc[UR16][R6.64], R8 ;  /* 0x000000080600798e */ /* 0x0007e4000c12e510 */
.L_x_304:
[----:B------:R-:W-:Y:S05]  /*2240*/  BSYNC.RECONVERGENT B1 ;  /* 0x0000000000017941 */ /* 0x000fea0003800200 */
.L_x_303:
[----:B------:R-:W-:-:S07]  /*2250*/  VIADD R3, R3, 0x4 ;  /* 0x0000000403037836 */ /* 0x000fce0000000000 */
.L_x_296:
[----:B------:R-:W-:Y:S01]  /*2260*/  ISETP.NE.AND P0, PT, R13, RZ, PT ;  /* 0x000000ff0d00720c */ /* 0x000fe20003f05270 */
[----:B------:R-:W-:-:S12]  /*2270*/  BSSY.RECONVERGENT B1, `(.L_x_295) ;  /* 0x0000028000017945 */ /* 0x000fd80003800200 */
[----:B------:R-:W-:Y:S05]  /*2280*/  @!P0 BRA `(.L_x_305) ;  /* 0x0000000000988947 */ /* 0x000fea0003800000 */
[----:B------:R-:W-:-:S13]  /*2290*/  ISETP.NE.AND P0, PT, R15, RZ, PT ;  /* 0x000000ff0f00720c */ /* 0x000fda0003f05270 */
[----:B------:R-:W-:Y:S05]  /*22a0*/  @!P0 BRA `(.L_x_306) ;  /* 0x0000000000648947 */ /* 0x000fea0003800000 */
[----:B0123--:R-:W-:Y:S01]  /*22b0*/  IMAD R6, R3, 0x400, R0 ;  /* 0x0000040003067824 */ /* 0x00ffe200078e0200 */
[----:B------:R-:W-:Y:S04]  /*22c0*/  BSSY.RECONVERGENT B2, `(.L_x_307) ;  /* 0x000000c000027945 */ /* 0x000fe80003800200 */
[----:B------:R-:W0:Y:S04]  /*22d0*/  LDS R10, [R6] ;  /* 0x00000000060a7984 */ /* 0x000e280000000800 */
[----:B------:R-:W1:Y:S01]  /*22e0*/  LDS R11, [R6+0x400] ;  /* 0x00040000060b7984 */ /* 0x000e620000000800 */
[----:B0-----:R-:W-:-:S02]  /*22f0*/  ISETP.NE.AND P0, PT, R10, RZ, PT ;  /* 0x000000ff0a00720c */ /* 0x001fc40003f05270 */
[----:B-1----:R-:W-:-:S11]  /*2300*/  ISETP.NE.AND P1, PT, R11, RZ, PT ;  /* 0x000000ff0b00720c */ /* 0x002fd60003f25270 */
[----:B------:R-:W-:Y:S05]  /*2310*/  @!P0 BRA `(.L_x_308) ;  /* 0x0000000000188947 */ /* 0x000fea0003800000 */
[----:B------:R-:W0:Y:S01]  /*2320*/  LDC.64 R6, c[0x0][0x380] ;  /* 0x0000e000ff067b82 */ /* 0x000e220000000a00 */
[----:B------:R-:W-:-:S05]  /*2330*/  LEA R9, R3, R36, 0x8 ;  /* 0x0000002403097211 */ /* 0x000fca00078e40ff */
[----:B0-----:R-:W-:-:S04]  /*2340*/  IMAD.WIDE.U32 R8, R9, 0x8, R6 ;  /* 0x0000000809087825 */ /* 0x001fc800078e0006 */
[----:B------:R-:W-:Y:S02]  /*2350*/  IMAD.MOV.U32 R6, RZ, RZ, R10 ;  /* 0x000000ffff067224 */ /* 0x000fe400078e000a */
[----:B------:R-:W-:-:S05]  /*2360*/  IMAD.MOV.U32 R7, RZ, RZ, RZ ;  /* 0x000000ffff077224 */ /* 0x000fca00078e00ff */
[----:B------:R0:W-:Y:S02]  /*2370*/  REDG.E.ADD.64.STRONG.GPU desc[UR16][R8.64], R6 ;  /* 0x000000060800798e */ /* 0x0001e4000c12e510 */
.L_x_308:
[----:B------:R-:W-:Y:S05]  /*2380*/  BSYNC.RECONVERGENT B2 ;  /* 0x0000000000027941 */ /* 0x000fea0003800200 */
.L_x_307:
[----:B------:R-:W-:Y:S04]  /*2390*/  BSSY.RECONVERGENT B2, `(.L_x_309) ;  /* 0x0000009000027945 */ /* 0x000fe80003800200 */
[----:B------:R-:W-:Y:S05]  /*23a0*/  @!P1 BRA `(.L_x_310) ;  /* 0x00000000001c9947 */ /* 0x000fea0003800000 */
[----:B0-----:R-:W0:Y:S01]  /*23b0*/  LDC.64 R6, c[0x0][0x380] ;  /* 0x0000e000ff067b82 */ /* 0x001e220000000a00 */
[----:B------:R-:W-:-:S04]  /*23c0*/  IMAD R8, R3, 0x100, R36 ;  /* 0x0000010003087824 */ /* 0x000fc800078e0224 */
[----:B------:R-:W-:-:S04]  /*23d0*/  VIADD R9, R8, 0x100 ;  /* 0x0000010008097836 */ /* 0x000fc80000000000 */
[----:B0-----:R-:W-:-:S04]  /*23e0*/  IMAD.WIDE.U32 R8, R9, 0x8, R6 ;  /* 0x0000000809087825 */ /* 0x001fc800078e0006 */
[----:B------:R-:W-:Y:S02]  /*23f0*/  IMAD.MOV.U32 R6, RZ, RZ, R11 ;  /* 0x000000ffff067224 */ /* 0x000fe400078e000b */
[----:B------:R-:W-:-:S05]  /*2400*/  IMAD.MOV.U32 R7, RZ, RZ, RZ ;  /* 0x000000ffff077224 */ /* 0x000fca00078e00ff */
[----:B------:R1:W-:Y:S02]  /*2410*/  REDG.E.ADD.64.STRONG.GPU desc[UR16][R8.64], R6 ;  /* 0x000000060800798e */ /* 0x0003e4000c12e510 */
.L_x_310:
[----:B------:R-:W-:Y:S05]  /*2420*/  BSYNC.RECONVERGENT B2 ;  /* 0x0000000000027941 */ /* 0x000fea0003800200 */
.L_x_309:
[----:B------:R-:W-:-:S07]  /*2430*/  VIADD R3, R3, 0x2 ;  /* 0x0000000203037836 */ /* 0x000fce0000000000 */
.L_x_306:
[----:B------:R-:W-:-:S13]  /*2440*/  ISETP.NE.AND P0, PT, R2, RZ, PT ;  /* 0x000000ff0200720c */ /* 0x000fda0003f05270 */
[----:B------:R-:W-:Y:S05]  /*2450*/  @!P0 BRA `(.L_x_305) ;  /* 0x0000000000248947 */ /* 0x000fea0003800000 */
[----:B0123--:R-:W-:-:S05]  /*2460*/  IMAD R6, R3, 0x400, R0 ;  /* 0x0000040003067824 */ /* 0x00ffca00078e0200 */
[----:B------:R-:W0:Y:S02]  /*2470*/  LDS R8, [R6] ;  /* 0x0000000006087984 */ /* 0x000e240000000800 */
[----:B0-----:R-:W-:-:S13]  /*2480*/  ISETP.NE.AND P0, PT, R8, RZ, PT ;  /* 0x000000ff0800720c */ /* 0x001fda0003f05270 */
[----:B------:R-:W-:Y:S05]  /*2490*/  @!P0 BRA `(.L_x_305) ;  /* 0x0000000000148947 */ /* 0x000fea0003800000 */
[----:B------:R-:W0:Y:S01]  /*24a0*/  LDC.64 R6, c[0x0][0x380] ;  /* 0x0000e000ff067b82 */ /* 0x000e220000000a00 */
[----:B------:R-:W-:Y:S01]  /*24b0*/  LEA R3, R3, R36, 0x8 ;  /* 0x0000002403037211 */ /* 0x000fe200078e40ff */
[----:B------:R-:W-:-:S04]  /*24c0*/  IMAD.MOV.U32 R9, RZ, RZ, RZ ;  /* 0x000000ffff097224 */ /* 0x000fc800078e00ff */
[----:B0-----:R-:W-:-:S05]  /*24d0*/  IMAD.WIDE.U32 R6, R3, 0x8, R6 ;  /* 0x0000000803067825 */ /* 0x001fca00078e0006 */
[----:B------:R4:W-:Y:S02]  /*24e0*/  REDG.E.ADD.64.STRONG.GPU desc[UR16][R6.64], R8 ;  /* 0x000000080600798e */ /* 0x0009e4000c12e510 */
.L_x_305:
[----:B------:R-:W-:Y:S05]  /*24f0*/  BSYNC.RECONVERGENT B1 ;  /* 0x0000000000017941 */ /* 0x000fea0003800200 */
.L_x_295:
[----:B------:R-:W-:-:S13]  /*2500*/  ISETP.GT.U32.AND P0, PT, R36, 0x7f, PT ;  /* 0x0000007f2400780c */ /* 0x000fda0003f04070 */
[----:B------:R-:W-:Y:S05]  /*2510*/  @P0 BRA `(.L_x_276) ;  /* 0x0000000800a40947 */ /* 0x000fea0003800000 */
[----:B------:R-:W-:Y:S01]  /*2520*/  ISETP.GE.U32.AND P0, PT, R14, 0x7, PT ;  /* 0x000000070e00780c */ /* 0x000fe20003f06070 */
[----:B------:R-:W-:-:S12]  /*2530*/  IMAD.MOV.U32 R3, RZ, RZ, RZ ;  /* 0x000000ffff037224 */ /* 0x000fd800078e00ff */
[----:B------:R-:W-:Y:S05]  /*2540*/  @!P0 BRA `(.L_x_311) ;  /* 0x0000000400248947 */ /* 0x000fea0003800000 */
[----:B01234-:R-:W0:Y:S01]  /*2550*/  LDC.64 R6, c[0x0][0x380] ;  /* 0x0000e000ff067b82 */ /* 0x01fe220000000a00 */
[----:B------:R-:W-:-:S07]  /*2560*/  IMAD.MOV.U32 R3, RZ, RZ, RZ ;  /* 0x000000ffff037224 */ /* 0x000fce00078e00ff */
.L_x_328:
[C---:B01234-:R-:W-:Y:S01]  /*2570*/  IMAD R10, R3.reuse, 0x400, R0 ;  /* 0x00000400030a7824 */ /* 0x05ffe200078e0200 */
[----:B------:R-:W-:Y:S01]  /*2580*/  BSSY.RECONVERGENT B1, `(.L_x_312) ;  /* 0x0000012000017945 */ /* 0x000fe20003800200 */
[C---:B------:R-:W-:Y:S02]  /*2590*/  IMAD R9, R3.reuse, 0x100, R36 ;  /* 0x0000010003097824 */ /* 0x040fe400078e0224 */
[----:B------:R-:W-:Y:S01]  /*25a0*/  VIADD R3, R3, 0x8 ;  /* 0x0000000803037836 */ /* 0x000fe20000000000 */
[----:B------:R-:W1:Y:S01]  /*25b0*/  LDS R14, [R10+0x200] ;  /* 0x000200000a0e7984 */ /* 0x000e620000000800 */
[----:B0-----:R-:W-:-:S03]  /*25c0*/  IMAD.WIDE.U32 R8, R9, 0x8, R6 ;  /* 0x0000000809087825 */ /* 0x001fc600078e0006 */
[----:B------:R-:W0:Y:S04]  /*25d0*/  LDS R16, [R10+0x600] ;  /* 0x000600000a107984 */ /* 0x000e280000000800 */
[----:B------:R2:W3:Y:S04]  /*25e0*/  LDS R17, [R10+0xa00] ;  /* 0x000a00000a117984 */ /* 0x0004e80000000800 */
[----:B------:R2:W4:Y:S04]  /*25f0*/  LDS R18, [R10+0xe00] ;  /* 0x000e00000a127984 */ /* 0x0005280000000800 */
[----:B------:R2:W2:Y:S04]  /*2600*/  LDS R19, [R10+0x1200] ;  /* 0x001200000a137984 */ /* 0x0004a80000000800 */
[----:B------:R0:W2:Y:S04]  /*2610*/  LDS R20, [R10+0x1600] ;  /* 0x001600000a147984 */ /* 0x0000a80000000800 */
[----:B------:R0:W2:Y:S04]  /*2620*/  LDS R21, [R10+0x1a00] ;  /* 0x001a00000a157984 */ /* 0x0000a80000000800 */
[----:B------:R0:W2:Y:S01]  /*2630*/  LDS R22, [R10+0x1e00] ;  /* 0x001e00000a167984 */ /* 0x0000a20000000800 */
[----:B-1----:R-:W-:-:S02]  /*2640*/  ISETP.NE.AND P0, PT, R14, RZ, PT ;  /* 0x000000ff0e00720c */ /* 0x002fc40003f05270 */
[----:B0-----:R-:W-:-:S11]  /*2650*/  ISETP.NE.AND P1, PT, R16, RZ, PT ;  /* 0x000000ff1000720c */ /* 0x001fd60003f25270 */
[----:B---34-:R-:W-:Y:S05]  /*2660*/  @!P0 BRA `(.L_x_313) ;  /* 0x00000000000c8947 */ /* 0x018fea0003800000 */
[----:B--2---:R-:W-:Y:S02]  /*2670*/  IMAD.MOV.U32 R10, RZ, RZ, R14 ;  /* 0x000000ffff0a7224 */ /* 0x004fe400078e000e */
[----:B------:R-:W-:-:S05]  /*2680*/  IMAD.MOV.U32 R11, RZ, RZ, RZ ;  /* 0x000000ffff0b7224 */ /* 0x000fca00078e00ff */
[----:B------:R0:W-:Y:S02]  /*2690*/  REDG.E.ADD.64.STRONG.GPU desc[UR16][R8.64+0x400], R10 ;  /* 0x0004000a0800798e */ /* 0x0001e4000c12e510 */
.L_x_313:
[----:B------:R-:W-:Y:S05]  /*26a0*/  BSYNC.RECONVERGENT B1 ;  /* 0x0000000000017941 */ /* 0x000fea0003800200 */
.L_x_312:
[----:B------:R-:W-:Y:S04]  /*26b0*/  BSSY.RECONVERGENT B1, `(.L_x_314) ;  /* 0x0000005000017945 */ /* 0x000fe80003800200 */
[----:B------:R-:W-:Y:S05]  /*26c0*/  @!P1 BRA `(.L_x_315) ;  /* 0x00000000000c9947 */ /* 0x000fea0003800000 */
[----:B0-2---:R-:W-:Y:S01]  /*26d0*/  MOV R10, R16 ;  /* 0x00000010000a7202 */ /* 0x005fe20000000f00 */
[----:B------:R-:W-:-:S05]  /*26e0*/  IMAD.MOV.U32 R11, RZ, RZ, RZ ;  /* 0x000000ffff0b7224 */ /* 0x000fca00078e00ff */
[----:B------:R1:W-:Y:S02]  /*26f0*/  REDG.E.ADD.64.STRONG.GPU desc[UR16][R8.64+0xc00], R10 ;  /* 0x000c000a0800798e */ /* 0x0003e4000c12e510 */
.L_x_315:
[----:B------:R-:W-:Y:S05]  /*2700*/  BSYNC.RECONVERGENT B1 ;  /* 0x0000000000017941 */ /* 0x000fea0003800200 */
.L_x_314:
[----:B------:R-:W-:Y:S01]  /*2710*/  ISETP.NE.AND P6, PT, R17, RZ, PT ;  /* 0x000000ff1100720c */ /* 0x000fe20003fc5270 */
[----:B------:R-:W-:Y:S01]  /*2720*/  BSSY.RECONVERGENT B1, `(.L_x_316) ;  /* 0x000000b000017945 */ /* 0x000fe20003800200 */
[----:B------:R-:W-:Y:S02]  /*2730*/  ISETP.NE.AND P0, PT, R3, R4, PT ;  /* 0x000000040300720c */ /* 0x000fe40003f05270 */
[----:B------:R-:W-:Y:S02]  /*2740*/  ISETP.NE.AND P1, PT, R18, RZ, PT ;  /* 0x000000ff1200720c */ /* 0x000fe40003f25270 */
[----:B--2---:R-:W-:Y:S02]  /*2750*/  ISETP.NE.AND P2, PT, R19, RZ, PT ;  /* 0x000000ff1300720c */ /* 0x004fe40003f45270 */
[----:B------:R-:W-:Y:S02]  /*2760*/  ISETP.NE.AND P3, PT, R20, RZ, PT ;  /* 0x000000ff1400720c */ /* 0x000fe40003f65270 */
[----:B------:R-:W-:-:S02]  /*2770*/  ISETP.NE.AND P4, PT, R21, RZ, PT ;  /* 0x000000ff1500720c */ /* 0x000fc40003f85270 */
[----:B------:R-:W-:Y:S01]  /*2780*/  ISETP.NE.AND P5, PT, R22, RZ, PT ;  /* 0x000000ff1600720c */ /* 0x000fe20003fa5270 */
[----:B------:R-:W-:-:S12]  /*2790*/  @!P6 BRA `(.L_x_317) ;  /* 0x00000000000ce947 */ /* 0x000fd80003800000 */
[----:B01----:R-:W-:Y:S02]  /*27a0*/  IMAD.MOV.U32 R10, RZ, RZ, R17 ;  /* 0x000000ffff0a7224 */ /* 0x003fe400078e0011 */
[----:B------:R-:W-:-:S05]  /*27b0*/  IMAD.MOV.U32 R11, RZ, RZ, RZ ;  /* 0x000000ffff0b7224 */ /* 0x000fca00078e00ff */
[----:B------:R2:W-:Y:S02]  /*27c0*/  REDG.E.ADD.64.STRONG.GPU desc[UR16][R8.64+0x1400], R10 ;  /* 0x0014000a0800798e */ /* 0x0005e4000c12e510 */
.L_x_317:
[----:B------:R-:W-:Y:S05]  /*27d0*/  BSYNC.RECONVERGENT B1 ;  /* 0x0000000000017941 */ /* 0x000fea0003800200 */
.L_x_316:
[----:B------:R-:W-:Y:S04]  /*27e0*/  BSSY.RECONVERGENT B1, `(.L_x_318) ;  /* 0x0000005000017945 */ /* 0x000fe80003800200 */
[----:B------:R-:W-:Y:S05]  /*27f0*/  @!P1 BRA `(.L_x_319) ;  /* 0x00000000000c9947 */ /* 0x000fea0003800000 */
[----:B012---:R-:W-:Y:S02]  /*2800*/  IMAD.MOV.U32 R10, RZ, RZ, R18 ;  /* 0x000000ffff0a7224 */ /* 0x007fe400078e0012 */
[----:B------:R-:W-:-:S05]  /*2810*/  IMAD.MOV.U32 R11, RZ, RZ, RZ ;  /* 0x000000ffff0b7224 */ /* 0x000fca00078e00ff */
[----:B------:R3:W-:Y:S02]  /*2820*/  REDG.E.ADD.64.STRONG.GPU desc[UR16][R8.64+0x1c00], R10 ;  /* 0x001c000a0800798e */ /* 0x0007e4000c12e510 */
.L_x_319:
[----:B------:R-:W-:Y:S05]  /*2830*/  BSYNC.RECONVERGENT B1 ;  /* 0x0000000000017941 */ /* 0x000fea0003800200 */
.L_x_318:
[----:B------:R-:W-:Y:S04]  /*2840*/  BSSY.RECONVERGENT B1, `(.L_x_320) ;  /* 0x0000005000017945 */ /* 0x000fe80003800200 */
[----:B------:R-:W-:Y:S05]  /*2850*/  @!P2 BRA `(.L_x_321) ;  /* 0x00000000000ca947 */ /* 0x000fea0003800000 */
[----:B0123--:R-:W-:Y:S02]  /*2860*/  IMAD.MOV.U32 R10, RZ, RZ, R19 ;  /* 0x000000ffff0a7224 */ /* 0x00ffe400078e0013 */
[----:B------:R-:W-:-:S05]  /*2870*/  IMAD.MOV.U32 R11, RZ, RZ, RZ ;  /* 0x000000ffff0b7224 */ /* 0x000fca00078e00ff */
[----:B------:R4:W-:Y:S02]  /*2880*/  REDG.E.ADD.64.STRONG.GPU desc[UR16][R8.64+0x2400], R10 ;  /* 0x0024000a0800798e */ /* 0x0009e4000c12e510 */
.L_x_321:
[----:B------:R-:W-:Y:S05]  /*2890*/  BSYNC.RECONVERGENT B1 ;  /* 0x0000000000017941 */ /* 0x000fea0003800200 */
.L_x_320:
[----:B------:R-:W-:Y:S04]  /*28a0*/  BSSY.RECONVERGENT B1, `(.L_x_322) ;  /* 0x0000005000017945 */ /* 0x000fe80003800200 */
[----:B------:R-:W-:Y:S05]  /*28b0*/  @!P3 BRA `(.L_x_323) ;  /* 0x00000000000cb947 */ /* 0x000fea0003800000 */
[----:B01234-:R-:W-:Y:S02]  /*28c0*/  HFMA2 R11, -RZ, RZ, 0, 0 ;  /* 0x00000000ff0b7431 */ /* 0x01ffe400000001ff */
[----:B------:R-:W-:-:S05]  /*28d0*/  IMAD.MOV.U32 R10, RZ, RZ, R20 ;  /* 0x000000ffff0a7224 */ /* 0x000fca00078e0014 */
[----:B------:R0:W-:Y:S02]  /*28e0*/  REDG.E.ADD.64.STRONG.GPU desc[UR16][R8.64+0x2c00], R10 ;  /* 0x002c000a0800798e */ /* 0x0001e4000c12e510 */
.L_x_323:
[----:B------:R-:W-:Y:S05]  /*28f0*/  BSYNC.RECONVERGENT B1 ;  /* 0x0000000000017941 */ /* 0x000fea0003800200 */
.L_x_322:
[----:B------:R-:W-:Y:S04]  /*2900*/  BSSY.RECONVERGENT B1, `(.L_x_324) ;  /* 0x0000005000017945 */ /* 0x000fe80003800200 */
[----:B------:R-:W-:Y:S05]  /*2910*/  @!P4 BRA `(.L_x_325) ;  /* 0x00000000000cc947 */ /* 0x000fea0003800000 */
[----:B01234-:R-:W-:Y:S02]  /*2920*/  IMAD.MOV.U32 R10, RZ, RZ, R21 ;  /* 0x000000ffff0a7224 */ /* 0x01ffe400078e0015 */
[----:B------:R-:W-:-:S05]  /*2930*/  IMAD.MOV.U32 R11, RZ, RZ, RZ ;  /* 0x000000ffff0b7224 */ /* 0x000fca00078e00ff */
[----:B------:R0:W-:Y:S02]  /*2940*/  REDG.E.ADD.64.STRONG.GPU desc[UR16][R8.64+0x3400], R10 ;  /* 0x0034000a0800798e */ /* 0x0001e4000c12e510 */
.L_x_325:
[----:B------:R-:W-:Y:S05]  /*2950*/  BSYNC.RECONVERGENT B1 ;  /* 0x0000000000017941 */ /* 0x000fea0003800200 */
.L_x_324:
[----:B------:R-:W-:Y:S04]  /*2960*/  BSSY.RECONVERGENT B1, `(.L_x_326) ;  /* 0x0000005000017945 */ /* 0x000fe80003800200 */
[----:B------:R-:W-:Y:S05]  /*2970*/  @!P5 BRA `(.L_x_327) ;  /* 0x00000000000cd947 */ /* 0x000fea0003800000 */
[----:B01234-:R-:W-:Y:S02]  /*2980*/  IMAD.MOV.U32 R10, RZ, RZ, R22 ;  /* 0x000000ffff0a7224 */ /* 0x01ffe400078e0016 */
[----:B------:R-:W-:-:S05]  /*2990*/  IMAD.MOV.U32 R11, RZ, RZ, RZ ;  /* 0x000000ffff0b7224 */ /* 0x000fca00078e00ff */
[----:B------:R0:W-:Y:S02]  /*29a0*/  REDG.E.ADD.64.STRONG.GPU desc[UR16][R8.64+0x3c00], R10 ;  /* 0x003c000a0800798e */ /* 0x0001e4000c12e510 */
.L_x_327:
[----:B------:R-:W-:Y:S05]  /*29b0*/  BSYNC.RECONVERGENT B1 ;  /* 0x0000000000017941 */ /* 0x000fea0003800200 */
.L_x_326:
[----:B------:R-:W-:Y:S05]  /*29c0*/  @P0 BRA `(.L_x_328) ;  /* 0xfffffff800e80947 */ /* 0x000fea000383ffff */
[----:B------:R-:W-:-:S07]  /*29d0*/  IMAD.MOV.U32 R3, RZ, RZ, R4 ;  /* 0x000000ffff037224 */ /* 0x000fce00078e0004 */
.L_x_311:
[----:B------:R-:W-:-:S13]  /*29e0*/  ISETP.NE.AND P0, PT, R12, RZ, PT ;  /* 0x000000ff0c00720c */ /* 0x000fda0003f05270 */
[----:B------:R-:W-:Y:S05]  /*29f0*/  @!P0 BRA `(.L_x_276) ;  /* 0x00000004006c8947 */ /* 0x000fea0003800000 */
[----:B------:R-:W-:-:S13]  /*2a00*/  ISETP.GE.U32.AND P0, PT, R5, 0x3, PT ;  /* 0x000000030500780c */ /* 0x000fda0003f06070 */
[----:B------:R-:W-:Y:S05]  /*2a10*/  @!P0 BRA `(.L_x_329) ;  /* 0x0000000000c08947 */ /* 0x000fea0003800000 */
[----:B------:R-:W-:Y:S01]  /*2a20*/  IMAD R4, R3, 0x400, R0 ;  /* 0x0000040003047824 */ /* 0x000fe200078e0200 */
[----:B------:R-:W-:Y:S04]  /*2a30*/  BSSY.RECONVERGENT B1, `(.L_x_330) ;  /* 0x000000f000017945 */ /* 0x000fe80003800200 */
[----:B01234-:R-:W0:Y:S04]  /*2a40*/  LDS R6, [R4+0x200] ;  /* 0x0002000004067984 */ /* 0x01fe280000000800 */
        /* <DEDUP_REMOVED lines=13> */
.L_x_331:
[----:B------:R-:W-:Y:S05]  /*2b20*/  BSYNC.RECONVERGENT B1 ;  /* 0x0000000000017941 */ /* 0x000fea0003800200 */
.L_x_330:
[----:B------:R-:W-:Y:S04]  /*2b30*/  BSSY.RECONVERGENT B1, `(.L_x_332) ;  /* 0x0000009000017945 */ /* 0x000fe80003800200 */
[----:B------:R-:W-:Y:S05]  /*2b40*/  @!P1 BRA `(.L_x_333) ;  /* 0x00000000001c9947 */ /* 0x000fea0003800000 */
[----:B0-----:R-:W0:Y:S01]  /*2b50*/  LDC.64 R4, c[0x0][0x380] ;  /* 0x0000e000ff047b82 */ /* 0x001e220000000a00 */
[----:B------:R-:W-:Y:S01]  /*2b60*/  LEA R7, R3, R36, 0x8 ;  /* 0x0000002403077211 */ /* 0x000fe200078e40ff */
[----:B------:R-:W-:-:S04]  /*2b70*/  IMAD.MOV.U32 R6, RZ, RZ, R8 ;  /* 0x000000ffff067224 */ /* 0x000fc800078e0008 */
[----:B------:R-:W-:-:S04]  /*2b80*/  VIADD R7, R7, 0x100 ;  /* 0x0000010007077836 */ /* 0x000fc80000000000 */
[----:B0-----:R-:W-:-:S04]  /*2b90*/  IMAD.WIDE.U32 R4, R7, 0x8, R4 ;  /* 0x0000000807047825 */ /* 0x001fc800078e0004 */
[----:B------:R-:W-:-:S05]  /*2ba0*/  IMAD.MOV.U32 R7, RZ, RZ, RZ ;  /* 0x000000ffff077224 */ /* 0x000fca00078e00ff */
[----:B------:R1:W-:Y:S02]  /*2bb0*/  REDG.E.ADD.64.STRONG.GPU desc[UR16][R4.64+0x400], R6 ;  /* 0x000400060400798e */ /* 0x0003e4000c12e510 */
.L_x_333:
[----:B------:R-:W-:Y:S05]  /*2bc0*/  BSYNC.RECONVERGENT B1 ;  /* 0x0000000000017941 */ /* 0x000fea0003800200 */
.L_x_332:
[----:B------:R-:W-:Y:S04]  /*2bd0*/  BSSY.RECONVERGENT B1, `(.L_x_334) ;  /* 0x0000009000017945 */ /* 0x000fe80003800200 */
[----:B------:R-:W-:Y:S05]  /*2be0*/  @!P2 BRA `(.L_x_335) ;  /* 0x00000000001ca947 */ /* 0x000fea0003800000 */
[----:B01----:R-:W0:Y:S01]  /*2bf0*/  LDC.64 R4, c[0x0][0x380] ;  /* 0x0000e000ff047b82 */ /* 0x003e220000000a00 */
[----:B------:R-:W-:Y:S02]  /*2c00*/  IMAD R7, R3, 0x100, R36 ;  /* 0x0000010003077824 */ /* 0x000fe400078e0224 */
[----:B------:R-:W-:Y:S02]  /*2c10*/  IMAD.MOV.U32 R6, RZ, RZ, R9 ;  /* 0x000000ffff067224 */ /* 0x000fe400078e0009 */
[----:B------:R-:W-:-:S04]  /*2c20*/  VIADD R7, R7, 0x200 ;  /* 0x0000020007077836 */ /* 0x000fc80000000000 */
[----:B0-----:R-:W-:-:S04]  /*2c30*/  IMAD.WIDE.U32 R4, R7, 0x8, R4 ;  /* 0x0000000807047825 */ /* 0x001fc800078e0004 */
[----:B------:R-:W-:-:S05]  /*2c40*/  IMAD.MOV.U32 R7, RZ, RZ, RZ ;  /* 0x000000ffff077224 */ /* 0x000fca00078e00ff */
[----:B------:R2:W-:Y:S02]  /*2c50*/  REDG.E.ADD.64.STRONG.GPU desc[UR16][R4.64+0x400], R6 ;  /* 0x000400060400798e */ /* 0x0005e4000c12e510 */
.L_x_335:
[----:B------:R-:W-:Y:S05]  /*2c60*/  BSYNC.RECONVERGENT B1 ;  /* 0x0000000000017941 */ /* 0x000fea0003800200 */
.L_x_334:
[----:B------:R-:W-:Y:S04]  /*2c70*/  BSSY.RECONVERGENT B1, `(.L_x_336) ;  /* 0x0000009000017945 */ /* 0x000fe80003800200 */
[----:B------:R-:W-:Y:S05]  /*2c80*/  @!P3 BRA `(.L_x_337) ;  /* 0x00000000001cb947 */ /* 0x000fea0003800000 */
[----:B012---:R-:W0:Y:S01]  /*2c90*/  LDC.64 R4, c[0x0][0x380] ;  /* 0x0000e000ff047b82 */ /* 0x007e220000000a00 */
[----:B------:R-:W-:Y:S02]  /*2ca0*/  IMAD R7, R3, 0x100, R36 ;  /* 0x0000010003077824 */ /* 0x000fe400078e0224 */
[----:B------:R-:W-:-:S03]  /*2cb0*/  IMAD.MOV.U32 R6, RZ, RZ, R10 ;  /* 0x000000ffff067224 */ /* 0x000fc600078e000a */
[----:B------:R-:W-:-:S05]  /*2cc0*/  IADD3 R7, PT, PT, R7, 0x300, RZ ;  /* 0x0000030007077810 */ /* 0x000fca0007ffe0ff */
[----:B0-----:R-:W-:-:S04]  /*2cd0*/  IMAD.WIDE.U32 R4, R7, 0x8, R4 ;  /* 0x0000000807047825 */ /* 0x001fc800078e0004 */
[----:B------:R-:W-:-:S05]  /*2ce0*/  IMAD.MOV.U32 R7, RZ, RZ, RZ ;  /* 0x000000ffff077224 */ /* 0x000fca00078e00ff */
[----:B------:R3:W-:Y:S02]  /*2cf0*/  REDG.E.ADD.64.STRONG.GPU desc[UR16][R4.64+0x400], R6 ;  /* 0x000400060400798e */ /* 0x0007e4000c12e510 */
.L_x_337:
[----:B------:R-:W-:Y:S05]  /*2d00*/  BSYNC.RECONVERGENT B1 ;  /* 0x0000000000017941 */ /* 0x000fea0003800200 */
.L_x_336:
[----:B------:R-:W-:-:S07]  /*2d10*/  VIADD R3, R3, 0x4 ;  /* 0x0000000403037836 */ /* 0x000fce0000000000 */
.L_x_329:
[----:B------:R-:W-:-:S13]  /*2d20*/  ISETP.NE.AND P0, PT, R13, RZ, PT ;  /* 0x000000ff0d00720c */ /* 0x000fda0003f05270 */
[----:B------:R-:W-:Y:S05]  /*2d30*/  @!P0 BRA `(.L_x_276) ;  /* 0x00000000009c8947 */ /* 0x000fea0003800000 */
[----:B------:R-:W-:-:S13]  /*2d40*/  ISETP.NE.AND P0, PT, R15, RZ, PT ;  /* 0x000000ff0f00720c */ /* 0x000fda0003f05270 */
[----:B------:R-:W-:Y:S05]  /*2d50*/  @!P0 BRA `(.L_x_338) ;  /* 0x0000000000648947 */ /* 0x000fea0003800000 */
[----:B0123--:R-:W-:Y:S01]  /*2d60*/  IMAD R4, R3, 0x400, R0 ;  /* 0x0000040003047824 */ /* 0x00ffe200078e0200 */
[----:B------:R-:W-:Y:S04]  /*2d70*/  BSSY.RECONVERGENT B1, `(.L_x_339) ;  /* 0x000000c000017945 */ /* 0x000fe80003800200 */
[----:B----4-:R-:W0:Y:S04]  /*2d80*/  LDS R8, [R4+0x200] ;  /* 0x0002000004087984 */ /* 0x010e280000000800 */
[----:B------:R-:W1:Y:S01]  /*2d90*/  LDS R9, [R4+0x600] ;  /* 0x0006000004097984 */ /* 0x000e620000000800 */
[----:B0-----:R-:W-:-:S02]  /*2da0*/  ISETP.NE.AND P0, PT, R8, RZ, PT ;  /* 0x000000ff0800720c */ /* 0x001fc40003f05270 */
[----:B-1----:R-:W-:-:S11]  /*2db0*/  ISETP.NE.AND P1, PT, R9, RZ, PT ;  /* 0x000000ff0900720c */ /* 0x002fd60003f25270 */
[----:B------:R-:W-:Y:S05]  /*2dc0*/  @!P0 BRA `(.L_x_340) ;  /* 0x0000000000188947 */ /* 0x000fea0003800000 */
[----:B------:R-:W0:Y:S01]  /*2dd0*/  LDC.64 R4, c[0x0][0x380] ;  /* 0x0000e000ff047b82 */ /* 0x000e220000000a00 */
[----:B------:R-:W-:-:S04]  /*2de0*/  IMAD R7, R3, 0x100, R36 ;  /* 0x0000010003077824 */ /* 0x000fc800078e0224 */
[----:B0-----:R-:W-:-:S04]  /*2df0*/  IMAD.WIDE.U32 R6, R7, 0x8, R4 ;  /* 0x0000000807067825 */ /* 0x001fc800078e0004 */
[----:B------:R-:W-:Y:S02]  /*2e00*/  IMAD.MOV.U32 R4, RZ, RZ, R8 ;  /* 0x000000ffff047224 */ /* 0x000fe400078e0008 */
[----:B------:R-:W-:-:S05]  /*2e10*/  IMAD.MOV.U32 R5, RZ, RZ, RZ ;  /* 0x000000ffff057224 */ /* 0x000fca00078e00ff */
[----:B------:R0:W-:Y:S02]  /*2e20*/  REDG.E.ADD.64.STRONG.GPU desc[UR16][R6.64+0x400], R4 ;  /* 0x000400040600798e */ /* 0x0001e4000c12e510 */
.L_x_340:
[----:B------:R-:W-:Y:S05]  /*2e30*/  BSYNC.RECONVERGENT B1 ;  /* 0x0000000000017941 */ /* 0x000fea0003800200 */
.L_x_339:
[----:B------:R-:W-:Y:S04]  /*2e40*/  BSSY.RECONVERGENT B1, `(.L_x_341) ;  /* 0x0000009000017945 */ /* 0x000fe80003800200 */
[----:B------:R-:W-:Y:S05]  /*2e50*/  @!P1 BRA `(.L_x_342) ;  /* 0x00000000001c9947 */ /* 0x000fea0003800000 */
[----:B0-----:R-:W0:Y:S01]  /*2e60*/  LDC.64 R4, c[0x0][0x380] ;  /* 0x0000e000ff047b82 */ /* 0x001e220000000a00 */
[----:B------:R-:W-:-:S05]  /*2e70*/  IMAD R6, R3, 0x100, R36 ;  /* 0x0000010003067824 */ /* 0x000fca00078e0224 */
[----:B------:R-:W-:-:S05]  /*2e80*/  IADD3 R7, PT, PT, R6, 0x100, RZ ;  /* 0x0000010006077810 */ /* 0x000fca0007ffe0ff */
[----:B0-----:R-:W-:-:S04]  /*2e90*/  IMAD.WIDE.U32 R6, R7, 0x8, R4 ;  /* 0x0000000807067825 */ /* 0x001fc800078e0004 */
[----:B------:R-:W-:Y:S02]  /*2ea0*/  IMAD.MOV.U32 R4, RZ, RZ, R9 ;  /* 0x000000ffff047224 */ /* 0x000fe400078e0009 */
[----:B------:R-:W-:-:S05]  /*2eb0*/  IMAD.MOV.U32 R5, RZ, RZ, RZ ;  /* 0x000000ffff057224 */ /* 0x000fca00078e00ff */
[----:B------:R1:W-:Y:S02]  /*2ec0*/  REDG.E.ADD.64.STRONG.GPU desc[UR16][R6.64+0x400], R4 ;  /* 0x000400040600798e */ /* 0x0003e4000c12e510 */
.L_x_342:
[----:B------:R-:W-:Y:S05]  /*2ed0*/  BSYNC.RECONVERGENT B1 ;  /* 0x0000000000017941 */ /* 0x000fea0003800200 */
.L_x_341:
[----:B------:R-:W-:-:S07]  /*2ee0*/  VIADD R3, R3, 0x2 ;  /* 0x0000000203037836 */ /* 0x000fce0000000000 */
.L_x_338:
[----:B------:R-:W-:-:S13]  /*2ef0*/  ISETP.NE.AND P0, PT, R2, RZ, PT ;  /* 0x000000ff0200720c */ /* 0x000fda0003f05270 */
[----:B------:R-:W-:Y:S05]  /*2f00*/  @!P0 BRA `(.L_x_276) ;  /* 0x0000000000288947 */ /* 0x000fea0003800000 */
[----:B------:R-:W-:-:S05]  /*2f10*/  IMAD R2, R3, 0x400, R0 ;  /* 0x0000040003027824 */ /* 0x000fca00078e0200 */
[----:B01234-:R-:W0:Y:S02]  /*2f20*/  LDS R6, [R2+0x200] ;  /* 0x0002000002067984 */ /* 0x01fe240000000800 */
[----:B0-----:R-:W-:-:S13]  /*2f30*/  ISETP.NE.AND P0, PT, R6, RZ, PT ;  /* 0x000000ff0600720c */ /* 0x001fda0003f05270 */
[----:B------:R-:W-:Y:S05]  /*2f40*/  @!P0 BRA `(.L_x_276) ;  /* 0x0000000000188947 */ /* 0x000fea0003800000 */
[----:B------:R-:W0:Y:S01]  /*2f50*/  LDC.64 R4, c[0x0][0x380] ;  /* 0x0000e000ff047b82 */ /* 0x000e220000000a00 */
[----:B------:R-:W-:-:S04]  /*2f60*/  IMAD R3, R3, 0x100, R36 ;  /* 0x0000010003037824 */ /* 0x000fc800078e0224 */
[----:B0-----:R-:W-:-:S04]  /*2f70*/  IMAD.WIDE.U32 R2, R3, 0x8, R4 ;  /* 0x0000000803027825 */ /* 0x001fc800078e0004 */
[----:B------:R-:W-:Y:S02]  /*2f80*/  IMAD.MOV.U32 R4, RZ, RZ, R6 ;  /* 0x000000ffff047224 */ /* 0x000fe400078e0006 */
[----:B------:R-:W-:-:S05]  /*2f90*/  IMAD.MOV.U32 R5, RZ, RZ, RZ ;  /* 0x000000ffff057224 */ /* 0x000fca00078e00ff */
[----:B------:R0:W-:Y:S02]  /*2fa0*/  REDG.E.ADD.64.STRONG.GPU desc[UR16][R2.64+0x400], R4 ;  /* 0x000400040200798e */ /* 0x0001e4000c12e510 */
.L_x_276:
[----:B------:R-:W-:Y:S05]  /*2fb0*/  BSYNC.RECONVERGENT B0 ;  /* 0x0000000000007941 */ /* 0x000fea0003800200 */
.L_x_275:
[----:B------:R-:W1:Y:S01]  /*2fc0*/  LDCU.64 UR4, c[0x0][0x390] ;  /* 0x00007200ff0477ac */ /* 0x000e620008000a00 */
[----:B------:R-:W-:-:S04]  /*2fd0*/  UIADD3 UR6, UP1, UPT, UR6, 0x1, URZ ;  /* 0x0000000106067890 */ /* 0x000fc8000ff3e0ff */
[----:B------:R-:W-:Y:S02]  /*2fe0*/  UIADD3.X UR7, UPT, UPT, URZ, UR7, URZ, UP1, !UPT ;  /* 0x00000007ff077290 */ /* 0x000fe40008ffe4ff */
[----:B-1----:R-:W-:-:S04]  /*2ff0*/  UIADD3 UR9, UP0, UPT, UR4, -0x1, URZ ;  /* 0xffffffff04097890 */ /* 0x002fc8000ff1e0ff */
[----:B------:R-:W-:-:S04]  /*3000*/  UIADD3.X UR10, UPT, UPT, UR5, -0x1, URZ, UP0, !UPT ;  /* 0xffffffff050a7890 */ /* 0x000fc800087fe4ff */
[----:B------:R-:W-:-:S04]  /*3010*/  USHF.R.U64 UR9, UR9, 0x1e, UR10 ;  /* 0x0000001e09097899 */ /* 0x000fc8000800120a */
[----:B------:R-:W-:-:S04]  /*3020*/  UIADD3 UR9, UP0, UPT, UR9, 0x1, URZ ;  /* 0x0000000109097890 */ /* 0x000fc8000ff1e0ff */
[----:B------:R-:W-:Y:S02]  /*3030*/  ULEA.HI.X UR10, UR10, URZ, URZ, 0x2, UP0 ;  /* 0x000000ff0a0a7291 */ /* 0x000fe400080f14ff */
[----:B------:R-:W-:-:S04]  /*3040*/  UISETP.LT.U32.AND UP0, UPT, UR9, UR4, UPT ;  /* 0x000000040900728c */ /* 0x000fc8000bf01070 */
[----:B------:R-:W-:-:S04]  /*3050*/  UISETP.LT.U32.AND.EX UP0, UPT, UR10, UR5, UPT, UP0 ;  /* 0x000000050a00728c */ /* 0x000fc8000bf01100 */
[----:B------:R-:W-:Y:S02]  /*3060*/  USEL UR4, UR9, UR4, UP0 ;  /* 0x0000000409047287 */ /* 0x000fe40008000000 */
[----:B------:R-:W-:Y:S02]  /*3070*/  USEL UR5, UR10, UR5, UP0 ;  /* 0x000000050a057287 */ /* 0x000fe40008000000 */
[----:B------:R-:W-:-:S04]  /*3080*/  UISETP.NE.U32.AND UP0, UPT, UR6, UR4, UPT ;  /* 0x000000040600728c */ /* 0x000fc8000bf05070 */
[----:B------:R-:W-:Y:S01]  /*3090*/  UISETP.NE.AND.EX UP0, UPT, UR7, UR5, UPT, UP0 ;  /* 0x000000050700728c */ /* 0x000fe2000bf05300 */
[----:B------:R-:W-:Y:S08]  /*30a0*/  BAR.SYNC.DEFER_BLOCKING 0x0 ;  /* 0x0000000000007b1d */ /* 0x000ff00000010000 */
[----:B------:R-:W-:Y:S05]  /*30b0*/  BRA.U UP0, `(.L_x_343) ;  /* 0xffffffd1003c7547 */ /* 0x000fea000b83ffff */
[----:B------:R-:W-:Y:S05]  /*30c0*/  EXIT ;  /* 0x000000000000794d */ /* 0x000fea0003800000 */
.L_x_344:
        /* <DEDUP_REMOVED lines=11> */
.L_x_468:


//--------------------- .text._ZN3cub18CUB_300001_SM_10006detail10radix_sort31DeviceRadixSortSingleTileKernelINS1_5radix10policy_hubIlNS0_8NullTypeEyE10Policy1000ELNS0_9SortOrderE0ElS6_yNS1_21identity_decomposer_tEEEvPKT1_PSB_PKT2_PSF_T3_iiT4_ --------------------------
	.section	.text._ZN3cub18CUB_300001_SM_10006detail10radix_sort31DeviceRadixSortSingleTileKernelINS1_5radix10policy_hubIlNS0_8NullTypeEyE10Policy1000ELNS0_9SortOrderE0ElS6_yNS1_21identity_decomposer_tEEEvPKT1_PSB_PKT2_PSF_T3_iiT4_,"ax",@progbits
	.align	128
        .global         _ZN3cub18CUB_300001_SM_10006detail10radix_sort31DeviceRadixSortSingleTileKernelINS1_5radix10policy_hubIlNS0_8NullTypeEyE10Policy1000ELNS0_9SortOrderE0ElS6_yNS1_21identity_decomposer_tEEEvPKT1_PSB_PKT2_PSF_T3_iiT4_
        .type           _ZN3cub18CUB_300001_SM_10006detail10radix_sort31DeviceRadixSortSingleTileKernelINS1_5radix10policy_hubIlNS0_8NullTypeEyE10Policy1000ELNS0_9SortOrderE0ElS6_yNS1_21identity_decomposer_tEEEvPKT1_PSB_PKT2_PSF_T3_iiT4_,@function
        .size           _ZN3cub18CUB_300001_SM_10006detail10radix_sort31DeviceRadixSortSingleTileKernelINS1_5radix10policy_hubIlNS0_8NullTypeEyE10Policy1000ELNS0_9SortOrderE0ElS6_yNS1_21identity_decomposer_tEEEvPKT1_PSB_PKT2_PSF_T3_iiT4_,(.L_x_469 - _ZN3cub18CUB_300001_SM_10006detail10radix_sort31DeviceRadixSortSingleTileKernelINS1_5radix10policy_hubIlNS0_8NullTypeEyE10Policy1000ELNS0_9SortOrderE0ElS6_yNS1_21identity_decomposer_tEEEvPKT1_PSB_PKT2_PSF_T3_iiT4_)
        .other          _ZN3cub18CUB_300001_SM_10006detail10radix_sort31DeviceRadixSortSingleTileKernelINS1_5radix10policy_hubIlNS0_8NullTypeEyE10Policy1000ELNS0_9SortOrderE0ElS6_yNS1_21identity_decomposer_tEEEvPKT1_PSB_PKT2_PSF_T3_iiT4_,@"STO_CUDA_ENTRY STV_DEFAULT"
_ZN3cub18CUB_300001_SM_10006detail10radix_sort31DeviceRadixSortSingleTileKernelINS1_5radix10policy_hubIlNS0_8NullTypeEyE10Policy1000ELNS0_9SortOrderE0ElS6_yNS1_21identity_decomposer_tEEEvPKT1_PSB_PKT2_PSF_T3_iiT4_:
.text._ZN3cub18CUB_300001_SM_10006detail10radix_sort31DeviceRadixSortSingleTileKernelINS1_5radix10policy_hubIlNS0_8NullTypeEyE10Policy1000ELNS0_9SortOrderE0ElS6_yNS1_21identity_decomposer_tEEEvPKT1_PSB_PKT2_PSF_T3_iiT4_:
[----:B------:R-:W-:Y:S01]  /*0000*/  LDC R1, c[0x0][0x37c] ;  /* 0x0000df00ff017b82 */ /* 0x000fe20000000800 */
[----:B------:R-:W0:Y:S01]  /*0010*/  S2R R0, SR_TID.X ;  /* 0x0000000000007919 */ /* 0x000e220000002100 */
[----:B------:R-:W1:Y:S06]  /*0020*/  LDCU UR4, c[0x0][0x3a0] ;  /* 0x00007400ff0477ac */ /* 0x000e6c0008000800 */
[----:B------:R-:W2:Y:S01]  /*0030*/  LDC.64 R2, c[0x0][0x380] ;  /* 0x0000e000ff027b82 */ /* 0x000ea20000000a00 */
[----:B------:R-:W3:Y:S01]  /*0040*/  LDCU.64 UR10, c[0x0][0x358] ;  /* 0x00006b00ff0a77ac */ /* 0x000ee20008000a00 */
[----:B------:R-:W-:-:S02]  /*0050*/  IMAD.MOV.U32 R12, RZ, RZ, -0x1 ;  /* 0xffffffffff0c7424 */ /* 0x000fc400078e00ff */
[----:B------:R-:W-:-:S04]  /*0060*/  IMAD.MOV.U32 R13, RZ, RZ, -0x1 ;  /* 0xffffffffff0d7424 */ /* 0x000fc800078e00ff */
[----:B------:R-:W4:Y:S01]  /*0070*/  S2UR UR6, SR_CgaCtaId ;  /* 0x00000000000679c3 */ /* 0x000f220000008800 */
[----:B------:R-:W2:Y:S01]  /*0080*/  S2R R82, SR_LANEID ;  /* 0x0000000000527919 */ /* 0x000ea20000000000 */
[----:B------:R-:W-:Y:S01]  /*0090*/  IMAD.MOV.U32 R48, RZ, RZ, -0x1 ;  /* 0xffffffffff307424 */ /* 0x000fe200078e00ff */
[----:B------:R-:W1:Y:S01]  /*00a0*/  LDCU UR9, c[0x0][0x3ac] ;  /* 0x00007580ff0977ac */ /* 0x000e620008000800 */
[----:B0-----:R-:W-:-:S04]  /*00b0*/  IMAD R5, R0, 0x9, RZ ;  /* 0x0000000900057824 */ /* 0x001fc800078e02ff */
[C---:B------:R-:W-:Y:S01]  /*00c0*/  VIADD R4, R5.reuse, 0x1 ;  /* 0x0000000105047836 */ /* 0x040fe20000000000 */
[C---:B-1----:R-:W-:Y:S01]  /*00d0*/  ISETP.GE.AND P6, PT, R5.reuse, UR4, PT ;  /* 0x0000000405007c0c */ /* 0x042fe2000bfc6270 */
[----:B--2---:R-:W-:-:S03]  /*00e0*/  IMAD.WIDE.U32 R2, R5, 0x8, R2 ;  /* 0x0000000805027825 */ /* 0x004fc600078e0002 */
[----:B------:R-:W-:-:S09]  /*00f0*/  ISETP.GE.AND P0, PT, R4, UR4, PT ;  /* 0x0000000404007c0c */ /* 0x000fd2000bf06270 */
[----:B---3--:R-:W2:Y:S04]  /*0100*/  @!P6 LDG.E.64 R14, desc[UR10][R2.64] ;  /* 0x0000000a020ee981 */ /* 0x008ea8000c1e1b00 */
[----:B------:R-:W3:Y:S01]  /*0110*/  @!P0 LDG.E.64 R8, desc[UR10][R2.64+0x8] ;  /* 0x0000080a02088981 */ /* 0x000ee2000c1e1b00 */
[C---:B------:R-:W-:Y:S02]  /*0120*/  VIADD R4, R5.reuse, 0x2 ;  /* 0x0000000205047836 */ /* 0x040fe40000000000 */
[----:B------:R-:W-:-:S03]  /*0130*/  VIADD R6, R5, 0x4 ;  /* 0x0000000405067836 */ /* 0x000fc60000000000 */
[----:B------:R-:W-:Y:S01]  /*0140*/  ISETP.GE.AND P1, PT, R4, UR4, PT ;  /* 0x0000000404007c0c */ /* 0x000fe2000bf26270 */
[----:B------:R-:W-:Y:S01]  /*0150*/  VIADD R4, R5, 0x3 ;  /* 0x0000000305047836 */ /* 0x000fe20000000000 */
[----:B------:R-:W-:-:S04]  /*0160*/  ISETP.GE.AND P3, PT, R6, UR4, PT ;  /* 0x0000000406007c0c */ /* 0x000fc8000bf66270 */
[----:B------:R-:W-:Y:S01]  /*0170*/  ISETP.GE.AND P2, PT, R4, UR4, PT ;  /* 0x0000000404007c0c */ /* 0x000fe2000bf46270 */
[C---:B------:R-:W-:Y:S02]  /*0180*/  VIADD R4, R5.reuse, 0x5 ;  /* 0x0000000505047836 */ /* 0x040fe40000000000 */
[----:B------:R-:W-:-:S03]  /*0190*/  VIADD R6, R5, 0x7 ;  /* 0x0000000705067836 */ /* 0x000fc60000000000 */
[----:B------:R-:W-:Y:S01]  /*01a0*/  ISETP.GE.AND P4, PT, R4, UR4, PT ;  /* 0x0000000404007c0c */ /* 0x000fe2000bf86270 */
[C---:B------:R-:W-:Y:S01]  /*01b0*/  VIADD R4, R5.reuse, 0x6 ;  /* 0x0000000605047836 */ /* 0x040fe20000000000 */
[----:B------:R-:W5:Y:S01]  /*01c0*/  @!P1 LDG.E.64 R10, desc[UR10][R2.64+0x10] ;  /* 0x0000100a020a9981 */ /* 0x000f62000c1e1b00 */
[----:B------:R-:W-:-:S03]  /*01d0*/  VIADD R5, R5, 0x8 ;  /* 0x0000000805057836 */ /* 0x000fc60000000000 */
[----:B------:R-:W-:Y:S01]  /*01e0*/  ISETP.GE.AND P5, PT, R4, UR4, PT ;  /* 0x0000000404007c0c */ /* 0x000fe2000bfa6270 */
[----:B------:R-:W4:Y:S04]  /*01f0*/  @!P2 LDG.E.64 R18, desc[UR10][R2.64+0x18] ;  /* 0x0000180a0212a981 */ /* 0x000f28000c1e1b00 */
[----:B------:R-:W4:Y:S01]  /*0200*/  @!P3 LDG.E.64 R20, desc[UR10][R2.64+0x20] ;  /* 0x0000200a0214b981 */ /* 0x000f22000c1e1b00 */
[----:B--2---:R-:W-:Y:S01]  /*0210*/  @!P6 IMAD.MOV.U32 R12, RZ, RZ, R14 ;  /* 0x000000ffff0ce224 */ /* 0x004fe200078e000e */
[----:B------:R-:W-:Y:S01]  /*0220*/  @!P6 LOP3.LUT R13, R15, 0x80000000, RZ, 0x3c, !PT ;  /* 0x800000000f0de812 */ /* 0x000fe200078e3cff */
[----:B------:R-:W-:Y:S01]  /*0230*/  IMAD.MOV.U32 R14, RZ, RZ, -0x1 ;  /* 0xffffffffff0e7424 */ /* 0x000fe200078e00ff */
[----:B------:R-:W-:Y:S01]  /*0240*/  MOV R15, 0xffffffff ;  /* 0xffffffff000f7802 */ /* 0x000fe20000000f00 */
[----:B---3--:R-:W-:Y:S01]  /*0250*/  @!P0 IMAD.MOV.U32 R14, RZ, RZ, R8 ;  /* 0x000000ffff0e8224 */ /* 0x008fe200078e0008 */
[----:B------:R-:W-:-:S02]  /*0260*/  @!P0 LOP3.LUT R15, R9, 0x80000000, RZ, 0x3c, !PT ;  /* 0x80000000090f8812 */ /* 0x000fc400078e3cff */
[----:B------:R-:W-:Y:S02]  /*0270*/  ISETP.GE.AND P6, PT, R6, UR4, PT ;  /* 0x0000000406007c0c */ /* 0x000fe4000bfc6270 */
[----:B------:R-:W-:Y:S01]  /*0280*/  ISETP.GE.AND P0, PT, R5, UR4, PT ;  /* 0x0000000405007c0c */ /* 0x000fe2000bf06270 */
[----:B------:R-:W2:Y:S01]  /*0290*/  @!P4 LDG.E.64 R6, desc[UR10][R2.64+0x28] ;  /* 0x0000280a0206c981 */ /* 0x000ea2000c1e1b00 */
[----:B------:R-:W0:Y:S03]  /*02a0*/  LDCU.64 UR4, c[0x0][0x3a8] ;  /* 0x00007500ff0477ac */ /* 0x000e260008000a00 */
[----:B------:R-:W3:Y:S06]  /*02b0*/  @!P5 LDG.E.64 R4, desc[UR10][R2.64+0x30] ;  /* 0x0000300a0204d981 */ /* 0x000eec000c1e1b00 */
[----:B------:R-:W3:Y:S04]  /*02c0*/  @!P6 LDG.E.64 R22, desc[UR10][R2.64+0x38] ;  /* 0x0000380a0216e981 */ /* 0x000ee8000c1e1b00 */
[----:B------:R-:W3:Y:S01]  /*02d0*/  @!P0 LDG.E.64 R24, desc[UR10][R2.64+0x40] ;  /* 0x0000400a02188981 */ /* 0x000ee2000c1e1b00 */
[----:B------:R-:W-:Y:S01]  /*02e0*/  IMAD.MOV.U32 R49, RZ, RZ, -0x1 ;  /* 0xffffffffff317424 */ /* 0x000fe200078e00ff */
[----:B-----5:R-:W-:Y:S01]  /*02f0*/  @!P1 LOP3.LUT R49, R11, 0x80000000, RZ, 0x3c, !PT ;  /* 0x800000000b319812 */ /* 0x020fe200078e3cff */
[----:B------:R-:W-:Y:S01]  /*0300*/  @!P1 IMAD.MOV.U32 R48, RZ, RZ, R10 ;  /* 0x000000ffff309224 */ /* 0x000fe200078e000a */
[----:B------:R-:W-:Y:S01]  /*0310*/  SHF.R.U32.HI R83, RZ, 0x5, R0 ;  /* 0x00000005ff537819 */ /* 0x000fe20000011600 */
[----:B0-----:R-:W-:Y:S01]  /*0320*/  UIADD3 UR7, UPT, UPT, UR4, 0x6, URZ ;  /* 0x0000000604077890 */ /* 0x001fe2000fffe0ff */
[----:B------:R-:W-:Y:S01]  /*0330*/  IMAD.MOV.U32 R10, RZ, RZ, -0x1 ;  /* 0xffffffffff0a7424 */ /* 0x000fe200078e00ff */
[----:B------:R-:W-:Y:S01]  /*0340*/  UIADD3 UR5, UPT, UPT, -UR4, UR5, URZ ;  /* 0x0000000504057290 */ /* 0x000fe2000fffe1ff */
[----:B------:R-:W-:-:S02]  /*0350*/  IMAD.MOV.U32 R11, RZ, RZ, -0x1 ;  /* 0xffffffffff0b7424 */ /* 0x000fc400078e00ff */
[----:B------:R-:W-:Y:S01]  /*0360*/  UMOV UR4, 0x400 ;  /* 0x0000040000047882 */ /* 0x000fe20000000000 */
[----:B------:R-:W-:Y:S01]  /*0370*/  IMAD.MOV.U32 R8, RZ, RZ, -0x1 ;  /* 0xffffffffff087424 */ /* 0x000fe200078e00ff */
[----:B----4-:R-:W-:Y:S01]  /*0380*/  ULEA UR4, UR6, UR4, 0x18 ;  /* 0x0000000406047291 */ /* 0x010fe2000f8ec0ff */
[----:B------:R-:W-:Y:S02]  /*0390*/  IMAD.MOV.U32 R9, RZ, RZ, -0x1 ;  /* 0xffffffffff097424 */ /* 0x000fe400078e00ff */
[----:B------:R-:W-:Y:S02]  /*03a0*/  IMAD.MOV.U32 R16, RZ, RZ, -0x1 ;  /* 0xffffffffff107424 */ /* 0x000fe400078e00ff */
[----:B------:R-:W-:Y:S01]  /*03b0*/  IMAD.MOV.U32 R17, RZ, RZ, -0x1 ;  /* 0xffffffffff117424 */ /* 0x000fe200078e00ff */
[C---:B------:R-:W-:Y:S01]  /*03c0*/  LEA R31, R0.reuse, UR4, 0x2 ;  /* 0x00000004001f7c11 */ /* 0x040fe2000f8e10ff */
[----:B------:R-:W-:Y:S01]  /*03d0*/  IMAD.MOV.U32 R42, RZ, RZ, -0x1 ;  /* 0xffffffffff2a7424 */ /* 0x000fe200078e00ff */
[----:B------:R-:W-:Y:S01]  /*03e0*/  @!P2 LOP3.LUT R17, R19, 0x80000000, RZ, 0x3c, !PT ;  /* 0x800000001311a812 */ /* 0x000fe200078e3cff */
[----:B------:R-:W-:Y:S01]  /*03f0*/  IMAD.MOV.U32 R43, RZ, RZ, -0x1 ;  /* 0xffffffffff2b7424 */ /* 0x000fe200078e00ff */
[----:B------:R-:W-:Y:S01]  /*0400*/  @!P3 MOV R42, R20 ;  /* 0x00000014002ab202 */ /* 0x000fe20000000f00 */
[C---:B------:R-:W-:Y:S01]  /*0410*/  IMAD R33, R0.reuse, 0x80, R31 ;  /* 0x0000008000217824 */ /* 0x040fe200078e021f */
[----:B------:R-:W-:Y:S01]  /*0420*/  @!P3 LOP3.LUT R43, R21, 0x80000000, RZ, 0x3c, !PT ;  /* 0x80000000152bb812 */ /* 0x000fe200078e3cff */
[----:B------:R-:W-:Y:S01]  /*0430*/  @!P2 IMAD.MOV.U32 R16, RZ, RZ, R18 ;  /* 0x000000ffff10a224 */ /* 0x000fe200078e0012 */
[----:B------:R-:W-:Y:S01]  /*0440*/  LEA R28, R83, UR4, 0x2 ;  /* 0x00000004531c7c11 */ /* 0x000fe2000f8e10ff */
[----:B------:R-:W-:Y:S01]  /*0450*/  IMAD R35, R0, -0x3c, R33 ;  /* 0xffffffc400237824 */ /* 0x000fe200078e0221 */
[----:B------:R-:W-:Y:S01]  /*0460*/  BAR.SYNC.DEFER_BLOCKING 0x0 ;  /* 0x0000000000007b1d */ /* 0x000fe20000010000 */
[----:B--2---:R-:W-:Y:S01]  /*0470*/  @!P4 IMAD.MOV.U32 R10, RZ, RZ, R6 ;  /* 0x000000ffff0ac224 */ /* 0x004fe200078e0006 */
[----:B------:R-:W-:Y:S01]  /*0480*/  @!P4 LOP3.LUT R11, R7, 0x80000000, RZ, 0x3c, !PT ;  /* 0x80000000070bc812 */ /* 0x000fe200078e3cff */
[----:B------:R-:W-:-:S02]  /*0490*/  IMAD.MOV.U32 R6, RZ, RZ, -0x1 ;  /* 0xffffffffff067424 */ /* 0x000fc400078e00ff */
[----:B---3--:R-:W-:Y:S01]  /*04a0*/  @!P5 IMAD.MOV.U32 R8, RZ, RZ, R4 ;  /* 0x000000ffff08d224 */ /* 0x008fe200078e0004 */
[----:B------:R-:W-:Y:S01]  /*04b0*/  @!P5 LOP3.LUT R9, R5, 0x80000000, RZ, 0x3c, !PT ;  /* 0x800000000509d812 */ /* 0x000fe200078e3cff */
[----:B------:R-:W-:Y:S01]  /*04c0*/  IMAD.MOV.U32 R7, RZ, RZ, -0x1 ;  /* 0xffffffffff077424 */ /* 0x000fe200078e00ff */
[----:B------:R-:W-:Y:S01]  /*04d0*/  MOV R5, 0xffffffff ;  /* 0xffffffff00057802 */ /* 0x000fe20000000f00 */
[----:B------:R-:W-:Y:S02]  /*04e0*/  IMAD.MOV.U32 R4, RZ, RZ, -0x1 ;  /* 0xffffffffff047424 */ /* 0x000fe400078e00ff */
[----:B------:R-:W-:Y:S01]  /*04f0*/  @!P6 IMAD.MOV.U32 R6, RZ, RZ, R22 ;  /* 0x000000ffff06e224 */ /* 0x000fe200078e0016 */
[----:B------:R-:W-:Y:S01]  /*0500*/  @!P6 LOP3.LUT R7, R23, 0x80000000, RZ, 0x3c, !PT ;  /* 0x800000001707e812 */ /* 0x000fe200078e3cff */
[----:B------:R-:W-:Y:S01]  /*0510*/  @!P0 IMAD.MOV.U32 R4, RZ, RZ, R24 ;  /* 0x000000ffff048224 */ /* 0x000fe200078e0018 */
[----:B------:R-:W-:-:S07]  /*0520*/  @!P0 LOP3.LUT R5, R25, 0x80000000, RZ, 0x3c, !PT ;  /* 0x8000000019058812 */ /* 0x000fce00078e3cff */
.L_x_346:
[----:B------:R-:W-:Y:S01]  /*0530*/  UISETP.LT.AND UP0, UPT, UR5, 0x6, UPT ;  /* 0x000000060500788c */ /* 0x000fe2000bf01270 */
[----:B01----:R-:W-:Y:S01]  /*0540*/  IMAD.MOV.U32 R2, RZ, RZ, R12 ;  /* 0x000000ffff027224 */ /* 0x003fe200078e000c */
[----:B------:R-:W-:Y:S01]  /*0550*/  UMOV UR6, 0x1 ;  /* 0x0000000100067882 */ /* 0x000fe20000000000 */
[----:B------:R-:W-:Y:S01]  /*0560*/  UIADD3 UR8, UPT, UPT, UR7, -0x6, URZ ;  /* 0xfffffffa07087890 */ /* 0x000fe2000fffe0ff */
[----:B------:R-:W-:Y:S01]  /*0570*/  IMAD.MOV.U32 R3, RZ, RZ, R13 ;  /* 0x000000ffff037224 */ /* 0x000fe200078e000d */
[----:B------:R-:W-:Y:S01]  /*0580*/  USEL UR4, UR5, 0x6, UP0 ;  /* 0x0000000605047887 */ /* 0x000fe20008000000 */
[----:B------:R-:W-:Y:S01]  /*0590*/  STS [R31], RZ ;  /* 0x000000ff1f007388 */ /* 0x000fe20000000800 */
[----:B------:R-:W-:Y:S01]  /*05a0*/  IMAD.MOV.U32 R25, RZ, RZ, R7 ;  /* 0x000000ffff197224 */ /* 0x000fe200078e0007 */
[----:B------:R-:W-:Y:S01]  /*05b0*/  MOV R27, R5 ;  /* 0x00000005001b7202 */ /* 0x000fe20000000f00 */
[----:B------:R-:W-:Y:S01]  /*05c0*/  USHF.L.U32 UR4, UR6, UR4, URZ ;  /* 0x0000000406047299 */ /* 0x000fe200080006ff */
[----:B------:R-:W-:Y:S01]  /*05d0*/  SHF.R.U64 R12, R2, UR8, R3 ;  /* 0x00000008020c7c19 */ /* 0x000fe20008001203 */
[----:B------:R-:W-:Y:S01]  /*05e0*/  STS [R31+0x400], RZ ;  /* 0x000400ff1f007388 */ /* 0x000fe20000000800 */
[----:B------:R-:W-:Y:S01]  /*05f0*/  IMAD.MOV.U32 R26, RZ, RZ, R4 ;  /* 0x000000ffff1a7224 */ /* 0x000fe200078e0004 */
[----:B------:R-:W-:Y:S01]  /*0600*/  UIADD3 UR4, UPT, UPT, UR4, -0x1, URZ ;  /* 0xffffffff04047890 */ /* 0x000fe2000fffe0ff */
[----:B------:R-:W-:Y:S01]  /*0610*/  ISETP.NE.AND P1, PT, R82, 0x1f, PT ;  /* 0x0000001f5200780c */ /* 0x000fe20003f25270 */
[----:B------:R-:W-:Y:S01]  /*0620*/  STS [R31+0x800], RZ ;  /* 0x000800ff1f007388 */ /* 0x000fe20000000800 */
[----:B------:R-:W0:Y:S01]  /*0630*/  S2UR UR6, SR_CgaCtaId ;  /* 0x00000000000679c3 */ /* 0x000e220000008800 */
[----:B------:R-:W-:Y:S01]  /*0640*/  SHF.R.U64 R4, R26, UR8, R27 ;  /* 0x000000081a047c19 */ /* 0x000fe2000800121b */
[----:B------:R-:W-:Y:S01]  /*0650*/  UISETP.GE.AND UP0, UPT, UR7, UR9, UPT ;  /* 0x000000090700728c */ /* 0x000fe2000bf06270 */
[----:B------:R-:W-:Y:S01]  /*0660*/  LOP3.LUT R12, R12, UR4, RZ, 0xc0, !PT ;  /* 0x000000040c0c7c12 */ /* 0x000fe2000f8ec0ff */
[----:B------:R-:W-:Y:S01]  /*0670*/  STS [R31+0xc00], RZ ;  /* 0x000c00ff1f007388 */ /* 0x000fe20000000800 */
[----:B------:R-:W-:-:S02]  /*0680*/  LOP3.LUT R4, R4, UR4, RZ, 0xc0, !PT ;  /* 0x0000000404047c12 */ /* 0x000fc4000f8ec0ff */
[----:B------:R-:W-:Y:S01]  /*0690*/  ISETP.NE.AND P2, PT, R83, 0x6, PT ;  /* 0x000000065300780c */ /* 0x000fe20003f45270 */
[----:B------:R-:W-:Y:S01]  /*06a0*/  IMAD.SHL.U32 R13, R12, 0x400, RZ ;  /* 0x000004000c0d7824 */ /* 0x000fe200078e00ff */
[----:B------:R-:W-:Y:S01]  /*06b0*/  SHF.R.U32.HI R12, RZ, 0x4, R12 ;  /* 0x00000004ff0c7819 */ /* 0x000fe2000001160c */
[----:B------:R-:W-:Y:S01]  /*06c0*/  STS [R31+0x1000], RZ ;  /* 0x001000ff1f007388 */ /* 0x000fe20000000800 */
[----:B------:R-:W-:Y:S01]  /*06d0*/  IMAD.SHL.U32 R5, R4, 0x400, RZ ;  /* 0x0000040004057824 */ /* 0x000fe200078e00ff */
[----:B------:R-:W-:Y:S02]  /*06e0*/  SHF.R.U32.HI R4, RZ, 0x4, R4 ;  /* 0x00000004ff047819 */ /* 0x000fe40000011604 */
[----:B------:R-:W-:Y:S01]  /*06f0*/  LOP3.LUT R40, R13, 0x7c00, RZ, 0xc0, !PT ;  /* 0x00007c000d287812 */ /* 0x000fe200078ec0ff */
[----:B------:R-:W-:Y:S01]  /*0700*/  STS [R31+0x1400], RZ ;  /* 0x001400ff1f007388 */ /* 0x000fe20000000800 */
[----:B------:R-:W-:Y:S01]  /*0710*/  LOP3.LUT R12, R12, 0xffffffe, RZ, 0xc0, !PT ;  /* 0x0ffffffe0c0c7812 */ /* 0x000fe200078ec0ff */
[----:B--2---:R-:W-:Y:S01]  /*0720*/  IMAD.MOV.U32 R13, RZ, RZ, R15 ;  /* 0x000000ffff0d7224 */ /* 0x004fe200078e000f */
[----:B------:R-:W-:Y:S01]  /*0730*/  ISETP.NE.AND P3, PT, R83, 0x7, PT ;  /* 0x000000075300780c */ /* 0x000fe20003f65270 */
[----:B------:R-:W-:Y:S01]  /*0740*/  STS [R31+0x1800], RZ ;  /* 0x001800ff1f007388 */ /* 0x000fe20000000800 */
[----:B------:R-:W-:Y:S01]  /*0750*/  IADD3 R40, PT, PT, R12, R31, R40 ;  /* 0x0000001f0c287210 */ /* 0x000fe20007ffe028 */
[----:B------:R-:W-:-:S02]  /*0760*/  IMAD.MOV.U32 R12, RZ, RZ, R14 ;  /* 0x000000ffff0c7224 */ /* 0x000fc400078e000e */
[----:B------:R-:W-:Y:S03]  /*0770*/  STS [R31+0x1c00], RZ ;  /* 0x001c00ff1f007388 */ /* 0x000fe60000000800 */
[----:B------:R-:W-:Y:S01]  /*0780*/  SHF.R.U64 R14, R12, UR8, R13 ;  /* 0x000000080c0e7c19 */ /* 0x000fe2000800120d */
[----:B------:R-:W-:Y:S03]  /*0790*/  STS [R31+0x2000], RZ ;  /* 0x002000ff1f007388 */ /* 0x000fe60000000800 */
[----:B------:R-:W-:Y:S01]  /*07a0*/  LOP3.LUT R14, R14, UR4, RZ, 0xc0, !PT ;  /* 0x000000040e0e7c12 */ /* 0x000fe2000f8ec0ff */
[----:B------:R-:W-:Y:S04]  /*07b0*/  STS [R31+0x2400], RZ ;  /* 0x002400ff1f007388 */ /* 0x000fe80000000800 */
[----:B------:R-:W-:Y:S01]  /*07c0*/  STS [R31+0x2800], RZ ;  /* 0x002800ff1f007388 */ /* 0x000fe20000000800 */
[----:B------:R-:W-:Y:S01]  /*07d0*/  IMAD.SHL.U32 R15, R14, 0x400, RZ ;  /* 0x000004000e0f7824 */ /* 0x000fe200078e00ff */
[----:B------:R-:W-:-:S02]  /*07e0*/  SHF.R.U32.HI R14, RZ, 0x4, R14 ;  /* 0x00000004ff0e7819 */ /* 0x000fc4000001160e */
[----:B------:R-:W-:Y:S02]  /*07f0*/  STS [R31+0x2c00], RZ ;  /* 0x002c00ff1f007388 */ /* 0x000fe40000000800 */
[----:B------:R-:W-:Y:S02]  /*0800*/  LOP3.LUT R34, R15, 0x7c00, RZ, 0xc0, !PT ;  /* 0x00007c000f227812 */ /* 0x000fe400078ec0ff */
[----:B------:R-:W-:Y:S01]  /*0810*/  STS [R31+0x3000], RZ ;  /* 0x003000ff1f007388 */ /* 0x000fe20000000800 */
[----:B------:R-:W-:-:S03]  /*0820*/  LOP3.LUT R14, R14, 0xffffffe, RZ, 0xc0, !PT ;  /* 0x0ffffffe0e0e7812 */ /* 0x000fc600078ec0ff */
[----:B------:R-:W-:Y:S01]  /*0830*/  STS [R31+0x3400], RZ ;  /* 0x003400ff1f007388 */ /* 0x000fe20000000800 */
[----:B------:R-:W-:Y:S01]  /*0840*/  IADD3 R34, PT, PT, R14, R31, R34 ;  /* 0x0000001f0e227210 */ /* 0x000fe20007ffe022 */
[----:B---3--:R-:W-:Y:S02]  /*0850*/  IMAD.MOV.U32 R14, RZ, RZ, R48 ;  /* 0x000000ffff0e7224 */ /* 0x008fe400078e0030 */
[----:B------:R-:W-:Y:S04]  /*0860*/  STS [R31+0x3800], RZ ;  /* 0x003800ff1f007388 */ /* 0x000fe80000000800 */
        /* <DEDUP_REMOVED lines=18> */
[----:B------:R-:W1:Y:S02]  /*0990*/  LDS.U16 R39, [R40] ;  /* 0x0000000028277984 */ /* 0x000e640000000400 */
[----:B-1----:R-:W-:-:S05]  /*09a0*/  VIADD R15, R39, 0x1 ;  /* 0x00000001270f7836 */ /* 0x002fca0000000000 */
[----:B------:R1:W-:Y:S04]  /*09b0*/  STS.U16 [R40], R15 ;  /* 0x0000000f28007388 */ /* 0x0003e80000000400 */
[----:B------:R-:W2:Y:S01]  /*09c0*/  LDS.U16 R38, [R34] ;  /* 0x0000000022267984 */ /* 0x000ea20000000400 */
[----:B-1----:R-:W-:Y:S02]  /*09d0*/  MOV R15, R49 ;  /* 0x00000031000f7202 */ /* 0x002fe40000000f00 */
[----:B------:R-:W-:Y:S02]  /*09e0*/  LOP3.LUT R49, R4, 0xffffffe, RZ, 0xc0, !PT ;  /* 0x0ffffffe04317812 */ /* 0x000fe400078ec0ff */
[----:B------:R-:W-:-:S04]  /*09f0*/  SHF.R.U64 R18, R14, UR8, R15 ;  /* 0x000000080e127c19 */ /* 0x000fc8000800120f */
[----:B------:R-:W-:-:S05]  /*0a00*/  LOP3.LUT R18, R18, UR4, RZ, 0xc0, !PT ;  /* 0x0000000412127c12 */ /* 0x000fca000f8ec0ff */
[----:B------:R-:W-:Y:S01]  /*0a10*/  IMAD.SHL.U32 R19, R18, 0x400, RZ ;  /* 0x0000040012137824 */ /* 0x000fe200078e00ff */
[----:B------:R-:W-:-:S04]  /*0a20*/  SHF.R.U32.HI R18, RZ, 0x4, R18 ;  /* 0x00000004ff127819 */ /* 0x000fc80000011612 */
[----:B------:R-:W-:Y:S02]  /*0a30*/  LOP3.LUT R30, R19, 0x7c00, RZ, 0xc0, !PT ;  /* 0x00007c00131e7812 */ /* 0x000fe400078ec0ff */
[----:B------:R-:W-:-:S04]  /*0a40*/  LOP3.LUT R18, R18, 0xffffffe, RZ, 0xc0, !PT ;  /* 0x0ffffffe12127812 */ /* 0x000fc800078ec0ff */
[----:B------:R-:W-:Y:S02]  /*0a50*/  IADD3 R30, PT, PT, R18, R31, R30 ;  /* 0x0000001f121e7210 */ /* 0x000fe40007ffe01e */
[----:B----4-:R-:W-:-:S04]  /*0a60*/  SHF.R.U64 R18, R16, UR8, R17 ;  /* 0x0000000810127c19 */ /* 0x010fc80008001211 */
[----:B------:R-:W-:Y:S01]  /*0a70*/  LOP3.LUT R18, R18, UR4, RZ, 0xc0, !PT ;  /* 0x0000000412127c12 */ /* 0x000fe2000f8ec0ff */
[----:B--2---:R-:W-:-:S04]  /*0a80*/  VIADD R19, R38, 0x1 ;  /* 0x0000000126137836 */ /* 0x004fc80000000000 */
[----:B------:R-:W-:Y:S01]  /*0a90*/  IMAD.SHL.U32 R20, R18, 0x400, RZ ;  /* 0x0000040012147824 */ /* 0x000fe200078e00ff */
[----:B------:R-:W-:Y:S01]  /*0aa0*/  SHF.R.U32.HI R18, RZ, 0x4, R18 ;  /* 0x00000004ff127819 */ /* 0x000fe20000011612 */
[----:B------:R1:W-:Y:S03]  /*0ab0*/  STS.U16 [R34], R19 ;  /* 0x0000001322007388 */ /* 0x0003e60000000400 */
[----:B------:R-:W-:Y:S01]  /*0ac0*/  LOP3.LUT R20, R20, 0x7c00, RZ, 0xc0, !PT ;  /* 0x00007c0014147812 */ /* 0x000fe200078ec0ff */
[----:B------:R-:W2:Y:S01]  /*0ad0*/  LDS.U16 R37, [R30] ;  /* 0x000000001e257984 */ /* 0x000ea20000000400 */
[----:B------:R-:W-:-:S04]  /*0ae0*/  LOP3.LUT R18, R18, 0xffffffe, RZ, 0xc0, !PT ;  /* 0x0ffffffe12127812 */ /* 0x000fc800078ec0ff */
[----:B------:R-:W-:Y:S01]  /*0af0*/  IADD3 R32, PT, PT, R18, R31, R20 ;  /* 0x0000001f12207210 */ /* 0x000fe20007ffe014 */
[----:B------:R-:W-:Y:S02]  /*0b00*/  IMAD.MOV.U32 R18, RZ, RZ, R42 ;  /* 0x000000ffff127224 */ /* 0x000fe400078e002a */
[----:B-1----:R-:W-:-:S05]  /*0b10*/  IMAD.MOV.U32 R19, RZ, RZ, R43 ;  /* 0x000000ffff137224 */ /* 0x002fca00078e002b */
[----:B------:R-:W-:-:S04]  /*0b20*/  SHF.R.U64 R20, R18, UR8, R19 ;  /* 0x0000000812147c19 */ /* 0x000fc80008001213 */
[----:B------:R-:W-:-:S05]  /*0b30*/  LOP3.LUT R20, R20, UR4, RZ, 0xc0, !PT ;  /* 0x0000000414147c12 */ /* 0x000fca000f8ec0ff */
[----:B------:R-:W-:Y:S01]  /*0b40*/  IMAD.SHL.U32 R22, R20, 0x400, RZ ;  /* 0x0000040014167824 */ /* 0x000fe200078e00ff */
[----:B------:R-:W-:-:S04]  /*0b50*/  SHF.R.U32.HI R20, RZ, 0x4, R20 ;  /* 0x00000004ff147819 */ /* 0x000fc80000011614 */
[----:B------:R-:W-:Y:S02]  /*0b60*/  LOP3.LUT R22, R22, 0x7c00, RZ, 0xc0, !PT ;  /* 0x00007c0016167812 */ /* 0x000fe400078ec0ff */
[----:B------:R-:W-:-:S04]  /*0b70*/  LOP3.LUT R20, R20, 0xffffffe, RZ, 0xc0, !PT ;  /* 0x0ffffffe14147812 */ /* 0x000fc800078ec0ff */
[----:B------:R-:W-:Y:S01]  /*0b80*/  IADD3 R41, PT, PT, R20, R31, R22 ;  /* 0x0000001f14297210 */ /* 0x000fe20007ffe016 */
[----:B------:R-:W-:Y:S02]  /*0b90*/  IMAD.MOV.U32 R20, RZ, RZ, R10 ;  /* 0x000000ffff147224 */ /* 0x000fe400078e000a */
[----:B--2---:R-:W-:-:S05]  /*0ba0*/  VIADD R21, R37, 0x1 ;  /* 0x0000000125157836 */ /* 0x004fca0000000000 */
[----:B------:R1:W-:Y:S04]  /*0bb0*/  STS.U16 [R30], R21 ;  /* 0x000000151e007388 */ /* 0x0003e80000000400 */
[----:B------:R-:W2:Y:S01]  /*0bc0*/  LDS.U16 R36, [R32] ;  /* 0x0000000020247984 */ /* 0x000ea20000000400 */
[----:B-1----:R-:W-:-:S05]  /*0bd0*/  IMAD.MOV.U32 R21, RZ, RZ, R11 ;  /* 0x000000ffff157224 */ /* 0x002fca00078e000b */
[----:B------:R-:W-:-:S04]  /*0be0*/  SHF.R.U64 R10, R20, UR8, R21 ;  /* 0x00000008140a7c19 */ /* 0x000fc80008001215 */
[----:B------:R-:W-:-:S04]  /*0bf0*/  LOP3.LUT R10, R10, UR4, RZ, 0xc0, !PT ;  /* 0x000000040a0a7c12 */ /* 0x000fc8000f8ec0ff */
[----:B------:R-:W-:Y:S02]  /*0c00*/  SHF.L.U32 R11, R10, 0xa, RZ ;  /* 0x0000000a0a0b7819 */ /* 0x000fe400000006ff */
[----:B------:R-:W-:Y:S02]  /*0c10*/  SHF.R.U32.HI R10, RZ, 0x4, R10 ;  /* 0x00000004ff0a7819 */ /* 0x000fe4000001160a */
        /* <DEDUP_REMOVED lines=15> */
[----:B------:R-:W-:-:S05]  /*0d10*/  IMAD.MOV.U32 R24, RZ, RZ, R6 ;  /* 0x000000ffff187224 */ /* 0x000fca00078e0006 */
[----:B------:R-:W-:Y:S01]  /*0d20*/  SHF.R.U64 R6, R24, UR8, R25 ;  /* 0x0000000818067c19 */ /* 0x000fe20008001219 */
[----:B--2---:R-:W-:-:S03]  /*0d30*/  VIADD R10, R42, 0x1 ;  /* 0x000000012a0a7836 */ /* 0x004fc60000000000 */
[----:B------:R-:W-:Y:S01]  /*0d40*/  LOP3.LUT R6, R6, UR4, RZ, 0xc0, !PT ;  /* 0x0000000406067c12 */ /* 0x000fe2000f8ec0ff */
[----:B------:R-:W-:Y:S02]  /*0d50*/  UMOV UR4, 0x400 ;  /* 0x0000040000047882 */ /* 0x000fe40000000000 */
[----:B0-----:R-:W-:Y:S01]  /*0d60*/  ULEA UR4, UR6, UR4, 0x18 ;  /* 0x0000000406047291 */ /* 0x001fe2000f8ec0ff */
[----:B------:R0:W-:Y:S01]  /*0d70*/  STS.U16 [R41], R10 ;  /* 0x0000000a29007388 */ /* 0x0001e20000000400 */
[----:B------:R-:W-:Y:S01]  /*0d80*/  IMAD.SHL.U32 R7, R6, 0x400, RZ ;  /* 0x0000040006077824 */ /* 0x000fe200078e00ff */
[----:B------:R-:W-:Y:S02]  /*0d90*/  SHF.R.U32.HI R6, RZ, 0x4, R6 ;  /* 0x00000004ff067819 */ /* 0x000fe40000011606 */
[----:B------:R-:W1:Y:S02]  /*0da0*/  LDS.U16 R44, [R43] ;  /* 0x000000002b2c7984 */ /* 0x000e640000000400 */
[----:B------:R-:W-:-:S02]  /*0db0*/  LOP3.LUT R47, R6, 0xffffffe, RZ, 0xc0, !PT ;  /* 0x0ffffffe062f7812 */ /* 0x000fc400078ec0ff */
[----:B0-----:R-:W-:-:S04]  /*0dc0*/  LOP3.LUT R10, R7, 0x7c00, RZ, 0xc0, !PT ;  /* 0x00007c00070a7812 */ /* 0x001fc800078ec0ff */
[----:B------:R-:W-:Y:S01]  /*0dd0*/  IADD3 R47, PT, PT, R47, R31, R10 ;  /* 0x0000001f2f2f7210 */ /* 0x000fe20007ffe00a */
[----:B-1----:R-:W-:-:S05]  /*0de0*/  VIADD R8, R44, 0x1 ;  /* 0x000000012c087836 */ /* 0x002fca0000000000 */
[----:B------:R0:W-:Y:S04]  /*0df0*/  STS.U16 [R43], R8 ;  /* 0x000000082b007388 */ /* 0x0001e80000000400 */
[----:B------:R-:W1:Y:S01]  /*0e00*/  LDS.U16 R46, [R45] ;  /* 0x000000002d2e7984 */ /* 0x000e620000000400 */
[----:B0-----:R-:W-:-:S04]  /*0e10*/  LOP3.LUT R8, R5, 0x7c00, RZ, 0xc0, !PT ;  /* 0x00007c0005087812 */ /* 0x001fc800078ec0ff */
[----:B------:R-:W-:Y:S01]  /*0e20*/  IADD3 R49, PT, PT, R49, R31, R8 ;  /* 0x0000001f31317210 */ /* 0x000fe20007ffe008 */
[----:B-1----:R-:W-:-:S05]  /*0e30*/  VIADD R6, R46, 0x1 ;  /* 0x000000012e067836 */ /* 0x002fca0000000000 */
[----:B------:R-:W-:Y:S04]  /*0e40*/  STS.U16 [R45], R6 ;  /* 0x000000062d007388 */ /* 0x000fe80000000400 */
[----:B------:R-:W0:Y:S02]  /*0e50*/  LDS.U16 R48, [R47] ;  /* 0x000000002f307984 */ /* 0x000e240000000400 */
[----:B0-----:R-:W-:-:S05]  /*0e60*/  VIADD R4, R48, 0x1 ;  /* 0x0000000130047836 */ /* 0x001fca0000000000 */
[----:B------:R-:W-:Y:S04]  /*0e70*/  STS.U16 [R47], R4 ;  /* 0x000000042f007388 */ /* 0x000fe80000000400 */
[----:B------:R-:W0:Y:S02]  /*0e80*/  LDS.U16 R50, [R49] ;  /* 0x0000000031327984 */ /* 0x000e240000000400 */
[----:B0-----:R-:W-:-:S05]  /*0e90*/  VIADD R6, R50, 0x1 ;  /* 0x0000000132067836 */ /* 0x001fca0000000000 */
[----:B------:R-:W-:Y:S01]  /*0ea0*/  STS.U16 [R49], R6 ;  /* 0x0000000631007388 */ /* 0x000fe20000000400 */
[----:B------:R-:W-:Y:S06]  /*0eb0*/  BAR.SYNC.DEFER_BLOCKING 0x0 ;  /* 0x0000000000007b1d */ /* 0x000fec0000010000 */
[----:B------:R-:W-:Y:S04]  /*0ec0*/  LDS R76, [R33] ;  /* 0x00000000214c7984 */ /* 0x000fe80000000800 */
[----:B------:R-:W0:Y:S04]  /*0ed0*/  LDS R77, [R33+0x4] ;  /* 0x00000400214d7984 */ /* 0x000e280000000800 */
        /* <DEDUP_REMOVED lines=8> */
[----:B------:R-:W5:Y:S01]  /*0f60*/  LDS R72, [R33+0x28] ;  /* 0x0000280021487984 */ /* 0x000f620000000800 */
[----:B0-----:R-:W-:-:S03]  /*0f70*/  IMAD.IADD R77, R76, 0x1, R77 ;  /* 0x000000014c4d7824 */ /* 0x001fc600078e024d */
[----:B------:R-:W0:Y:S01]  /*0f80*/  LDS R71, [R33+0x2c] ;  /* 0x00002c0021477984 */ /* 0x000e220000000800 */
[----:B-1----:R-:W-:-:S03]  /*0f90*/  IMAD.IADD R78, R78, 0x1, R77 ;  /* 0x000000014e4e7824 */ /* 0x002fc600078e024d */
[----:B------:R-:W1:Y:S01]  /*0fa0*/  LDS R70, [R33+0x30] ;  /* 0x0000300021467984 */ /* 0x000e620000000800 */
[----:B--2---:R-:W-:-:S03]  /*0fb0*/  IMAD.IADD R79, R79, 0x1, R78 ;  /* 0x000000014f4f7824 */ /* 0x004fc600078e024e */
[----:B------:R-:W2:Y:S01]  /*0fc0*/  LDS R69, [R33+0x34] ;  /* 0x0000340021457984 */ /* 0x000ea20000000800 */
[----:B---3--:R-:W-:-:S03]  /*0fd0*/  IMAD.IADD R80, R80, 0x1, R79 ;  /* 0x0000000150507824 */ /* 0x008fc600078e024f */
[----:B------:R-:W3:Y:S01]  /*0fe0*/  LDS R68, [R33+0x38] ;  /* 0x0000380021447984 */ /* 0x000ee20000000800 */
[----:B----4-:R-:W-:-:S03]  /*0ff0*/  IMAD.IADD R81, R81, 0x1, R80 ;  /* 0x0000000151517824 */ /* 0x010fc600078e0250 */
[----:B------:R-:W4:Y:S01]  /*1000*/  LDS R67, [R33+0x3c] ;  /* 0x00003c0021437984 */ /* 0x000f220000000800 */
[----:B-----5:R-:W-:-:S03]  /*1010*/  IMAD.IADD R84, R84, 0x1, R81 ;  /* 0x0000000154547824 */ /* 0x020fc600078e0251 */
[----:B------:R-:W5:Y:S02]  /*1020*/  LDS R66, [R33+0x40] ;  /* 0x0000400021427984 */ /* 0x000f640000000800 */
[----:B------:R-:W-:Y:S02]  /*1030*/  IADD3 R75, PT, PT, R75, R84, RZ ;  /* 0x000000544b4b7210 */ /* 0x000fe40007ffe0ff */
[----:B------:R-:W5:Y:S03]  /*1040*/  LDS R65, [R33+0x44] ;  /* 0x0000440021417984 */ /* 0x000f660000000800 */
[----:B------:R-:W-:Y:S01]  /*1050*/  IMAD.IADD R74, R74, 0x1, R75 ;  /* 0x000000014a4a7824 */ /* 0x000fe200078e024b */
[----:B------:R-:W5:Y:S03]  /*1060*/  LDS R64, [R33+0x48] ;  /* 0x0000480021407984 */ /* 0x000f660000000800 */
[----:B------:R-:W-:Y:S01]  /*1070*/  IMAD.IADD R73, R73, 0x1, R74 ;  /* 0x0000000149497824 */ /* 0x000fe200078e024a */
[----:B------:R-:W5:Y:S03]  /*1080*/  LDS R63, [R33+0x4c] ;  /* 0x00004c00213f7984 */ /* 0x000f660000000800 */
[----:B------:R-:W-:Y:S01]  /*1090*/  IMAD.IADD R72, R72, 0x1, R73 ;  /* 0x0000000148487824 */ /* 0x000fe200078e0249 */
[----:B------:R-:W5:Y:S03]  /*10a0*/  LDS R62, [R33+0x50] ;  /* 0x00005000213e7984 */ /* 0x000f660000000800 */
[----:B0-----:R-:W-:Y:S01]  /*10b0*/  IMAD.IADD R71, R71, 0x1, R72 ;  /* 0x0000000147477824 */ /* 0x001fe200078e0248 */
[----:B------:R-:W0:Y:S03]  /*10c0*/  LDS R61, [R33+0x54] ;  /* 0x00005400213d7984 */ /* 0x000e260000000800 */
[----:B-1----:R-:W-:Y:S01]  /*10d0*/  IMAD.IADD R70, R70, 0x1, R71 ;  /* 0x0000000146467824 */ /* 0x002fe200078e0247 */
[----:B------:R-:W1:Y:S03]  /*10e0*/  LDS R60, [R33+0x58] ;  /* 0x00005800213c7984 */ /* 0x000e660000000800 */
[----:B--2---:R-:W-:Y:S01]  /*10f0*/  IMAD.IADD R69, R69, 0x1, R70 ;  /* 0x0000000145457824 */ /* 0x004fe200078e0246 */
[----:B------:R-:W2:Y:S03]  /*1100*/  LDS R59, [R33+0x5c] ;  /* 0x00005c00213b7984 */ /* 0x000ea60000000800 */
[----:B---3--:R-:W-:Y:S01]  /*1110*/  IMAD.IADD R68, R68, 0x1, R69 ;  /* 0x0000000144447824 */ /* 0x008fe200078e0245 */
[----:B------:R-:W3:Y:S03]  /*1120*/  LDS R58, [R33+0x60] ;  /* 0x00006000213a7984 */ /* 0x000ee60000000800 */
[----:B----4-:R-:W-:Y:S01]  /*1130*/  IMAD.IADD R67, R67, 0x1, R68 ;  /* 0x0000000143437824 */ /* 0x010fe200078e0244 */
[----:B------:R-:W4:Y:S03]  /*1140*/  LDS R57, [R33+0x64] ;  /* 0x0000640021397984 */ /* 0x000f260000000800 */
[----:B-----5:R-:W-:Y:S01]  /*1150*/  IMAD.IADD R66, R66, 0x1, R67 ;  /* 0x0000000142427824 */ /* 0x020fe200078e0243 */
[----:B------:R-:W5:Y:S04]  /*1160*/  LDS R56, [R33+0x68] ;  /* 0x0000680021387984 */ /* 0x000f680000000800 */
[----:B------:R-:W-:Y:S01]  /*1170*/  IADD3 R65, PT, PT, R65, R66, RZ ;  /* 0x0000004241417210 */ /* 0x000fe20007ffe0ff */
[----:B------:R-:W5:Y:S04]  /*1180*/  LDS R55, [R33+0x6c] ;  /* 0x00006c0021377984 */ /* 0x000f680000000800 */
        /* <DEDUP_REMOVED lines=10> */
[----:B--2---:R-:W-:-:S04]  /*1230*/  IMAD.IADD R59, R59, 0x1, R60 ;  /* 0x000000013b3b7824 */ /* 0x004fc800078e023c */
[----:B---3--:R-:W-:-:S04]  /*1240*/  IMAD.IADD R58, R58, 0x1, R59 ;  /* 0x000000013a3a7824 */ /* 0x008fc800078e023b */
[----:B----4-:R-:W-:-:S04]  /*1250*/  IMAD.IADD R57, R57, 0x1, R58 ;  /* 0x0000000139397824 */ /* 0x010fc800078e023a */
[----:B-----5:R-:W-:-:S05]  /*1260*/  IMAD.IADD R56, R56, 0x1, R57 ;  /* 0x0000000138387824 */ /* 0x020fca00078e0239 */
[----:B------:R-:W-:-:S05]  /*1270*/  IADD3 R55, PT, PT, R55, R56, RZ ;  /* 0x0000003837377210 */ /* 0x000fca0007ffe0ff */
[----:B------:R-:W-:-:S04]  /*1280*/  IMAD.IADD R54, R54, 0x1, R55 ;  /* 0x0000000136367824 */ /* 0x000fc800078e0237 */
[----:B------:R-:W-:-:S04]  /*1290*/  IMAD.IADD R53, R53, 0x1, R54 ;  /* 0x0000000135357824 */ /* 0x000fc800078e0236 */
[----:B------:R-:W-:-:S04]  /*12a0*/  IMAD.IADD R52, R52, 0x1, R53 ;  /* 0x0000000134347824 */ /* 0x000fc800078e0235 */
[----:B0-----:R-:W-:-:S04]  /*12b0*/  IMAD.IADD R51, R51, 0x1, R52 ;  /* 0x0000000133337824 */ /* 0x001fc800078e0234 */
[----:B-1----:R-:W-:-:S05]  /*12c0*/  IMAD.IADD R85, R4, 0x1, R51 ;  /* 0x0000000104557824 */ /* 0x002fca00078e0233 */
        /* <DEDUP_REMOVED lines=9> */
[----:B0-----:R-:W-:Y:S02]  /*1360*/  @P0 IADD3 R86, PT, PT, R87, R86, RZ ;  /* 0x0000005657560210 */ /* 0x001fe40007ffe0ff */
[----:B------:R-:W-:-:S03]  /*1370*/  ISETP.NE.AND P0, PT, R83, 0x1, PT ;  /* 0x000000015300780c */ /* 0x000fc60003f05270 */
[----:B------:R-:W-:Y:S01]  /*1380*/  @!P1 STS [R28+0x8400], R86 ;  /* 0x008400561c009388 */ /* 0x000fe20000000800 */
[----:B------:R-:W-:Y:S01]  /*1390*/  BAR.SYNC.DEFER_BLOCKING 0x0 ;  /* 0x0000000000007b1d */ /* 0x000fe20000010000 */
[----:B------:R-:W-:Y:S01]  /*13a0*/  ISETP.NE.AND P1, PT, R83, 0x4, PT ;  /* 0x000000045300780c */ /* 0x000fe20003f25270 */
[----:B------:R-:W-:-:S04]  /*13b0*/  IMAD.IADD R85, R86, 0x1, -R85 ;  /* 0x0000000156557824 */ /* 0x000fc800078e0a55 */
[----:B------:R-:W0:Y:S04]  /*13c0*/  LDS.128 R4, [UR4+0x8400] ;  /* 0x00840004ff047984 */ /* 0x000e280008000c00 */
[----:B------:R-:W1:Y:S01]  /*13d0*/  LDS.128 R8, [UR4+0x8410] ;  /* 0x00841004ff087984 */ /* 0x000e620008000c00 */
[C---:B0-----:R-:W-:Y:S01]  /*13e0*/  SEL R29, R4.reuse, R29, !P0 ;  /* 0x0000001d041d7207 */ /* 0x041fe20004000000 */
[----:B------:R-:W-:Y:S01]  /*13f0*/  IMAD.IADD R5, R4, 0x1, R5 ;  /* 0x0000000104057824 */ /* 0x000fe200078e0205 */
[----:B------:R-:W-:-:S03]  /*1400*/  ISETP.NE.AND P0, PT, R83, 0x2, PT ;  /* 0x000000025300780c */ /* 0x000fc60003f05270 */
[----:B------:R-:W-:Y:S01]  /*1410*/  IMAD.IADD R6, R6, 0x1, R5 ;  /* 0x0000000106067824 */ /* 0x000fe200078e0205 */
[----:B------:R-:W-:Y:S02]  /*1420*/  SEL R29, R5, R29, !P0 ;  /* 0x0000001d051d7207 */ /* 0x000fe40004000000 */
[----:B------:R-:W-:Y:S01]  /*1430*/  ISETP.NE.AND P0, PT, R83, 0x3, PT ;  /* 0x000000035300780c */ /* 0x000fe20003f05270 */
[----:B------:R-:W-:-:S03]  /*1440*/  IMAD.IADD R7, R7, 0x1, R6 ;  /* 0x0000000107077824 */ /* 0x000fc600078e0206 */
[----:B------:R-:W-:Y:S01]  /*1450*/  SEL R29, R6, R29, !P0 ;  /* 0x0000001d061d7207 */ /* 0x000fe20004000000 */
[----:B-1----:R-:W-:Y:S01]  /*1460*/  IMAD.IADD R8, R7, 0x1, R8 ;  /* 0x0000000107087824 */ /* 0x002fe200078e0208 */
[----:B------:R-:W-:Y:S02]  /*1470*/  ISETP.NE.AND P0, PT, R83, 0x5, PT ;  /* 0x000000055300780c */ /* 0x000fe40003f05270 */
[----:B------:R-:W-:Y:S01]  /*1480*/  SEL R29, R7, R29, !P1 ;  /* 0x0000001d071d7207 */ /* 0x000fe20004800000 */
[----:B------:R-:W-:Y:S01]  /*1490*/  IMAD.IADD R9, R9, 0x1, R8 ;  /* 0x0000000109097824 */ /* 0x000fe200078e0208 */
[----:B------:R-:W-:Y:S02]  /*14a0*/  ISETP.NE.AND P1, PT, R82, RZ, PT ;  /* 0x000000ff5200720c */ /* 0x000fe40003f25270 */
[----:B------:R-:W-:Y:S01]  /*14b0*/  SEL R29, R8, R29, !P0 ;  /* 0x0000001d081d7207 */ /* 0x000fe20004000000 */
[----:B------:R-:W-:Y:S01]  /*14c0*/  IMAD.IADD R10, R10, 0x1, R9 ;  /* 0x000000010a0a7824 */ /* 0x000fe200078e0209 */
[----:B------:R-:W-:-:S02]  /*14d0*/  ISETP.GT.U32.AND P0, PT, R0, 0x1f, PT ;  /* 0x0000001f0000780c */ /* 0x000fc40003f04070 */
[----:B------:R-:W-:Y:S01]  /*14e0*/  SEL R29, R9, R29, !P2 ;  /* 0x0000001d091d7207 */ /* 0x000fe20005000000 */
[----:B------:R-:W-:Y:S01]  /*14f0*/  IMAD.IADD R11, R11, 0x1, R10 ;  /* 0x000000010b0b7824 */ /* 0x000fe200078e020a */
[----:B------:R-:W-:Y:S02]  /*1500*/  ISETP.GT.U32.OR P2, PT, R0, 0x1f, P1 ;  /* 0x0000001f0000780c */ /* 0x000fe40000f44470 */
[----:B------:R-:W-:Y:S02]  /*1510*/  SEL R4, R85, RZ, P1 ;  /* 0x000000ff55047207 */ /* 0x000fe40000800000 */
[----:B------:R-:W-:-:S05]  /*1520*/  SEL R29, R10, R29, !P3 ;  /* 0x0000001d0a1d7207 */ /* 0x000fca0005800000 */
[----:B------:R-:W-:Y:S01]  /*1530*/  @P0 IMAD.IADD R85, R29, 0x1, R4 ;  /* 0x000000011d550824 */ /* 0x000fe200078e0204 */
[----:B------:R-:W-:-:S03]  /*1540*/  ISETP.NE.AND P0, PT, R0, RZ, PT ;  /* 0x000000ff0000720c */ /* 0x000fc60003f05270 */
[----:B------:R-:W-:-:S05]  /*1550*/  @!P2 SHF.L.U32 R85, R11, 0x10, RZ ;  /* 0x000000100b55a819 */ /* 0x000fca00000006ff */
[----:B------:R-:W-:Y:S01]  /*1560*/  @!P2 STS [UR4+0x8428], R85 ;  /* 0x00842855ff00a988 */ /* 0x000fe20008000804 */
[----:B------:R-:W-:Y:S06]  /*1570*/  BAR.SYNC.DEFER_BLOCKING 0x0 ;  /* 0x0000000000007b1d */ /* 0x000fec0000010000 */
[----:B------:R-:W0:Y:S02]  /*1580*/  LDS R4, [UR4+0x8428] ;  /* 0x00842804ff047984 */ /* 0x000e240008000800 */
[----:B0-----:R-:W-:-:S05]  /*1590*/  SEL R4, R4, RZ, P0 ;  /* 0x000000ff04047207 */ /* 0x001fca0000000000 */
[----:B------:R-:W-:-:S04]  /*15a0*/  IMAD.IADD R4, R4, 0x1, R85 ;  /* 0x0000000104047824 */ /* 0x000fc800078e0255 */
[--C-:B------:R-:W-:Y:S01]  /*15b0*/  IMAD.IADD R76, R76, 0x1, R4.reuse ;  /* 0x000000014c4c7824 */ /* 0x100fe200078e0204 */
[-C--:B------:R-:W-:Y:S01]  /*15c0*/  IADD3 R74, PT, PT, R74, R4.reuse, RZ ;  /* 0x000000044a4a7210 */ /* 0x080fe20007ffe0ff */
[--C-:B------:R-:W-:Y:S01]  /*15d0*/  IMAD.IADD R6, R77, 0x1, R4.reuse ;  /* 0x000000014d067824 */ /* 0x100fe200078e0204 */
[-C--:B------:R-:W-:Y:S01]  /*15e0*/  IADD3 R64, PT, PT, R64, R4.reuse, RZ ;  /* 0x0000000440407210 */ /* 0x080fe20007ffe0ff */
[--C-:B------:R-:W-:Y:S01]  /*15f0*/  IMAD.IADD R78, R78, 0x1, R4.reuse ;  /* 0x000000014e4e7824 */ /* 0x100fe200078e0204 */
[----:B------:R-:W-:Y:S01]  /*1600*/  IADD3 R54, PT, PT, R54, R4, RZ ;  /* 0x0000000436367210 */ /* 0x000fe20007ffe0ff */
[--C-:B------:R-:W-:Y:S01]  /*1610*/  IMAD.IADD R8, R79, 0x1, R4.reuse ;  /* 0x000000014f087824 */ /* 0x100fe200078e0204 */
[----:B------:R-:W-:Y:S01]  /*1620*/  STS [R33], R4 ;  /* 0x0000000421007388 */ /* 0x000fe20000000800 */
[--C-:B------:R-:W-:Y:S02]  /*1630*/  IMAD.IADD R80, R80, 0x1, R4.reuse ;  /* 0x0000000150507824 */ /* 0x100fe400078e0204 */
[--C-:B------:R-:W-:Y:S01]  /*1640*/  IMAD.IADD R10, R81, 0x1, R4.reuse ;  /* 0x00000001510a7824 */ /* 0x100fe200078e0204 */
[----:B------:R-:W-:Y:S01]  /*1650*/  STS [R33+0x4], R76 ;  /* 0x0000044c21007388 */ /* 0x000fe20000000800 */
[----:B------:R-:W-:-:S02]  /*1660*/  IMAD.IADD R84, R84, 0x1, R4 ;  /* 0x0000000154547824 */ /* 0x000fc400078e0204 */
[--C-:B------:R-:W-:Y:S01]  /*1670*/  IMAD.IADD R86, R75, 0x1, R4.reuse ;  /* 0x000000014b567824 */ /* 0x100fe200078e0204 */
[----:B------:R-:W-:Y:S01]  /*1680*/  STS [R33+0x8], R6 ;  /* 0x0000080621007388 */ /* 0x000fe20000000800 */
[--C-:B------:R-:W-:Y:S02]  /*1690*/  IMAD.IADD R88, R73, 0x1, R4.reuse ;  /* 0x0000000149587824 */ /* 0x100fe400078e0204 */
[--C-:B------:R-:W-:Y:S01]  /*16a0*/  IMAD.IADD R72, R72, 0x1, R4.reuse ;  /* 0x0000000148487824 */ /* 0x100fe200078e0204 */
[----:B------:R-:W-:Y:S01]  /*16b0*/  STS [R33+0xc], R78 ;  /* 0x00000c4e21007388 */ /* 0x000fe20000000800 */
        /* <DEDUP_REMOVED lines=27> */
[----:B------:R-:W-:-:S03]  /*1870*/  IMAD.IADD R51, R51, 0x1, R4 ;  /* 0x0000000133337824 */ /* 0x000fc600078e0204 */
[----:B------:R-:W-:Y:S04]  /*1880*/  STS [R33+0x34], R70 ;  /* 0x0000344621007388 */ /* 0x000fe80000000800 */
        /* <DEDUP_REMOVED lines=18> */
[----:B------:R-:W-:Y:S01]  /*19b0*/  STS [R33+0x80], R51 ;  /* 0x0000803321007388 */ /* 0x000fe20000000800 */
[----:B------:R-:W-:Y:S06]  /*19c0*/  BAR.SYNC.DEFER_BLOCKING 0x0 ;  /* 0x0000000000007b1d */ /* 0x000fec0000010000 */
[----:B------:R-:W0:Y:S04]  /*19d0*/  LDS.U16 R30, [R30] ;  /* 0x000000001e1e7984 */ /* 0x000e280000000400 */
[----:B------:R-:W1:Y:S04]  /*19e0*/  LDS.U16 R40, [R40] ;  /* 0x0000000028287984 */ /* 0x000e680000000400 */
[----:B------:R-:W2:Y:S04]  /*19f0*/  LDS.U16 R5, [R34] ;  /* 0x0000000022057984 */ /* 0x000ea80000000400 */
[----:B------:R-:W3:Y:S04]  /*1a00*/  LDS.U16 R7, [R32] ;  /* 0x0000000020077984 */ /* 0x000ee80000000400 */
[----:B------:R-:W4:Y:S04]  /*1a10*/  LDS.U16 R41, [R41] ;  /* 0x0000000029297984 */ /* 0x000f280000000400 */
[----:B------:R-:W5:Y:S04]  /*1a20*/  LDS.U16 R43, [R43] ;  /* 0x000000002b2b7984 */ /* 0x000f680000000400 */
[----:B------:R-:W5:Y:S04]  /*1a30*/  LDS.U16 R45, [R45] ;  /* 0x000000002d2d7984 */ /* 0x000f680000000400 */
[----:B------:R-:W5:Y:S04]  /*1a40*/  LDS.U16 R47, [R47] ;  /* 0x000000002f2f7984 */ /* 0x000f680000000400 */
[----:B------:R-:W5:Y:S01]  /*1a50*/  LDS.U16 R49, [R49] ;  /* 0x0000000031317984 */ /* 0x000f620000000400 */
[----:B0-----:R-:W-:-:S02]  /*1a60*/  IMAD.IADD R9, R37, 0x1, R30 ;  /* 0x0000000125097824 */ /* 0x001fc400078e021e */
[----:B-1----:R-:W-:Y:S02]  /*1a70*/  IMAD.IADD R39, R39, 0x1, R40 ;  /* 0x0000000127277824 */ /* 0x002fe400078e0228 */
[----:B--2---:R-:W-:Y:S02]  /*1a80*/  IMAD.IADD R38, R38, 0x1, R5 ;  /* 0x0000000126267824 */ /* 0x004fe400078e0205 */
[----:B---3--:R-:W-:Y:S02]  /*1a90*/  IMAD.IADD R11, R36, 0x1, R7 ;  /* 0x00000001240b7824 */ /* 0x008fe400078e0207 */
[----:B----4-:R-:W-:Y:S02]  /*1aa0*/  IMAD.IADD R37, R42, 0x1, R41 ;  /* 0x000000012a257824 */ /* 0x010fe400078e0229 */
[----:B-----5:R-:W-:Y:S01]  /*1ab0*/  IMAD.IADD R43, R44, 0x1, R43 ;  /* 0x000000012c2b7824 */ /* 0x020fe200078e022b */
[----:B------:R-:W-:Y:S01]  /*1ac0*/  IADD3 R45, PT, PT, R46, R45, RZ ;  /* 0x0000002d2e2d7210 */ /* 0x000fe20007ffe0ff */
[----:B------:R-:W-:-:S02]  /*1ad0*/  IMAD.IADD R47, R48, 0x1, R47 ;  /* 0x00000001302f7824 */ /* 0x000fc400078e022f */
[----:B------:R-:W-:Y:S01]  /*1ae0*/  IMAD.IADD R49, R50, 0x1, R49 ;  /* 0x0000000132317824 */ /* 0x000fe200078e0231 */
[----:B------:R-:W-:Y:S06]  /*1af0*/  BAR.SYNC.DEFER_BLOCKING 0x0 ;  /* 0x0000000000007b1d */ /* 0x000fec0000010000 */
[----:B------:R-:W-:Y:S05]  /*1b00*/  BRA.U UP0, `(.L_x_345) ;  /* 0x0000000100807547 */ /* 0x000fea000b800000 */
[----:B------:R-:W-:Y:S01]  /*1b10*/  LEA R5, R39, UR4, 0x3 ;  /* 0x0000000427057c11 */ /* 0x000fe2000f8e18ff */
[----:B------:R-:W-:Y:S01]  /*1b20*/  UIADD3 UR7, UPT, UPT, UR7, 0x6, URZ ;  /* 0x0000000607077890 */ /* 0x000fe2000fffe0ff */
[----:B------:R-:W-:Y:S01]  /*1b30*/  LEA R7, R38, UR4, 0x3 ;  /* 0x0000000426077c11 */ /* 0x000fe2000f8e18ff */
[----:B------:R-:W-:Y:S01]  /*1b40*/  UIADD3 UR5, UPT, UPT, UR5, -0x6, URZ ;  /* 0xfffffffa05057890 */ /* 0x000fe2000fffe0ff */
[----:B------:R-:W-:Y:S01]  /*1b50*/  LEA R9, R9, UR4, 0x3 ;  /* 0x0000000409097c11 */ /* 0x000fe2000f8e18ff */
[----:B------:R0:W-:Y:S01]  /*1b60*/  STS.64 [R5], R2 ;  /* 0x0000000205007388 */ /* 0x0001e20000000a00 */
[----:B------:R-:W-:Y:S02]  /*1b70*/  LEA R11, R11, UR4, 0x3 ;  /* 0x000000040b0b7c11 */ /* 0x000fe4000f8e18ff */
[----:B------:R-:W-:Y:S01]  /*1b80*/  LEA R37, R37, UR4, 0x3 ;  /* 0x0000000425257c11 */ /* 0x000fe2000f8e18ff */
[----:B------:R0:W-:Y:S01]  /*1b90*/  STS.64 [R7], R12 ;  /* 0x0000000c07007388 */ /* 0x0001e20000000a00 */
[----:B------:R-:W-:-:S02]  /*1ba0*/  LEA R39, R43, UR4, 0x3 ;  /* 0x000000042b277c11 */ /* 0x000fc4000f8e18ff */
[----:B------:R-:W-:Y:S01]  /*1bb0*/  LEA R41, R45, UR4, 0x3 ;  /* 0x000000042d297c11 */ /* 0x000fe2000f8e18ff */
[----:B------:R0:W-:Y:S01]  /*1bc0*/  STS.64 [R9], R14 ;  /* 0x0000000e09007388 */ /* 0x0001e20000000a00 */
[----:B------:R-:W-:Y:S02]  /*1bd0*/  LEA R45, R47, UR4, 0x3 ;  /* 0x000000042f2d7c11 */ /* 0x000fe4000f8e18ff */
[----:B------:R-:W-:Y:S01]  /*1be0*/  LEA R47, R49, UR4, 0x3 ;  /* 0x00000004312f7c11 */ /* 0x000fe2000f8e18ff */
[----:B------:R0:W-:Y:S04]  /*1bf0*/  STS.64 [R11], R16 ;  /* 0x000000100b007388 */ /* 0x0001e80000000a00 */
[----:B------:R0:W-:Y:S04]  /*1c00*/  STS.64 [R37], R18 ;  /* 0x0000001225007388 */ /* 0x0001e80000000a00 */
[----:B------:R0:W-:Y:S04]  /*1c10*/  STS.64 [R39], R20 ;  /* 0x0000001427007388 */ /* 0x0001e80000000a00 */
[----:B------:R0:W-:Y:S04]  /*1c20*/  STS.64 [R41], R22 ;  /* 0x0000001629007388 */ /* 0x0001e80000000a00 */
[----:B------:R0:W-:Y:S04]  /*1c30*/  STS.64 [R45], R24 ;  /* 0x000000182d007388 */ /* 0x0001e80000000a00 */
[----:B------:R0:W-:Y:S01]  /*1c40*/  STS.64 [R47], R26 ;  /* 0x0000001a2f007388 */ /* 0x0001e20000000a00 */
[----:B------:R-:W-:Y:S06]  /*1c50*/  BAR.SYNC.DEFER_BLOCKING 0x0 ;  /* 0x0000000000007b1d */ /* 0x000fec0000010000 */
[----:B------:R0:W1:Y:S04]  /*1c60*/  LDS.64 R12, [R35] ;  /* 0x00000000230c7984 */ /* 0x0000680000000a00 */
[----:B------:R0:W2:Y:S04]  /*1c70*/  LDS.64 R14, [R35+0x8] ;  /* 0x00000800230e7984 */ /* 0x0000a80000000a00 */
[----:B------:R0:W3:Y:S04]  /*1c80*/  LDS.64 R48, [R35+0x10] ;  /* 0x0000100023307984 */ /* 0x0000e80000000a00 */
[----:B------:R0:W4:Y:S04]  /*1c90*/  LDS.64 R16, [R35+0x18] ;  /* 0x0000180023107984 */ /* 0x0001280000000a00 */
[----:B------:R0:W0:Y:S04]  /*1ca0*/  LDS.64 R42, [R35+0x20] ;  /* 0x00002000232a7984 */ /* 0x0000280000000a00 */
[----:B------:R0:W0:Y:S04]  /*1cb0*/  LDS.64 R10, [R35+0x28] ;  /* 0x00002800230a7984 */ /* 0x0000280000000a00 */
[----:B------:R0:W0:Y:S04]  /*1cc0*/  LDS.64 R8, [R35+0x30] ;  /* 0x0000300023087984 */ /* 0x0000280000000a00 */
[----:B------:R0:W0:Y:S04]  /*1cd0*/  LDS.64 R6, [R35+0x38] ;  /* 0x0000380023067984 */ /* 0x0000280000000a00 */
[----:B------:R0:W0:Y:S01]  /*1ce0*/  LDS.64 R4, [R35+0x40] ;  /* 0x0000400023047984 */ /* 0x0000220000000a00 */
[----:B------:R-:W-:Y:S06]  /*1cf0*/  BAR.SYNC.DEFER_BLOCKING 0x0 ;  /* 0x0000000000007b1d */ /* 0x000fec0000010000 */
[----:B------:R-:W-:Y:S05]  /*1d00*/  BRA `(.L_x_346) ;  /* 0xffffffe800087947 */ /* 0x000fea000383ffff */
.L_x_345:
[----:B------:R-:W-:Y:S01]  /*1d10*/  LEA R39, R39, UR4, 0x3 ;  /* 0x0000000427277c11 */ /* 0x000fe2000f8e18ff */
[----:B------:R-:W0:Y:S01]  /*1d20*/  LDCU.64 UR6, c[0x0][0x3a0] ;  /* 0x00007400ff0677ac */ /* 0x000e220008000a00 */
[----:B------:R-:W-:Y:S01]  /*1d30*/  LEA R5, R38, UR4, 0x3 ;  /* 0x0000000426057c11 */ /* 0x000fe2000f8e18ff */
[----:B------:R-:W-:Y:S01]  /*1d40*/  IMAD R35, R0, -0x40, R35 ;  /* 0xffffffc000237824 */ /* 0x000fe200078e0223 */
[----:B------:R-:W-:Y:S01]  /*1d50*/  LEA R9, R9, UR4, 0x3 ;  /* 0x0000000409097c11 */ /* 0x000fe2000f8e18ff */
[----:B------:R-:W-:Y:S01]  /*1d60*/  STS.64 [R39], R2 ;  /* 0x0000000227007388 */ /* 0x000fe20000000a00 */
[----:B------:R-:W-:Y:S02]  /*1d70*/  LEA R11, R11, UR4, 0x3 ;  /* 0x000000040b0b7c11 */ /* 0x000fe4000f8e18ff */
[----:B------:R-:W-:Y:S01]  /*1d80*/  LEA R37, R37, UR4, 0x3 ;  /* 0x0000000425257c11 */ /* 0x000fe2000f8e18ff */
[----:B------:R-:W-:Y:S01]  /*1d90*/  STS.64 [R5], R12 ;  /* 0x0000000c05007388 */ /* 0x000fe20000000a00 */
[----:B------:R-:W-:-:S02]  /*1da0*/  LEA R43, R43, UR4, 0x3 ;  /* 0x000000042b2b7c11 */ /* 0x000fc4000f8e18ff */
[----:B------:R-:W-:Y:S01]  /*1db0*/  LEA R45, R45, UR4, 0x3 ;  /* 0x000000042d2d7c11 */ /* 0x000fe2000f8e18ff */
[----:B------:R1:W-:Y:S01]  /*1dc0*/  STS.64 [R9], R14 ;  /* 0x0000000e09007388 */ /* 0x0003e20000000a00 */
[----:B------:R-:W-:Y:S02]  /*1dd0*/  LEA R47, R47, UR4, 0x3 ;  /* 0x000000042f2f7c11 */ /* 0x000fe4000f8e18ff */
[----:B------:R-:W-:Y:S01]  /*1de0*/  LEA R49, R49, UR4, 0x3 ;  /* 0x0000000431317c11 */ /* 0x000fe2000f8e18ff */
[----:B------:R2:W-:Y:S01]  /*1df0*/  STS.64 [R11], R16 ;  /* 0x000000100b007388 */ /* 0x0005e20000000a00 */
[----:B0-----:R-:W-:-:S03]  /*1e00*/  ISETP.GE.U32.AND P0, PT, R0, UR6, PT ;  /* 0x0000000600007c0c */ /* 0x001fc6000bf06070 */
[----:B------:R0:W-:Y:S01]  /*1e10*/  STS.64 [R37], R18 ;  /* 0x0000001225007388 */ /* 0x0001e20000000a00 */
[----:B------:R-:W-:-:S03]  /*1e20*/  ISETP.GE.U32.AND.EX P0, PT, RZ, UR7, PT, P0 ;  /* 0x00000007ff007c0c */ /* 0x000fc6000bf06100 */
[----:B------:R3:W-:Y:S01]  /*1e30*/  STS.64 [R43], R20 ;  /* 0x000000142b007388 */ /* 0x0007e20000000a00 */
[----:B-1----:R-:W-:-:S03]  /*1e40*/  VIADD R14, R0, 0x100 ;  /* 0x00000100000e7836 */ /* 0x002fc60000000000 */
[----:B------:R1:W-:Y:S01]  /*1e50*/  STS.64 [R45], R22 ;  /* 0x000000162d007388 */ /* 0x0003e20000000a00 */
[----:B--2---:R-:W2:Y:S01]  /*1e60*/  LDC.64 R16, c[0x0][0x388] ;  /* 0x0000e200ff107b82 */ /* 0x004ea20000000a00 */
[----:B------:R-:W-:Y:S02]  /*1e70*/  ISETP.GE.U32.AND P5, PT, R14, UR6, PT ;  /* 0x000000060e007c0c */ /* 0x000fe4000bfa6070 */
[----:B------:R-:W-:Y:S01]  /*1e80*/  STS.64 [R47], R24 ;  /* 0x000000182f007388 */ /* 0x000fe20000000a00 */
[C---:B0-----:R-:W-:Y:S01]  /*1e90*/  VIADD R18, R0.reuse, 0x200 ;  /* 0x0000020000127836 */ /* 0x041fe20000000000 */
[----:B------:R-:W-:Y:S02]  /*1ea0*/  ISETP.GE.U32.AND.EX P5, PT, RZ, UR7, PT, P5 ;  /* 0x00000007ff007c0c */ /* 0x000fe4000bfa6150 */
[----:B------:R-:W-:Y:S01]  /*1eb0*/  STS.64 [R49], R26 ;  /* 0x0000001a31007388 */ /* 0x000fe20000000a00 */
[----:B---3--:R-:W-:Y:S01]  /*1ec0*/  VIADD R20, R0, 0x300 ;  /* 0x0000030000147836 */ /* 0x008fe20000000000 */
[----:B------:R-:W-:Y:S01]  /*1ed0*/  BAR.SYNC.DEFER_BLOCKING 0x0 ;  /* 0x0000000000007b1d */ /* 0x000fe20000010000 */
[----:B------:R-:W-:Y:S01]  /*1ee0*/  ISETP.GE.U32.AND P1, PT, R18, UR6, PT ;  /* 0x0000000612007c0c */ /* 0x000fe2000bf26070 */
[C---:B-1----:R-:W-:Y:S01]  /*1ef0*/  VIADD R22, R0.reuse, 0x500 ;  /* 0x0000050000167836 */ /* 0x042fe20000000000 */
[----:B------:R-:W-:-:S02]  /*1f00*/  LOP3.LUT R21, R0, 0x400, RZ, 0xfc, !PT ;  /* 0x0000040000157812 */ /* 0x000fc400078efcff */
[----:B------:R-:W-:Y:S02]  /*1f10*/  ISETP.GE.U32.AND.EX P1, PT, RZ, UR7, PT, P1 ;  /* 0x00000007ff007c0c */ /* 0x000fe4000bf26110 */
[----:B------:R-:W-:Y:S01]  /*1f20*/  ISETP.GE.U32.AND P2, PT, R20, UR6, PT ;  /* 0x0000000614007c0c */ /* 0x000fe2000bf46070 */
[C---:B------:R-:W-:Y:S01]  /*1f30*/  VIADD R20, R0.reuse, 0x600 ;  /* 0x0000060000147836 */ /* 0x040fe20000000000 */
[----:B------:R-:W-:Y:S01]  /*1f40*/  ISETP.GE.U32.AND P4, PT, R21, UR6, PT ;  /* 0x0000000615007c0c */ /* 0x000fe2000bf86070 */
[----:B------:R-:W-:Y:S01]  /*1f50*/  VIADD R21, R0, 0x700 ;  /* 0x0000070000157836 */ /* 0x000fe20000000000 */
[----:B------:R-:W-:Y:S01]  /*1f60*/  ISETP.GE.U32.AND P3, PT, R22, UR6, PT ;  /* 0x0000000616007c0c */ /* 0x000fe2000bf66070 */
[----:B--2---:R-:W-:Y:S01]  /*1f70*/  IMAD.WIDE.U32 R16, R0, 0x8, R16 ;  /* 0x0000000800107825 */ /* 0x004fe200078e0010 */
[----:B------:R-:W-:Y:S02]  /*1f80*/  ISETP.GE.U32.AND P6, PT, R20, UR6, PT ;  /* 0x0000000614007c0c */ /* 0x000fe4000bfc6070 */
[----:B------:R-:W-:-:S02]  /*1f90*/  LOP3.LUT R0, R0, 0x800, RZ, 0xfc, !PT ;  /* 0x0000080000007812 */ /* 0x000fc400078efcff */
[----:B------:R-:W-:Y:S02]  /*1fa0*/  ISETP.GE.U32.AND.EX P2, PT, RZ, UR7, PT, P2 ;  /* 0x00000007ff007c0c */ /* 0x000fe4000bf46120 */
[----:B------:R-:W-:Y:S02]  /*1fb0*/  ISETP.GE.U32.AND.EX P4, PT, RZ, UR7, PT, P4 ;  /* 0x00000007ff007c0c */ /* 0x000fe4000bf86140 */
[----:B------:R-:W-:Y:S01]  /*1fc0*/  ISETP.GE.U32.AND.EX P3, PT, RZ, UR7, PT, P3 ;  /* 0x00000007ff007c0c */ /* 0x000fe2000bf66130 */
[----:B------:R-:W0:Y:S01]  /*1fd0*/  LDS.64 R2, [R35+0x800] ;  /* 0x0008000023027984 */ /* 0x000e220000000a00 */
[----:B------:R-:W-:-:S03]  /*1fe0*/  ISETP.GE.U32.AND.EX P6, PT, RZ, UR7, PT, P6 ;  /* 0x00000007ff007c0c */ /* 0x000fc6000bfc6160 */
[----:B------:R-:W1:Y:S04]  /*1ff0*/  LDS.64 R4, [R35+0x1000] ;  /* 0x0010000023047984 */ /* 0x000e680000000a00 */
[----:B------:R-:W2:Y:S04]  /*2000*/  LDS.64 R6, [R35+0x1800] ;  /* 0x0018000023067984 */ /* 0x000ea80000000a00 */
[----:B------:R-:W3:Y:S04]  /*2010*/  LDS.64 R8, [R35+0x2000] ;  /* 0x0020000023087984 */ /* 0x000ee80000000a00 */
[----:B------:R-:W4:Y:S04]  /*2020*/  LDS.64 R10, [R35+0x2800] ;  /* 0x00280000230a7984 */ /* 0x000f280000000a00 */
[----:B------:R-:W5:Y:S04]  /*2030*/  LDS.64 R12, [R35+0x3000] ;  /* 0x00300000230c7984 */ /* 0x000f680000000a00 */
[----:B------:R-:W5:Y:S04]  /*2040*/  LDS.64 R14, [R35+0x3800] ;  /* 0x00380000230e7984 */ /* 0x000f680000000a00 */
[----:B------:R-:W5:Y:S01]  /*2050*/  @!P0 LDS.64 R18, [R35] ;  /* 0x0000000023128984 */ /* 0x000f620000000a00 */
[----:B0-----:R-:W-:-:S02]  /*2060*/  @!P5 LOP3.LUT R3, R3, 0x80000000, RZ, 0x3c, !PT ;  /* 0x800000000303d812 */ /* 0x001fc400078e3cff */
[----:B-1----:R-:W-:-:S03]  /*2070*/  @!P1 LOP3.LUT R5, R5, 0x80000000, RZ, 0x3c, !PT ;  /* 0x8000000005059812 */ /* 0x002fc600078e3cff */
[----:B------:R0:W-:Y:S01]  /*2080*/  @!P5 STG.E.64 desc[UR10][R16.64+0x800], R2 ;  /* 0x000800021000d986 */ /* 0x0001e2000c101b0a */
[----:B------:R-:W-:Y:S02]  /*2090*/  ISETP.GE.U32.AND P5, PT, R21, UR6, PT ;  /* 0x0000000615007c0c */ /* 0x000fe4000bfa6070 */
[----:B--2---:R-:W-:Y:S01]  /*20a0*/  @!P2 LOP3.LUT R7, R7, 0x80000000, RZ, 0x3c, !PT ;  /* 0x800000000707a812 */ /* 0x004fe200078e3cff */
[----:B------:R0:W-:Y:S01]  /*20b0*/  @!P1 STG.E.64 desc[UR10][R16.64+0x1000], R4 ;  /* 0x0010000410009986 */ /* 0x0001e2000c101b0a */
[----:B------:R-:W-:Y:S02]  /*20c0*/  ISETP.GE.U32.AND.EX P5, PT, RZ, UR7, PT, P5 ;  /* 0x00000007ff007c0c */ /* 0x000fe4000bfa6150 */
[----:B------:R-:W-:Y:S01]  /*20d0*/  ISETP.GE.U32.AND P1, PT, R0, UR6, PT ;  /* 0x0000000600007c0c */ /* 0x000fe2000bf26070 */
[----:B------:R0:W-:Y:S01]  /*20e0*/  @!P2 STG.E.64 desc[UR10][R16.64+0x1800], R6 ;  /* 0x001800061000a986 */ /* 0x0001e2000c101b0a */
[----:B---3--:R-:W-:Y:S02]  /*20f0*/  @!P4 LOP3.LUT R9, R9, 0x80000000, RZ, 0x3c, !PT ;  /* 0x800000000909c812 */ /* 0x008fe400078e3cff */
[----:B------:R-:W-:-:S02]  /*2100*/  ISETP.GE.U32.AND.EX P1, PT, RZ, UR7, PT, P1 ;  /* 0x00000007ff007c0c */ /* 0x000fc4000bf26110 */
[----:B----4-:R-:W-:Y:S01]  /*2110*/  @!P3 LOP3.LUT R11, R11, 0x80000000, RZ, 0x3c, !PT ;  /* 0x800000000b0bb812 */ /* 0x010fe200078e3cff */
[----:B------:R0:W-:Y:S01]  /*2120*/  @!P4 STG.E.64 desc[UR10][R16.64+0x2000], R8 ;  /* 0x002000081000c986 */ /* 0x0001e2000c101b0a */
[----:B-----5:R-:W-:-:S03]  /*2130*/  @!P6 LOP3.LUT R13, R13, 0x80000000, RZ, 0x3c, !PT ;  /* 0x800000000d0de812 */ /* 0x020fc600078e3cff */
[----:B------:R0:W-:Y:S01]  /*2140*/  @!P3 STG.E.64 desc[UR10][R16.64+0x2800], R10 ;  /* 0x0028000a1000b986 */ /* 0x0001e2000c101b0a */
[----:B------:R-:W-:-:S03]  /*2150*/  @!P5 LOP3.LUT R15, R15, 0x80000000, RZ, 0x3c, !PT ;  /* 0x800000000f0fd812 */ /* 0x000fc600078e3cff */
[----:B------:R0:W-:Y:S01]  /*2160*/  @!P6 STG.E.64 desc[UR10][R16.64+0x3000], R12 ;  /* 0x0030000c1000e986 */ /* 0x0001e2000c101b0a */
[----:B------:R-:W-:-:S03]  /*2170*/  @!P0 LOP3.LUT R19, R19, 0x80000000, RZ, 0x3c, !PT ;  /* 0x8000000013138812 */ /* 0x000fc600078e3cff */
[----:B------:R0:W-:Y:S04]  /*2180*/  @!P5 STG.E.64 desc[UR10][R16.64+0x3800], R14 ;  /* 0x0038000e1000d986 */ /* 0x0001e8000c101b0a */
[----:B------:R0:W-:Y:S01]  /*2190*/  @!P0 STG.E.64 desc[UR10][R16.64], R18 ;  /* 0x0000001210008986 */ /* 0x0001e2000c101b0a */
[----:B------:R-:W-:Y:S05]  /*21a0*/  @P1 EXIT ;  /* 0x000000000000194d */ /* 0x000fea0003800000 */
[----:B0-----:R-:W0:Y:S02]  /*21b0*/  LDS.64 R2, [R35+0x4000] ;  /* 0x0040000023027984 */ /* 0x001e240000000a00 */
[----:B0-----:R-:W-:-:S05]  /*21c0*/  LOP3.LUT R3, R3, 0x80000000, RZ, 0x3c, !PT ;  /* 0x8000000003037812 */ /* 0x001fca00078e3cff */
[----:B------:R-:W-:Y:S01]  /*21d0*/  STG.E.64 desc[UR10][R16.64+0x4000], R2 ;  /* 0x0040000210007986 */ /* 0x000fe2000c101b0a */
[----:B------:R-:W-:Y:S05]  /*21e0*/  EXIT ;  /* 0x000000000000794d */ /* 0x000fea0003800000 */
.L_x_347:
        /* <DEDUP_REMOVED lines=9> */
.L_x_469:


//--------------------- .text._ZN3cub18CUB_300001_SM_10006detail4scan16DeviceScanKernelINS2_10policy_hubIiiijN4cuda3std3__44plusIvEEE10Policy1000EPiSC_NS0_13ScanTileStateIiLb1EEES9_NS1_10InputValueIiSC_EEjiLb0EiEEvT0_T1_T2_iT3_T4_T5_ --------------------------
	.section	.text._ZN3cub18CUB_300001_SM_10006detail4scan16DeviceScanKernelINS2_10policy_hubIiiijN4cuda3std3__44plusIvEEE10Policy1000EPiSC_NS0_13ScanTileStateIiLb1EEES9_NS1_10InputValueIiSC_EEjiLb0EiEEvT0_T1_T2_iT3_T4_T5_,"ax",@progbits
	.align	128
        .global         _ZN3cub18CUB_300001_SM_10006detail4scan16DeviceScanKernelINS2_10policy_hubIiiijN4cuda3std3__44plusIvEEE10Policy1000EPiSC_NS0_13ScanTileStateIiLb1EEES9_NS1_10InputValueIiSC_EEjiLb0EiEEvT0_T1_T2_iT3_T4_T5_
        .type           _ZN3cub18CUB_300001_SM_10006detail4scan16DeviceScanKernelINS2_10policy_hubIiiijN4cuda3std3__44plusIvEEE10Policy1000EPiSC_NS0_13ScanTileStateIiLb1EEES9_NS1_10InputValueIiSC_EEjiLb0EiEEvT0_T1_T2_iT3_T4_T5_,@function
        .size           _ZN3cub18CUB_300001_SM_10006detail4scan16DeviceScanKernelINS2_10policy_hubIiiijN4cuda3std3__44plusIvEEE10Policy1000EPiSC_NS0_13ScanTileStateIiLb1EEES9_NS1_10InputValueIiSC_EEjiLb0EiEEvT0_T1_T2_iT3_T4_T5_,(.L_x_470 - _ZN3cub18CUB_300001_SM_10006detail4scan16DeviceScanKernelINS2_10policy_hubIiiijN4cuda3std3__44plusIvEEE10Policy1000EPiSC_NS0_13ScanTileStateIiLb1EEES9_NS1_10InputValueIiSC_EEjiLb0EiEEvT0_T1_T2_iT3_T4_T5_)
        .other          _ZN3cub18CUB_300001_SM_10006detail4scan16DeviceScanKernelINS2_10policy_hubIiiijN4cuda3std3__44plusIvEEE10Policy1000EPiSC_NS0_13ScanTileStateIiLb1EEES9_NS1_10InputValueIiSC_EEjiLb0EiEEvT0_T1_T2_iT3_T4_T5_,@"STO_CUDA_ENTRY STV_DEFAULT"
_ZN3cub18CUB_300001_SM_10006detail4scan16DeviceScanKernelINS2_10policy_hubIiiijN4cuda3std3__44plusIvEEE10Policy1000EPiSC_NS0_13ScanTileStateIiLb1EEES9_NS1_10InputValueIiSC_EEjiLb0EiEEvT0_T1_T2_iT3_T4_T5_:
.text._ZN3cub18CUB_300001_SM_10006detail4scan16DeviceScanKernelINS2_10policy_hubIiiijN4cuda3std3__44plusIvEEE10Policy1000EPiSC_NS0_13ScanTileStateIiLb1EEES9_NS1_10InputValueIiSC_EEjiLb0EiEEvT0_T1_T2_iT3_T4_T5_:
[----:B------:R-:W-:Y:S01]  /*0000*/  LDC R1, c[0x0][0x37c] ;  /* 0x0000df00ff017b82 */ /* 0x000fe20000000800 */
[----:B------:R-:W0:Y:S07]  /*0010*/  LDCU UR4, c[0x0][0x3a0] ;  /* 0x00007400ff0477ac */ /* 0x000e2e0008000800 */
[----:B------:R-:W1:Y:S01]  /*0020*/  LDC R38, c[0x0][0x398] ;  /* 0x0000e600ff267b82 */ /* 0x000e620000000800 */
[----:B------:R-:W2:Y:S01]  /*0030*/  LDCU.64 UR8, c[0x0][0x358] ;  /* 0x00006b00ff0877ac */ /* 0x000ea20008000a00 */
[----:B------:R-:W3:Y:S01]  /*0040*/  LDCU UR5, c[0x0][0x3b0] ;  /* 0x00007600ff0577ac */ /* 0x000ee20008000800 */
[----:B0-----:R-:W-:-:S06]  /*0050*/  UPRMT UR4, UR4, 0x7770, URZ ;  /* 0x0000777004047896 */ /* 0x001fcc00080000ff */
[----:B------:R-:W-:-:S13]  /*0060*/  ISETP.NE.AND P0, PT, RZ, UR4, PT ;  /* 0x00000004ff007c0c */ /* 0x000fda000bf05270 */
[----:B------:R-:W2:Y:S02]  /*0070*/  @P0 LDC.64 R2, c[0x0][0x3a8] ;  /* 0x0000ea00ff020b82 */ /* 0x000ea40000000a00 */
[----:B--2---:R0:W5:Y:S06]  /*0080*/  @P0 LDG.E R39, desc[UR8][R2.64] ;  /* 0x0000000802270981 */ /* 0x00416c000c1e1900 */
[----:B------:R-:W1:Y:S02]  /*0090*/  S2UR UR4, SR_CTAID.X ;  /* 0x00000000000479c3 */ /* 0x000e640000002500 */
[----:B-1----:R-:W-:-:S04]  /*00a0*/  VIADD R38, R38, UR4 ;  /* 0x0000000426267c36 */ /* 0x002fc80008000000 */
[----:B------:R-:W-:-:S05]  /*00b0*/  IMAD R5, R38, 0x2100, RZ ;  /* 0x0000210026057824 */ /* 0x000fca00078e02ff */
[----:B---3--:R-:W-:Y:S01]  /*00c0*/  IADD3 R0, PT, PT, -R5, UR5, RZ ;  /* 0x0000000505007c10 */ /* 0x008fe2000fffe1ff */
[----:B------:R-:W1:Y:S03]  /*00d0*/  @!P0 LDC R39, c[0x0][0x3a8] ;  /* 0x0000ea00ff278b82 */ /* 0x000e660000000800 */
[----:B------:R-:W-:-:S13]  /*00e0*/  ISETP.GE.U32.AND P0, PT, R0, 0x2101, PT ;  /* 0x000021010000780c */ /* 0x000fda0003f06070 */
[----:B0-----:R-:W-:Y:S05]  /*00f0*/  @!P0 BRA `(.L_x_348) ;  /* 0x0000001c00848947 */ /* 0x001fea0003800000 */
[----:B------:R-:W0:Y:S01]  /*0100*/  S2R R49, SR_TID.X ;  /* 0x0000000000317919 */ /* 0x000e220000002100 */
[----:B------:R-:W2:Y:S01]  /*0110*/  LDCU.64 UR4, c[0x0][0x380] ;  /* 0x00007000ff0477ac */ /* 0x000ea20008000a00 */
[C---:B0-----:R-:W-:Y:S02]  /*0120*/  LOP3.LUT R0, R49.reuse, 0x1f, RZ, 0xc0, !PT ;  /* 0x0000001f31007812 */ /* 0x041fe400078ec0ff */
[----:B------:R-:W-:-:S05]  /*0130*/  LOP3.LUT R3, R49, 0x3e0, RZ, 0xc0, !PT ;  /* 0x000003e031037812 */ /* 0x000fca00078ec0ff */
[----:B------:R-:W-:-:S05]  /*0140*/  IMAD R0, R3, 0x16, R0 ;  /* 0x0000001603007824 */ /* 0x000fca00078e0200 */
[----:B------:R-:W-:-:S05]  /*0150*/  IADD3 R0, P0, PT, R5, R0, RZ ;  /* 0x0000000005007210 */ /* 0x000fca0007f1e0ff */
[----:B------:R-:W-:Y:S02]  /*0160*/  IMAD.X R3, RZ, RZ, RZ, P0 ;  /* 0x000000ffff037224 */ /* 0x000fe400000e06ff */
[----:B------:R-:W-:-:S03]  /*0170*/  IMAD.SHL.U32 R45, R0, 0x4, RZ ;  /* 0x00000004002d7824 */ /* 0x000fc600078e00ff */
[----:B------:R-:W-:Y:S02]  /*0180*/  SHF.L.U64.HI R3, R0, 0x2, R3 ;  /* 0x0000000200037819 */ /* 0x000fe40000010203 */
[----:B--2---:R-:W-:-:S04]  /*0190*/  IADD3 R4, P0, PT, R45, UR4, RZ ;  /* 0x000000042d047c10 */ /* 0x004fc8000ff1e0ff */
[----:B------:R-:W-:-:S05]  /*01a0*/  IADD3.X R5, PT, PT, R3, UR5, RZ, P0, !PT ;  /* 0x0000000503057c10 */ /* 0x000fca00087fe4ff */
[----:B------:R-:W2:Y:S04]  /*01b0*/  LDG.E R7, desc[UR8][R4.64] ;  /* 0x0000000804077981 */ /* 0x000ea8000c1e1900 */
[----:B------:R-:W3:Y:S04]  /*01c0*/  LDG.E R9, desc[UR8][R4.64+0x80] ;  /* 0x0000800804097981 */ /* 0x000ee8000c1e1900 */
[----:B------:R-:W4:Y:S04]  /*01d0*/  LDG.E R11, desc[UR8][R4.64+0x100] ;  /* 0x00010008040b7981 */ /* 0x000f28000c1e1900 */
        /* <DEDUP_REMOVED lines=18> */
[----:B------:R-:W4:Y:S01]  /*0300*/  LDG.E R18, desc[UR8][R4.64+0xa80] ;  /* 0x000a800804127981 */ /* 0x000f22000c1e1900 */
[----:B------:R-:W0:Y:S01]  /*0310*/  S2UR UR5, SR_CgaCtaId ;  /* 0x00000000000579c3 */ /* 0x000e220000008800 */
[----:B------:R-:W-:Y:S01]  /*0320*/  SHF.R.U32.HI R40, RZ, 0x5, R49 ;  /* 0x00000005ff287819 */ /* 0x000fe20000011631 */
[----:B------:R-:W-:Y:S01]  /*0330*/  UMOV UR4, 0x400 ;  /* 0x0000040000047882 */ /* 0x000fe20000000000 */
[----:B------:R-:W1:Y:S01]  /*0340*/  S2R R47, SR_LANEID ;  /* 0x00000000002f7919 */ /* 0x000e620000000000 */
[----:B------:R-:W-:Y:S01]  /*0350*/  ISETP.NE.AND P0, PT, R38, RZ, PT ;  /* 0x000000ff2600720c */ /* 0x000fe20003f05270 */
[----:B------:R-:W-:Y:S01]  /*0360*/  BSSY.RECONVERGENT B0, `(.L_x_349) ;  /* 0x0000168000007945 */ /* 0x000fe20003800200 */
[----:B0-----:R-:W-:Y:S01]  /*0370*/  ULEA UR4, UR5, UR4, 0x18 ;  /* 0x0000000405047291 */ /* 0x001fe2000f8ec0ff */
[----:B-1----:R-:W-:-:S05]  /*0380*/  IMAD R2, R40, 0x2c0, R47 ;  /* 0x000002c028027824 */ /* 0x002fca00078e022f */
[----:B------:R-:W-:-:S05]  /*0390*/  LEA R2, R2, UR4, 0x2 ;  /* 0x0000000402027c11 */ /* 0x000fca000f8e10ff */
[----:B------:R-:W-:Y:S01]  /*03a0*/  IMAD R0, R47, 0x54, R2 ;  /* 0x000000542f007824 */ /* 0x000fe200078e0202 */
[----:B--2---:R0:W-:Y:S04]  /*03b0*/  STS [R2], R7 ;  /* 0x0000000702007388 */ /* 0x0041e80000000800 */
[----:B---3--:R0:W-:Y:S04]  /*03c0*/  STS [R2+0x80], R9 ;  /* 0x0000800902007388 */ /* 0x0081e80000000800 */
[----:B----4-:R0:W-:Y:S04]  /*03d0*/  STS [R2+0x100], R11 ;  /* 0x0001000b02007388 */ /* 0x0101e80000000800 */
[----:B------:R0:W-:Y:S04]  /*03e0*/  STS [R2+0x180], R13 ;  /* 0x0001800d02007388 */ /* 0x0001e80000000800 */
        /* <DEDUP_REMOVED lines=17> */
[----:B------:R0:W-:Y:S01]  /*0500*/  STS [R2+0xa80], R18 ;  /* 0x000a801202007388 */ /* 0x0001e20000000800 */
[----:B------:R-:W-:-:S03]  /*0510*/  NOP ;  /* 0x0000000000007918 */ /* 0x000fc60000000000 */
        /* <DEDUP_REMOVED lines=8> */
[----:B------:R0:W0:Y:S04]  /*05a0*/  LDS.64 R32, [R0+0x40] ;  /* 0x0000400000207984 */ /* 0x0000280000000a00 */
[----:B------:R0:W0:Y:S04]  /*05b0*/  LDS.64 R34, [R0+0x48] ;  /* 0x0000480000227984 */ /* 0x0000280000000a00 */
[----:B------:R0:W0:Y:S01]  /*05c0*/  LDS.64 R36, [R0+0x50] ;  /* 0x0000500000247984 */ /* 0x0000220000000a00 */
[----:B------:R-:W-:Y:S06]  /*05d0*/  BAR.SYNC.DEFER_BLOCKING 0x0 ;  /* 0x0000000000007b1d */ /* 0x000fec0000010000 */
[----:B-1----:R-:W-:Y:S05]  /*05e0*/  @P0 BRA `(.L_x_350) ;  /* 0x00000004001c0947 */ /* 0x002fea0003800000 */
[----:B0-2---:R-:W-:Y:S02]  /*05f0*/  IADD3 R16, PT, PT, R6, R5, R4 ;  /* 0x0000000506107210 */ /* 0x005fe40007ffe004 */
[C---:B------:R-:W-:Y:S02]  /*0600*/  ISETP.NE.AND P1, PT, R47.reuse, 0x1f, PT ;  /* 0x0000001f2f00780c */ /* 0x040fe40003f25270 */
[----:B---3--:R-:W-:Y:S02]  /*0610*/  IADD3 R16, PT, PT, R8, R7, R16 ;  /* 0x0000000708107210 */ /* 0x008fe40007ffe010 */
[----:B------:R-:W-:Y:S02]  /*0620*/  ISETP.NE.AND P2, PT, R47, RZ, PT ;  /* 0x000000ff2f00720c */ /* 0x000fe40003f45270 */
[----:B----4-:R-:W-:-:S04]  /*0630*/  IADD3 R16, PT, PT, R10, R9, R16 ;  /* 0x000000090a107210 */ /* 0x010fc80007ffe010 */
[----:B------:R-:W-:-:S03]  /*0640*/  IADD3 R16, PT, PT, R12, R11, R16 ;  /* 0x0000000b0c107210 */ /* 0x000fc60007ffe010 */
[----:B------:R-:W-:Y:S02]  /*0650*/  @!P1 LEA R43, R40, UR4, 0x2 ;  /* 0x00000004282b9c11 */ /* 0x000fe4000f8e10ff */
[----:B------:R-:W-:-:S04]  /*0660*/  IADD3 R16, PT, PT, R14, R13, R16 ;  /* 0x0000000d0e107210 */ /* 0x000fc80007ffe010 */
[----:B------:R-:W-:-:S04]  /*0670*/  IADD3 R16, PT, PT, R28, R15, R16 ;  /* 0x0000000f1c107210 */ /* 0x000fc80007ffe010 */
[----:B------:R-:W-:-:S04]  /*0680*/  IADD3 R16, PT, PT, R30, R29, R16 ;  /* 0x0000001d1e107210 */ /* 0x000fc80007ffe010 */
[----:B------:R-:W-:-:S04]  /*0690*/  IADD3 R16, PT, PT, R32, R31, R16 ;  /* 0x0000001f20107210 */ /* 0x000fc80007ffe010 */
[----:B------:R-:W-:-:S04]  /*06a0*/  IADD3 R16, PT, PT, R34, R33, R16 ;  /* 0x0000002122107210 */ /* 0x000fc80007ffe010 */
[----:B------:R-:W-:-:S05]  /*06b0*/  IADD3 R16, PT, PT, R36, R35, R16 ;  /* 0x0000002324107210 */ /* 0x000fca0007ffe010 */
[----:B------:R-:W-:-:S05]  /*06c0*/  IMAD.IADD R37, R37, 0x1, R16 ;  /* 0x0000000125257824 */ /* 0x000fca00078e0210 */
        /* <DEDUP_REMOVED lines=10> */
[----:B------:R-:W-:-:S03]  /*0770*/  ISETP.NE.AND P0, PT, R40, 0x2, PT ;  /* 0x000000022800780c */ /* 0x000fc60003f05270 */
[----:B------:R-:W-:Y:S01]  /*0780*/  IMAD.IADD R37, R38, 0x1, -R37 ;  /* 0x0000000126257824 */ /* 0x000fe200078e0a25 */
[----:B------:R-:W-:Y:S01]  /*0790*/  @!P1 STS [R43+0x10], R38 ;  /* 0x000010262b009388 */ /* 0x000fe20000000800 */
[----:B------:R-:W-:Y:S01]  /*07a0*/  BAR.SYNC.DEFER_BLOCKING 0x0 ;  /* 0x0000000000007b1d */ /* 0x000fe20000010000 */
[----:B------:R-:W-:Y:S02]  /*07b0*/  ISETP.NE.AND P1, PT, R40, 0x9, PT ;  /* 0x000000092800780c */ /* 0x000fe40003f25270 */
[----:B------:R-:W-:-:S03]  /*07c0*/  SEL R37, R37, RZ, P2 ;  /* 0x000000ff25257207 */ /* 0x000fc60001000000 */
[----:B------:R-:W0:Y:S04]  /*07d0*/  LDS.128 R16, [UR4+0x10] ;  /* 0x00001004ff107984 */ /* 0x000e280008000c00 */
[----:B------:R-:W1:Y:S04]  /*07e0*/  LDS.128 R20, [UR4+0x20] ;  /* 0x00002004ff147984 */ /* 0x000e680008000c00 */
[----:B------:R-:W2:Y:S01]  /*07f0*/  LDS.128 R24, [UR4+0x30] ;  /* 0x00003004ff187984 */ /* 0x000ea20008000c00 */
[----:B0-----:R-:W-:-:S04]  /*0800*/  IMAD.IADD R17, R16, 0x1, R17 ;  /* 0x0000000110117824 */ /* 0x001fc800078e0211 */
[----:B------:R-:W-:Y:S01]  /*0810*/  IMAD.IADD R18, R18, 0x1, R17 ;  /* 0x0000000112127824 */ /* 0x000fe200078e0211 */
[----:B------:R-:W-:Y:S02]  /*0820*/  SEL R16, R17, R16, !P0 ;  /* 0x0000001011107207 */ /* 0x000fe40004000000 */
[----:B------:R-:W-:Y:S01]  /*0830*/  ISETP.NE.AND P0, PT, R40, 0x3, PT ;  /* 0x000000032800780c */ /* 0x000fe20003f05270 */
[----:B------:R-:W-:-:S03]  /*0840*/  IMAD.IADD R19, R19, 0x1, R18 ;  /* 0x0000000113137824 */ /* 0x000fc600078e0212 */
[----:B------:R-:W-:Y:S01]  /*0850*/  SEL R16, R18, R16, !P0 ;  /* 0x0000001012107207 */ /* 0x000fe20004000000 */
[----:B-1----:R-:W-:Y:S01]  /*0860*/  IMAD.IADD R20, R19, 0x1, R20 ;  /* 0x0000000113147824 */ /* 0x002fe200078e0214 */
[----:B------:R-:W-:-:S03]  /*0870*/  ISETP.NE.AND P0, PT, R40, 0x4, PT ;  /* 0x000000042800780c */ /* 0x000fc60003f05270 */
[----:B------:R-:W-:Y:S01]  /*0880*/  IMAD.IADD R21, R21, 0x1, R20 ;  /* 0x0000000115157824 */ /* 0x000fe200078e0214 */
[----:B------:R-:W-:Y:S02]  /*0890*/  SEL R16, R19, R16, !P0 ;  /* 0x0000001013107207 */ /* 0x000fe40004000000 */
[----:B------:R-:W-:Y:S01]  /*08a0*/  ISETP.NE.AND P0, PT, R40, 0x5, PT ;  /* 0x000000052800780c */ /* 0x000fe20003f05270 */
[----:B------:R-:W-:-:S03]  /*08b0*/  IMAD.IADD R22, R22, 0x1, R21 ;  /* 0x0000000116167824 */ /* 0x000fc600078e0215 */
[----:B------:R-:W-:Y:S01]  /*08c0*/  SEL R16, R20, R16, !P0 ;  /* 0x0000001014107207 */ /* 0x000fe20004000000 */
[----:B------:R-:W-:Y:S01]  /*08d0*/  IMAD.IADD R23, R23, 0x1, R22 ;  /* 0x0000000117177824 */ /* 0x000fe200078e0216 */
[----:B------:R-:W-:-:S03]  /*08e0*/  ISETP.NE.AND P0, PT, R40, 0x6, PT ;  /* 0x000000062800780c */ /* 0x000fc60003f05270 */
[----:B--2---:R-:W-:Y:S01]  /*08f0*/  IMAD.IADD R24, R23, 0x1, R24 ;  /* 0x0000000117187824 */ /* 0x004fe200078e0218 */
[----:B------:R-:W-:Y:S02]  /*0900*/  SEL R16, R21, R16, !P0 ;  /* 0x0000001015107207 */ /* 0x000fe40004000000 */
[----:B------:R-:W-:Y:S01]  /*0910*/  ISETP.NE.AND P0, PT, R40, 0x7, PT ;  /* 0x000000072800780c */ /* 0x000fe20003f05270 */
[----:B------:R-:W-:-:S03]  /*0920*/  IMAD.IADD R25, R25, 0x1, R24 ;  /* 0x0000000119197824 */ /* 0x000fc600078e0218 */
[----:B------:R-:W-:Y:S01]  /*0930*/  SEL R16, R22, R16, !P0 ;  /* 0x0000001016107207 */ /* 0x000fe20004000000 */
[----:B------:R-:W-:Y:S01]  /*0940*/  IMAD.IADD R26, R26, 0x1, R25 ;  /* 0x000000011a1a7824 */ /* 0x000fe200078e0219 */
[----:B------:R-:W-:-:S04]  /*0950*/  ISETP.NE.AND P0, PT, R40, 0x8, PT ;  /* 0x000000082800780c */ /* 0x000fc80003f05270 */
[----:B------:R-:W-:Y:S02]  /*0960*/  SEL R16, R23, R16, !P0 ;  /* 0x0000001017107207 */ /* 0x000fe40004000000 */
[----:B------:R-:W-:Y:S02]  /*0970*/  ISETP.NE.AND P0, PT, R40, 0xa, PT ;  /* 0x0000000a2800780c */ /* 0x000fe40003f05270 */
[----:B------:R-:W-:Y:S02]  /*0980*/  SEL R16, R24, R16, !P1 ;  /* 0x0000001018107207 */ /* 0x000fe40004800000 */
[----:B------:R-:W-:Y:S02]  /*0990*/  ISETP.NE.AND P1, PT, R40, 0xb, PT ;  /* 0x0000000b2800780c */ /* 0x000fe40003f25270 */
[----:B------:R-:W-:Y:S02]  /*09a0*/  SEL R16, R25, R16, !P0 ;  /* 0x0000001019107207 */ /* 0x000fe40004000000 */
[----:B------:R-:W-:-:S02]  /*09b0*/  ISETP.GE.U32.AND P0, PT, R49, 0x20, PT ;  /* 0x000000203100780c */ /* 0x000fc40003f06070 */
[----:B------:R-:W-:Y:S02]  /*09c0*/  SEL R16, R26, R16, !P1 ;  /* 0x000000101a107207 */ /* 0x000fe40004800000 */
[----:B------:R-:W-:Y:S02]  /*09d0*/  ISETP.NE.AND P1, PT, R49, RZ, PT ;  /* 0x000000ff3100720c */ /* 0x000fe40003f25270 */
[----:B------:R-:W-:Y:S02]  /*09e0*/  SEL R16, R16, RZ, P0 ;  /* 0x000000ff10107207 */ /* 0x000fe40000000000 */
[--C-:B-----5:R-:W-:Y:S02]  /*09f0*/  IADD3 R27, PT, PT, R26, R27, R39.reuse ;  /* 0x0000001b1a1b7210 */ /* 0x120fe40007ffe027 */
[----:B------:R-:W-:-:S07]  /*0a00*/  IADD3 R16, PT, PT, R16, R37, R39 ;  /* 0x0000002510107210 */ /* 0x000fce0007ffe027 */
[----:B------:R-:W-:Y:S05]  /*0a10*/  @P1 BRA `(.L_x_351) ;  /* 0x0000000c00f01947 */ /* 0x000fea0003800000 */
[----:B------:R-:W0:Y:S01]  /*0a20*/  LDC.64 R18, c[0x0][0x390] ;  /* 0x0000e400ff127b82 */ /* 0x000e220000000a00 */
[----:B------:R-:W-:-:S05]  /*0a30*/  IMAD.MOV.U32 R26, RZ, RZ, 0x65 ;  /* 0x00000065ff1a7424 */ /* 0x000fca00078e00ff */
[----:B0-----:R0:W-:Y:S01]  /*0a40*/  ST.E.64.STRONG.GPU desc[UR8][R18.64+0x100], R26 ;  /* 0x0001001a12007985 */ /* 0x0011e2000c10fb08 */
[----:B------:R-:W-:Y:S05]  /*0a50*/  BRA `(.L_x_351) ;  /* 0x0000000c00e07947 */ /* 0x000fea0003800000 */
.L_x_350:
        /* <DEDUP_REMOVED lines=20> */
[----:B-----5:R-:W0:Y:S02]  /*0ba0*/  SHFL.UP P0, R39, R24, 0x8, RZ ;  /* 0x0500000018277989 */ /* 0x020e2400000000ff */
[----:B0-----:R-:W-:-:S05]  /*0bb0*/  @P0 IMAD.IADD R39, R24, 0x1, R39 ;  /* 0x0000000118270824 */ /* 0x001fca00078e0227 */
[----:B------:R-:W0:Y:S02]  /*0bc0*/  SHFL.UP P0, R42, R39, 0x10, RZ ;  /* 0x06000000272a7989 */ /* 0x000e2400000000ff */
[----:B0-----:R-:W-:Y:S01]  /*0bd0*/  @P0 IMAD.IADD R42, R39, 0x1, R42 ;  /* 0x00000001272a0824 */ /* 0x001fe200078e022a */
[----:B------:R-:W-:-:S03]  /*0be0*/  ISETP.NE.AND P0, PT, R40, 0x2, PT ;  /* 0x000000022800780c */ /* 0x000fc60003f05270 */
[----:B------:R-:W-:Y:S01]  /*0bf0*/  IMAD.IADD R37, R42, 0x1, -R37 ;  /* 0x000000012a257824 */ /* 0x000fe200078e0a25 */
[----:B------:R-:W-:Y:S01]  /*0c00*/  @!P1 STS [R41+0x10], R42 ;  /* 0x0000102a29009388 */ /* 0x000fe20000000800 */
[----:B------:R-:W-:Y:S01]  /*0c10*/  BAR.SYNC.DEFER_BLOCKING 0x0 ;  /* 0x0000000000007b1d */ /* 0x000fe20000010000 */
[----:B------:R-:W-:-:S05]  /*0c20*/  ISETP.NE.AND P1, PT, R40, 0x9, PT ;  /* 0x000000092800780c */ /* 0x000fca0003f25270 */
[----:B------:R-:W0:Y:S04]  /*0c30*/  LDS.128 R16, [UR4+0x10] ;  /* 0x00001004ff107984 */ /* 0x000e280008000c00 */
[----:B------:R-:W1:Y:S04]  /*0c40*/  LDS.128 R20, [UR4+0x20] ;  /* 0x00002004ff147984 */ /* 0x000e680008000c00 */
[----:B------:R-:W2:Y:S01]  /*0c50*/  LDS.128 R24, [UR4+0x30] ;  /* 0x00003004ff187984 */ /* 0x000ea20008000c00 */
[----:B0-----:R-:W-:-:S04]  /*0c60*/  IMAD.IADD R17, R16, 0x1, R17 ;  /* 0x0000000110117824 */ /* 0x001fc800078e0211 */
[----:B------:R-:W-:Y:S01]  /*0c70*/  IMAD.IADD R18, R18, 0x1, R17 ;  /* 0x0000000112127824 */ /* 0x000fe200078e0211 */
[----:B------:R-:W-:Y:S02]  /*0c80*/  SEL R16, R17, R16, !P0 ;  /* 0x0000001011107207 */ /* 0x000fe40004000000 */
[----:B------:R-:W-:Y:S01]  /*0c90*/  ISETP.NE.AND P0, PT, R40, 0x3, PT ;  /* 0x000000032800780c */ /* 0x000fe20003f05270 */
[----:B------:R-:W-:Y:S01]  /*0ca0*/  IMAD.IADD R19, R19, 0x1, R18 ;  /* 0x0000000113137824 */ /* 0x000fe200078e0212 */
[----:B------:R-:W-:Y:S02]  /*0cb0*/  SEL R17, R37, RZ, P2 ;  /* 0x000000ff25117207 */ /* 0x000fe40001000000 */
        /* <DEDUP_REMOVED lines=16> */
[----:B------:R-:W-:-:S03]  /*0dc0*/  ISETP.NE.AND P0, PT, R40, 0x8, PT ;  /* 0x000000082800780c */ /* 0x000fc60003f05270 */
[----:B------:R-:W-:Y:S01]  /*0dd0*/  IMAD.IADD R27, R27, 0x1, R26 ;  /* 0x000000011b1b7824 */ /* 0x000fe200078e021a */
[----:B------:R-:W-:Y:S02]  /*0de0*/  SEL R16, R23, R16, !P0 ;  /* 0x0000001017107207 */ /* 0x000fe40004000000 */
[----:B------:R-:W-:Y:S02]  /*0df0*/  ISETP.NE.AND P0, PT, R40, 0xa, PT ;  /* 0x0000000a2800780c */ /* 0x000fe40003f05270 */
[----:B------:R-:W-:Y:S02]  /*0e00*/  SEL R16, R24, R16, !P1 ;  /* 0x0000001018107207 */ /* 0x000fe40004800000 */
[----:B------:R-:W-:Y:S02]  /*0e10*/  ISETP.NE.AND P1, PT, R40, 0xb, PT ;  /* 0x0000000b2800780c */ /* 0x000fe40003f25270 */
[----:B------:R-:W-:Y:S02]  /*0e20*/  SEL R16, R25, R16, !P0 ;  /* 0x0000001019107207 */ /* 0x000fe40004000000 */
[----:B------:R-:W-:-:S02]  /*0e30*/  ISETP.GT.U32.AND P0, PT, R49, 0x1f, PT ;  /* 0x0000001f3100780c */ /* 0x000fc40003f04070 */
[----:B------:R-:W-:Y:S02]  /*0e40*/  SEL R16, R26, R16, !P1 ;  /* 0x000000101a107207 */ /* 0x000fe40004800000 */
[----:B------:R-:W-:-:S03]  /*0e50*/  ISETP.GE.U32.AND P1, PT, R49, 0x20, PT ;  /* 0x000000203100780c */ /* 0x000fc60003f26070 */
[----:B------:R-:W-:-:S05]  /*0e60*/  IMAD.IADD R16, R16, 0x1, R17 ;  /* 0x0000000110107824 */ /* 0x000fca00078e0211 */
[----:B------:R-:W-:Y:S01]  /*0e70*/  SEL R46, R37, R16, !P1 ;  /* 0x00000010252e7207 */ /* 0x000fe20004800000 */
[----:B------:R-:W-:Y:S06]  /*0e80*/  @P0 BRA `(.L_x_352) ;  /* 0x0000000800b00947 */ /* 0x000fec0003800000 */
[----:B------:R-:W0:Y:S01]  /*0e90*/  LDC.64 R16, c[0x0][0x390] ;  /* 0x0000e400ff107b82 */ /* 0x000e220000000a00 */
[----:B------:R-:W-:Y:S02]  /*0ea0*/  ISETP.NE.AND P1, PT, R49, RZ, PT ;  /* 0x000000ff3100720c */ /* 0x000fe40003f25270 */
[----:B------:R-:W-:-:S05]  /*0eb0*/  LOP3.LUT R21, RZ, R49, RZ, 0x33, !PT ;  /* 0x00000031ff157212 */ /* 0x000fca00078e33ff */
[----:B------:R-:W-:-:S06]  /*0ec0*/  IMAD.IADD R21, R38, 0x1, R21 ;  /* 0x0000000126157824 */ /* 0x000fcc00078e0215 */
[----:B------:R-:W-:Y:S01]  /*0ed0*/  @!P1 IMAD.MOV.U32 R26, RZ, RZ, 0x64 ;  /* 0x00000064ff1a9424 */ /* 0x000fe200078e00ff */
[----:B------:R1:W-:Y:S01]  /*0ee0*/  @!P1 STS [UR4+0xc], R27 ;  /* 0x00000c1bff009988 */ /* 0x0003e20008000804 */
[----:B0-----:R-:W-:-:S04]  /*0ef0*/  IMAD.WIDE R24, R38, 0x8, R16 ;  /* 0x0000000826187825 */ /* 0x001fc800078e0210 */
[----:B------:R-:W-:Y:S01]  /*0f00*/  IMAD.WIDE R16, R21, 0x8, R16 ;  /* 0x0000000815107825 */ /* 0x000fe200078e0210 */
[----:B------:R1:W-:Y:S01]  /*0f10*/  @!P1 ST.E.64.STRONG.GPU desc[UR8][R24.64+0x100], R26 ;  /* 0x0001001a18009985 */ /* 0x0003e2000c10fb08 */
[----:B------:R-:W-:Y:S05]  /*0f20*/  NANOSLEEP 0x33e ;  /* 0x0000033e0000795d */ /* 0x000fea0003800000 */
[----:B------:R-:W2:Y:S01]  /*0f30*/  LD.E.64.STRONG.GPU R40, desc[UR8][R16.64+0x100] ;  /* 0x0001000810287980 */ /* 0x000ea2000c10fb00 */
[----:B------:R-:W-:Y:S01]  /*0f40*/  UMOV UR5, 0xffffffff ;  /* 0xffffffff00057882 */ /* 0x000fe20000000000 */
[----:B--2---:R-:W-:Y:S02]  /*0f50*/  ISETP.NE.AND P0, PT, R40, 0x63, PT ;  /* 0x000000632800780c */ /* 0x004fe40003f05270 */
[----:B-1----:R-:W-:Y:S11]  /*0f60*/  BRA.DIV UR5, `(.L_x_353) ;  /* 0x00000036053c7947 */ /* 0x002ff6000b800000 */
[----:B------:R-:W-:-:S13]  /*0f70*/  VOTE.ANY P0, !P0 ;  /* 0x0000000000ff7806 */ /* 0x000fda0004000100 */
.L_x_382:
[----:B------:R-:W-:Y:S05]  /*0f80*/  @!P0 BRA `(.L_x_354) ;  /* 0x0000000000748947 */ /* 0x000fea0003800000 */
[----:B------:R-:W-:-:S07]  /*0f90*/  IMAD.MOV.U32 R20, RZ, RZ, 0x3b8 ;  /* 0x000003b8ff147424 */ /* 0x000fce00078e00ff */
.L_x_356:
[----:B------:R-:W-:Y:S02]  /*0fa0*/  VIADD R23, R20, 0x1 ;  /* 0x0000000114177836 */ /* 0x000fe40000000000 */
[----:B------:R-:W-:Y:S02]  /*0fb0*/  IMAD R38, R38, 0x41a7, RZ ;  /* 0x000041a726267824 */ /* 0x000fe400078e02ff */
[----:B------:R-:W0:Y:S01]  /*0fc0*/  I2F.U32.RP R22, R23 ;  /* 0x0000001700167306 */ /* 0x000e220000209000 */
[----:B------:R-:W-:Y:S01]  /*0fd0*/  IMAD.MOV R37, RZ, RZ, -R23 ;  /* 0x000000ffff257224 */ /* 0x000fe200078e0a17 */
[----:B------:R-:W-:Y:S02]  /*0fe0*/  ISETP.NE.U32.AND P2, PT, R23, RZ, PT ;  /* 0x000000ff1700720c */ /* 0x000fe40003f45070 */
[----:B------:R-:W-:-:S04]  /*0ff0*/  LOP3.LUT R38, R38, 0x7fffffff, RZ, 0xc0, !PT ;  /* 0x7fffffff26267812 */ /* 0x000fc800078ec0ff */
[----:B0-----:R-:W0:Y:S02]  /*1000*/  MUFU.RCP R22, R22 ;  /* 0x0000001600167308 */ /* 0x001e240000001000 */
[----:B0-----:R-:W-:-:S06]  /*1010*/  VIADD R18, R22, 0xffffffe ;  /* 0x0ffffffe16127836 */ /* 0x001fcc0000000000 */
[----:B------:R0:W1:Y:S02]  /*1020*/  F2I.FTZ.U32.TRUNC.NTZ R19, R18 ;  /* 0x0000001200137305 */ /* 0x000064000021f000 */
[----:B0-----:R-:W-:Y:S02]  /*1030*/  IMAD.MOV.U32 R18, RZ, RZ, RZ ;  /* 0x000000ffff127224 */ /* 0x001fe400078e00ff */
[----:B-1----:R-:W-:-:S04]  /*1040*/  IMAD R37, R37, R19, RZ ;  /* 0x0000001325257224 */ /* 0x002fc800078e02ff */
[----:B------:R-:W-:-:S06]  /*1050*/  IMAD.HI.U32 R19, R19, R37, R18 ;  /* 0x0000002513137227 */ /* 0x000fcc00078e0012 */
[----:B------:R-:W-:-:S04]  /*1060*/  IMAD.HI.U32 R19, R19, R38, RZ ;  /* 0x0000002613137227 */ /* 0x000fc800078e00ff */
[----:B------:R-:W-:-:S04]  /*1070*/  IMAD.MOV R19, RZ, RZ, -R19 ;  /* 0x000000ffff137224 */ /* 0x000fc800078e0a13 */
[----:B------:R-:W-:-:S05]  /*1080*/  IMAD R22, R23, R19, R38 ;  /* 0x0000001317167224 */ /* 0x000fca00078e0226 */
[----:B------:R-:W-:-:S13]  /*1090*/  ISETP.GE.U32.AND P0, PT, R22, R23, PT ;  /* 0x000000171600720c */ /* 0x000fda0003f06070 */
[----:B------:R-:W-:-:S05]  /*10a0*/  @P0 IMAD.IADD R22, R22, 0x1, -R23 ;  /* 0x0000000116160824 */ /* 0x000fca00078e0a17 */
[----:B------:R-:W-:-:S13]  /*10b0*/  ISETP.GE.U32.AND P0, PT, R22, R23, PT ;  /* 0x000000171600720c */ /* 0x000fda0003f06070 */
[----:B------:R-:W-:Y:S01]  /*10c0*/  @P0 IMAD.IADD R22, R22, 0x1, -R23 ;  /* 0x0000000116160824 */ /* 0x000fe200078e0a17 */
[----:B------:R-:W-:-:S04]  /*10d0*/  @!P2 LOP3.LUT R22, RZ, R23, RZ, 0x33, !PT ;  /* 0x00000017ff16a212 */ /* 0x000fc800078e33ff */
[----:B------:R-:W-:Y:S05]  /*10e0*/  NANOSLEEP R22 ;  /* 0x000000160000735d */ /* 0x000fea0003800000 */
[----:B------:R-:W2:Y:S01]  /*10f0*/  LD.E.64.STRONG.GPU R40, desc[UR8][R16.64+0x100] ;  /* 0x0001000810287980 */ /* 0x000ea2000c10fb00 */
[----:B------:R-:W-:Y:S01]  /*1100*/  UMOV UR5, 0xffffffff ;  /* 0xffffffff00057882 */ /* 0x000fe20000000000 */
[----:B------:R-:W-:Y:S02]  /*1110*/  SHF.R.U32.HI R20, RZ, 0x1, R20 ;  /* 0x00000001ff147819 */ /* 0x000fe40000011614 */
[----:B--2---:R-:W-:Y:S01]  /*1120*/  ISETP.NE.AND P0, PT, R40, 0x63, PT ;  /* 0x000000632800780c */ /* 0x004fe20003f05270 */
[----:B------:R-:W-:-:S12]  /*1130*/  BRA.DIV UR5, `(.L_x_355) ;  /* 0x0000003205e87947 */ /* 0x000fd8000b800000 */
[----:B------:R-:W-:-:S13]  /*1140*/  VOTE.ANY P0, !P0 ;  /* 0x0000000000ff7806 */ /* 0x000fda0004000100 */
.L_x_385:
[----:B------:R-:W-:Y:S05]  /*1150*/  @P0 BRA `(.L_x_356) ;  /* 0xfffffffc00900947 */ /* 0x000fea000383ffff */
.L_x_354:
[----:B------:R-:W-:Y:S01]  /*1160*/  UMOV UR5, 0xffffffff ;  /* 0xffffffff00057882 */ /* 0x000fe20000000000 */
[----:B------:R-:W-:Y:S02]  /*1170*/  ISETP.NE.AND P0, PT, R40, 0x65, PT ;  /* 0x000000652800780c */ /* 0x000fe40003f05270 */
[----:B------:R-:W-:Y:S11]  /*1180*/  BRA.DIV UR5, `(.L_x_357) ;  /* 0x0000003205f47947 */ /* 0x000ff6000b800000 */
[----:B------:R-:W0:Y:S01]  /*1190*/  S2R R48, SR_GEMASK ;  /* 0x0000000000307919 */ /* 0x000e220000003c00 */
[----:B------:R-:W-:Y:S01]  /*11a0*/  VOTE.ANY R19, PT, !P0 ;  /* 0x0000000000137806 */ /* 0x000fe200040e0100 */
[C---:B------:R-:W-:Y:S01]  /*11b0*/  VIADD R22, R47.reuse, 0x2 ;  /* 0x000000022f167836 */ /* 0x040fe20000000000 */
[----:B------:R-:W1:Y:S01]  /*11c0*/  LDC.64 R42, c[0x0][0x390] ;  /* 0x0000e400ff2a7b82 */ /* 0x000e620000000a00 */
[C---:B------:R-:W-:Y:S02]  /*11d0*/  VIADD R23, R47.reuse, 0x4 ;  /* 0x000000042f177836 */ /* 0x040fe40000000000 */
[----:B------:R-:W-:Y:S01]  /*11e0*/  VIADD R26, R47, 0x8 ;  /* 0x000000082f1a7836 */ /* 0x000fe20000000000 */
[----:B-1----:R-:W-:Y:S02]  /*11f0*/  IADD3 R42, P3, PT, R42, 0x100, RZ ;  /* 0x000001002a2a7810 */ /* 0x002fe40007f7e0ff */
[----:B0-----:R-:W-:-:S03]  /*1200*/  LOP3.LUT R19, R19, 0x80000000, R48, 0xec, !PT ;  /* 0x8000000013137812 */ /* 0x001fc600078eec30 */
[----:B------:R-:W-:Y:S02]  /*1210*/  IMAD.X R43, RZ, RZ, R43, P3 ;  /* 0x000000ffff2b7224 */ /* 0x000fe400018e062b */
[----:B------:R-:W-:-:S05]  /*1220*/  VIADD R16, R19, 0xffffffff ;  /* 0xffffffff13107836 */ /* 0x000fca0000000000 */
[----:B------:R-:W-:-:S06]  /*1230*/  LOP3.LUT R16, R19, R16, RZ, 0xc, !PT ;  /* 0x0000001013107212 */ /* 0x000fcc00078e0cff */
[----:B------:R-:W0:Y:S02]  /*1240*/  POPC R16, R16 ;  /* 0x0000001000107309 */ /* 0x000e240000000000 */
[----:B0-----:R-:W0:Y:S01]  /*1250*/  SHFL.DOWN PT, R20, R41, 0x1, R16 ;  /* 0x0820000029147989 */ /* 0x001e2200000e0010 */
[----:B------:R-:W-:-:S04]  /*1260*/  ISETP.GE.AND P0, PT, R47, R16, PT ;  /* 0x000000102f00720c */ /* 0x000fc80003f06270 */
[----:B0-----:R-:W-:Y:S02]  /*1270*/  SEL R20, R20, RZ, !P0 ;  /* 0x000000ff14147207 */ /* 0x001fe40004000000 */
        /* <DEDUP_REMOVED lines=18> */
[----:B0-----:R-:W-:-:S05]  /*13a0*/  SEL R20, R20, RZ, !P2 ;  /* 0x000000ff14147207 */ /* 0x001fca0005000000 */
[----:B------:R-:W-:-:S07]  /*13b0*/  IMAD.IADD R39, R41, 0x1, R20 ;  /* 0x0000000129277824 */ /* 0x000fce00078e0214 */
.L_x_394:
[----:B------:R-:W-:Y:S05]  /*13c0*/  @!P0 BRA `(.L_x_358) ;  /* 0x0000000400248947 */ /* 0x000fea0003800000 */
[----:B------:R-:W-:-:S07]  /*13d0*/  IMAD.MOV.U32 R44, RZ, RZ, 0x3b8 ;  /* 0x000003b8ff2c7424 */ /* 0x000fce00078e00ff */
.L_x_364:
[----:B------:R-:W-:Y:S02]  /*13e0*/  IMAD.MOV.U32 R16, RZ, RZ, R42 ;  /* 0x000000ffff107224 */ /* 0x000fe400078e002a */
[----:B------:R-:W-:Y:S02]  /*13f0*/  IMAD.MOV.U32 R17, RZ, RZ, R43 ;  /* 0x000000ffff117224 */ /* 0x000fe400078e002b */
[----:B------:R-:W-:-:S05]  /*1400*/  IMAD.WIDE R16, R21, 0x8, R16 ;  /* 0x0000000815107825 */ /* 0x000fca00078e0210 */
[----:B------:R-:W2:Y:S01]  /*1410*/  LD.E.64.STRONG.GPU R40, desc[UR8][R16.64+-0x100] ;  /* 0xffff000810287980 */ /* 0x000ea2000c10fb00 */
[----:B------:R-:W-:Y:S05]  /*1420*/  YIELD ;  /* 0x0000000000007946 */ /* 0x000fea0003800000 */
[----:B------:R-:W-:Y:S01]  /*1430*/  UMOV UR5, 0xffffffff ;  /* 0xffffffff00057882 */ /* 0x000fe20000000000 */
[----:B------:R-:W-:Y:S02]  /*1440*/  SHF.R.U32.HI R44, RZ, 0x1, R44 ;  /* 0x00000001ff2c7819 */ /* 0x000fe4000001162c */
[----:B--2---:R-:W-:Y:S01]  /*1450*/  ISETP.NE.AND P0, PT, R40, 0x63, PT ;  /* 0x000000632800780c */ /* 0x004fe20003f05270 */
[----:B------:R-:W-:-:S12]  /*1460*/  BRA.DIV UR5, `(.L_x_359) ;  /* 0x0000003605407947 */ /* 0x000fd8000b800000 */
[----:B------:R-:W-:-:S13]  /*1470*/  VOTE.ANY P0, !P0 ;  /* 0x0000000000ff7806 */ /* 0x000fda0004000100 */
.L_x_397:
[----:B------:R-:W-:Y:S05]  /*1480*/  @!P0 BRA `(.L_x_360) ;  /* 0x0000000000748947 */ /* 0x000fea0003800000 */
[----:B------:R-:W-:-:S07]  /*1490*/  IMAD.MOV.U32 R20, RZ, RZ, R44 ;  /* 0x000000ffff147224 */ /* 0x000fce00078e002c */
.L_x_362:
        /* <DEDUP_REMOVED lines=27> */
.L_x_400:
[----:B------:R-:W-:Y:S05]  /*1650*/  @P0 BRA `(.L_x_362) ;  /* 0xfffffffc00900947 */ /* 0x000fea000383ffff */
.L_x_360:
[----:B------:R-:W-:Y:S01]  /*1660*/  UMOV UR5, 0xffffffff ;  /* 0xffffffff00057882 */ /* 0x000fe20000000000 */
[----:B------:R-:W-:Y:S02]  /*1670*/  ISETP.NE.AND P0, PT, R40, 0x65, PT ;  /* 0x000000652800780c */ /* 0x000fe40003f05270 */
[----:B------:R-:W-:Y:S11]  /*1680*/  BRA.DIV UR5, `(.L_x_363) ;  /* 0x0000003205f87947 */ /* 0x000ff6000b800000 */
[----:B------:R-:W-:Y:S01]  /*1690*/  VOTE.ANY R19, PT, !P0 ;  /* 0x0000000000137806 */ /* 0x000fe200040e0100 */
[----:B------:R-:W-:-:S03]  /*16a0*/  VIADD R21, R21, 0xffffffe0 ;  /* 0xffffffe015157836 */ /* 0x000fc60000000000 */
[----:B------:R-:W-:-:S05]  /*16b0*/  LOP3.LUT R19, R19, 0x80000000, R48, 0xec, !PT ;  /* 0x8000000013137812 */ /* 0x000fca00078eec30 */
[----:B------:R-:W-:-:S05]  /*16c0*/  VIADD R16, R19, 0xffffffff ;  /* 0xffffffff13107836 */ /* 0x000fca0000000000 */
[----:B------:R-:W-:-:S06]  /*16d0*/  LOP3.LUT R16, R19, R16, RZ, 0xc, !PT ;  /* 0x0000001013107212 */ /* 0x000fcc00078e0cff */
        /* <DEDUP_REMOVED lines=23> */
.L_x_409:
[----:B------:R-:W-:Y:S05]  /*1850*/  @P0 BRA `(.L_x_364) ;  /* 0xfffffff800e00947 */ /* 0x000fea000383ffff */
.L_x_358:
[----:B------:R-:W-:Y:S01]  /*1860*/  ISETP.NE.AND P0, PT, R47, RZ, PT ;  /* 0x000000ff2f00720c */ /* 0x000fe20003f05270 */
[----:B------:R-:W0:Y:S01]  /*1870*/  @!P1 S2R R17, SR_CgaCtaId ;  /* 0x0000000000119919 */ /* 0x000e220000008800 */
[----:B------:R-:W-:Y:S01]  /*1880*/  @!P1 MOV R16, 0x400 ;  /* 0x0000040000109802 */ /* 0x000fe20000000f00 */
[----:B------:R-:W-:Y:S02]  /*1890*/  @!P1 IMAD.IADD R27, R27, 0x1, R39 ;  /* 0x000000011b1b9824 */ /* 0x000fe400078e0227 */
[----:B------:R-:W-:-:S05]  /*18a0*/  @!P1 IMAD.MOV.U32 R26, RZ, RZ, 0x65 ;  /* 0x00000065ff1a9424 */ /* 0x000fca00078e00ff */
[----:B------:R1:W-:Y:S03]  /*18b0*/  @!P1 ST.E.64.STRONG.GPU desc[UR8][R24.64+0x100], R26 ;  /* 0x0001001a18009985 */ /* 0x0003e6000c10fb08 */
[----:B------:R-:W-:Y:S01]  /*18c0*/  @!P0 MOV R19, 0x400 ;  /* 0x0000040000138802 */ /* 0x000fe20000000f00 */
[----:B------:R-:W2:Y:S01]  /*18d0*/  @!P0 S2R R20, SR_CgaCtaId ;  /* 0x0000000000148919 */ /* 0x000ea20000008800 */
[----:B0-----:R-:W-:Y:S01]  /*18e0*/  @!P1 LEA R18, R17, R16, 0x18 ;  /* 0x0000001011129211 */ /* 0x001fe200078ec0ff */
[----:B------:R-:W-:Y:S02]  /*18f0*/  IMAD.MOV.U32 R16, RZ, RZ, R46 ;  /* 0x000000ffff107224 */ /* 0x000fe400078e002e */
[----:B------:R-:W-:Y:S02]  /*1900*/  @!P0 IMAD.MOV.U32 R16, RZ, RZ, R39 ;  /* 0x000000ffff108224 */ /* 0x000fe400078e0027 */
[----:B------:R1:W-:Y:S04]  /*1910*/  @!P1 STS [R18+0x8], R27 ;  /* 0x0000081b12009388 */ /* 0x0003e80000000800 */
[----:B------:R1:W-:Y:S01]  /*1920*/  @!P1 STS [R18+0x4], R39 ;  /* 0x0000042712009388 */ /* 0x0003e20000000800 */
[----:B--2---:R-:W-:-:S05]  /*1930*/  @!P0 LEA R20, R20, R19, 0x18 ;  /* 0x0000001314148211 */ /* 0x004fca00078ec0ff */
[----:B------:R1:W-:Y:S02]  /*1940*/  @!P0 STS [R20+0x4c], R39 ;  /* 0x00004c2714008388 */ /* 0x0003e40000000800 */
.L_x_352:
[----:B------:R-:W-:Y:S05]  /*1950*/  WARPSYNC.ALL ;  /* 0x0000000000007948 */ /* 0x000fea0003800000 */
[----:B------:R-:W0:Y:S08]  /*1960*/  S2UR UR6, SR_CgaCtaId ;  /* 0x00000000000679c3 */ /* 0x000e300000008800 */
[----:B------:R-:W-:Y:S01]  /*1970*/  BAR.SYNC.DEFER_BLOCKING 0x0 ;  /* 0x0000000000007b1d */ /* 0x000fe20000010000 */
[----:B------:R-:W-:-:S05]  /*1980*/  ISETP.NE.AND P0, PT, R49, RZ, PT ;  /* 0x000000ff3100720c */ /* 0x000fca0003f05270 */
[----:B------:R-:W-:Y:S02]  /*1990*/  UMOV UR5, 0x400 ;  /* 0x0000040000057882 */ /* 0x000fe40000000000 */
[----:B0-----:R-:W-:-:S09]  /*19a0*/  ULEA UR5, UR6, UR5, 0x18 ;  /* 0x0000000506057291 */ /* 0x001fd2000f8ec0ff */
[----:B------:R-:W0:Y:S02]  /*19b0*/  LDS R17, [UR5+0x4c] ;  /* 0x00004c05ff117984 */ /* 0x000e240008000800 */
[----:B0-----:R-:W-:-:S05]  /*19c0*/  SEL R17, R17, RZ, P0 ;  /* 0x000000ff11117207 */ /* 0x001fca0000000000 */
[----:B------:R-:W-:-:S07]  /*19d0*/  IMAD.IADD R16, R17, 0x1, R16 ;  /* 0x0000000111107824 */ /* 0x000fce00078e0210 */
.L_x_351:
[----:B------:R-:W-:Y:S05]  /*19e0*/  BSYNC.RECONVERGENT B0 ;  /* 0x0000000000007941 */ /* 0x000fea0003800200 */
.L_x_349:
[----:B------:R-:W-:Y:S01]  /*19f0*/  IMAD.IADD R17, R4, 0x1, R16 ;  /* 0x0000000104117824 */ /* 0x000fe200078e0210 */
[----:B------:R-:W-:Y:S03]  /*1a00*/  BAR.SYNC.DEFER_BLOCKING 0x0 ;  /* 0x0000000000007b1d */ /* 0x000fe60000010000 */
[----:B------:R-:W-:-:S03]  /*1a10*/  IMAD.IADD R4, R5, 0x1, R17 ;  /* 0x0000000105047824 */ /* 0x000fc600078e0211 */
[----:B------:R-:W2:Y:S01]  /*1a20*/  LDCU.64 UR6, c[0x0][0x388] ;  /* 0x00007100ff0677ac */ /* 0x000ea20008000a00 */
[----:B------:R-:W-:-:S04]  /*1a30*/  IMAD.IADD R5, R6, 0x1, R4 ;  /* 0x0000000106057824 */ /* 0x000fc800078e0204 */
[----:B------:R-:W-:-:S04]  /*1a40*/  IMAD.IADD R6, R7, 0x1, R5 ;  /* 0x0000000107067824 */ /* 0x000fc800078e0205 */
[----:B------:R-:W-:-:S04]  /*1a50*/  IMAD.IADD R7, R8, 0x1, R6 ;  /* 0x0000000108077824 */ /* 0x000fc800078e0206 */
[----:B------:R-:W-:-:S04]  /*1a60*/  IMAD.IADD R8, R9, 0x1, R7 ;  /* 0x0000000109087824 */ /* 0x000fc800078e0207 */
[----:B------:R-:W-:Y:S01]  /*1a70*/  IMAD.IADD R9, R10, 0x1, R8 ;  /* 0x000000010a097824 */ /* 0x000fe200078e0208 */
[----:B------:R-:W-:Y:S03]  /*1a80*/  STS.64 [R0], R16 ;  /* 0x0000001000007388 */ /* 0x000fe60000000a00 */
[----:B------:R-:W-:Y:S01]  /*1a90*/  IMAD.IADD R10, R11, 0x1, R9 ;  /* 0x000000010b0a7824 */ /* 0x000fe200078e0209 */
[----:B------:R2:W-:Y:S03]  /*1aa0*/  STS.64 [R0+0x8], R4 ;  /* 0x0000080400007388 */ /* 0x0005e60000000a00 */
[----:B------:R-:W-:Y:S01]  /*1ab0*/  IMAD.IADD R11, R12, 0x1, R10 ;  /* 0x000000010c0b7824 */ /* 0x000fe200078e020a */
[----:B------:R-:W-:Y:S03]  /*1ac0*/  STS.64 [R0+0x10], R6 ;  /* 0x0000100600007388 */ /* 0x000fe60000000a00 */
[----:B------:R-:W-:Y:S01]  /*1ad0*/  IMAD.IADD R12, R13, 0x1, R11 ;  /* 0x000000010d0c7824 */ /* 0x000fe200078e020b */
[----:B------:R-:W-:Y:S03]  /*1ae0*/  STS.64 [R0+0x18], R8 ;  /* 0x0000180800007388 */ /* 0x000fe60000000a00 */
[----:B------:R-:W-:Y:S01]  /*1af0*/  IMAD.IADD R13, R14, 0x1, R12 ;  /* 0x000000010e0d7824 */ /* 0x000fe200078e020c */
[----:B------:R-:W-:Y:S01]  /*1b00*/  STS.64 [R0+0x20], R10 ;  /* 0x0000200a00007388 */ /* 0x000fe20000000a00 */
[----:B--2---:R-:W-:-:S02]  /*1b10*/  IADD3 R4, P0, PT, R45, UR6, RZ ;  /* 0x000000062d047c10 */ /* 0x004fc4000ff1e0ff */
[----:B------:R-:W-:Y:S01]  /*1b20*/  IMAD.IADD R14, R15, 0x1, R13 ;  /* 0x000000010f0e7824 */ /* 0x000fe200078e020d */
[----:B------:R-:W-:Y:S01]  /*1b30*/  STS.64 [R0+0x28], R12 ;  /* 0x0000280c00007388 */ /* 0x000fe20000000a00 */
[----:B------:R-:W-:Y:S02]  /*1b40*/  IADD3.X R5, PT, PT, R3, UR7, RZ, P0, !PT ;  /* 0x0000000703057c10 */ /* 0x000fe400087fe4ff */
[----:B------:R-:W-:-:S04]  /*1b50*/  IMAD.IADD R15, R28, 0x1, R14 ;  /* 0x000000011c0f7824 */ /* 0x000fc800078e020e */
[----:B01----:R-:W-:Y:S01]  /*1b60*/  IMAD.IADD R18, R29, 0x1, R15 ;  /* 0x000000011d127824 */ /* 0x003fe200078e020f */
[----:B------:R-:W-:Y:S03]  /*1b70*/  STS.64 [R0+0x30], R14 ;  /* 0x0000300e00007388 */ /* 0x000fe60000000a00 */
[----:B------:R-:W-:-:S04]  /*1b80*/  IMAD.IADD R19, R30, 0x1, R18 ;  /* 0x000000011e137824 */ /* 0x000fc800078e0212 */
[----:B------:R-:W-:Y:S01]  /*1b90*/  IMAD.IADD R20, R31, 0x1, R19 ;  /* 0x000000011f147824 */ /* 0x000fe200078e0213 */
[----:B------:R-:W-:Y:S03]  /*1ba0*/  STS.64 [R0+0x38], R18 ;  /* 0x0000381200007388 */ /* 0x000fe60000000a00 */
[----:B------:R-:W-:-:S04]  /*1bb0*/  IMAD.IADD R21, R32, 0x1, R20 ;  /* 0x0000000120157824 */ /* 0x000fc800078e0214 */
[----:B------:R-:W-:Y:S01]  /*1bc0*/  IMAD.IADD R22, R33, 0x1, R21 ;  /* 0x0000000121167824 */ /* 0x000fe200078e0215 */
[----:B------:R-:W-:Y:S03]  /*1bd0*/  STS.64 [R0+0x40], R20 ;  /* 0x0000401400007388 */ /* 0x000fe60000000a00 */
[----:B------:R-:W-:-:S04]  /*1be0*/  IMAD.IADD R23, R34, 0x1, R22 ;  /* 0x0000000122177824 */ /* 0x000fc800078e0216 */
[----:B------:R-:W-:Y:S01]  /*1bf0*/  IMAD.IADD R24, R35, 0x1, R23 ;  /* 0x0000000123187824 */ /* 0x000fe200078e0217 */
[----:B------:R-:W-:Y:S03]  /*1c00*/  STS.64 [R0+0x48], R22 ;  /* 0x0000481600007388 */ /* 0x000fe60000000a00 */
[----:B------:R-:W-:-:S05]  /*1c10*/  IMAD.IADD R25, R36, 0x1, R24 ;  /* 0x0000000124197824 */ /* 0x000fca00078e0218 */
[----:B------:R-:W-:Y:S01]  /*1c20*/  STS.64 [R0+0x50], R24 ;  /* 0x0000501800007388 */ /* 0x000fe20000000a00 */
[----:B------:R-:W-:-:S03]  /*1c30*/  NOP ;  /* 0x0000000000007918 */ /* 0x000fc60000000000 */
        /* <DEDUP_REMOVED lines=22> */
[----:B0-----:R-:W-:Y:S04]  /*1da0*/  STG.E desc[UR8][R4.64], R7 ;  /* 0x0000000704007986 */ /* 0x001fe8000c101908 */
[----:B-1----:R-:W-:Y:S04]  /*1db0*/  STG.E desc[UR8][R4.64+0x80], R9 ;  /* 0x0000800904007986 */ /* 0x002fe8000c101908 */
[----:B--2---:R-:W-:Y:S04]  /*1dc0*/  STG.E desc[UR8][R4.64+0x100], R11 ;  /* 0x0001000b04007986 */ /* 0x004fe8000c101908 */
[----:B---3--:R-:W-:Y:S04]  /*1dd0*/  STG.E desc[UR8][R4.64+0x180], R13 ;  /* 0x0001800d04007986 */ /* 0x008fe8000c101908 */
[----:B----4-:R-:W-:Y:S04]  /*1de0*/  STG.E desc[UR8][R4.64+0x200], R15 ;  /* 0x0002000f04007986 */ /* 0x010fe8000c101908 */
[----:B-----5:R-:W-:Y:S04]  /*1df0*/  STG.E desc[UR8][R4.64+0x280], R17 ;  /* 0x0002801104007986 */ /* 0x020fe8000c101908 */
[----:B------:R-:W-:Y:S04]  /*1e00*/  STG.E desc[UR8][R4.64+0x300], R19 ;  /* 0x0003001304007986 */ /* 0x000fe8000c101908 */
        /* <DEDUP_REMOVED lines=14> */
[----:B------:R-:W-:Y:S01]  /*1ef0*/  STG.E desc[UR8][R4.64+0xa80], R51 ;  /* 0x000a803304007986 */ /* 0x000fe2000c101908 */
[----:B------:R-:W-:Y:S05]  /*1f00*/  EXIT ;  /* 0x000000000000794d */ /* 0x000fea0003800000 */
.L_x_348:
[----:B------:R-:W-:-:S13]  /*1f10*/  ISETP.NE.AND P0, PT, R0, RZ, PT ;  /* 0x000000ff0000720c */ /* 0x000fda0003f05270 */
[----:B------:R-:W-:Y:S05]  /*1f20*/  @!P0 EXIT ;  /* 0x000000000000894d */ /* 0x000fea0003800000 */
[----:B------:R-:W0:Y:S02]  /*1f30*/  LDC.64 R2, c[0x0][0x380] ;  /* 0x0000e000ff027b82 */ /* 0x000e240000000a00 */
[----:B0-----:R-:W-:-:S05]  /*1f40*/  IMAD.WIDE.U32 R2, R5, 0x4, R2 ;  /* 0x0000000405027825 */ /* 0x001fca00078e0002 */
[----:B------:R0:W2:Y:S01]  /*1f50*/  LDG.E R4, desc[UR8][R2.64] ;  /* 0x0000000802047981 */ /* 0x0000a2000c1e1900 */
[----:B------:R-:W3:Y:S02]  /*1f60*/  S2R R13, SR_TID.X ;  /* 0x00000000000d7919 */ /* 0x000ee40000002100 */
[C---:B---3--:R-:W-:Y:S02]  /*1f70*/  LOP3.LUT R5, R13.reuse, 0x1f, RZ, 0xc0, !PT ;  /* 0x0000001f0d057812 */ /* 0x048fe400078ec0ff */
[----:B------:R-:W-:-:S05]  /*1f80*/  LOP3.LUT R6, R13, 0x3e0, RZ, 0xc0, !PT ;  /* 0x000003e00d067812 */ /* 0x000fca00078ec0ff */
[----:B------:R-:W-:-:S04]  /*1f90*/  IMAD R11, R6, 0x16, R5 ;  /* 0x00000016060b7824 */ /* 0x000fc800078e0205 */
[C---:B------:R-:W-:Y:S01]  /*1fa0*/  VIADD R5, R11.reuse, 0x20 ;  /* 0x000000200b057836 */ /* 0x040fe20000000000 */
[C---:B------:R-:W-:Y:S01]  /*1fb0*/  ISETP.GE.U32.AND P6, PT, R11.reuse, R0, PT ;  /* 0x000000000b00720c */ /* 0x040fe20003fc6070 */
[C---:B------:R-:W-:Y:S01]  /*1fc0*/  VIADD R9, R11.reuse, 0xa0 ;  /* 0x000000a00b097836 */ /* 0x040fe20000000000 */
[C---:B0-----:R-:W-:Y:S01]  /*1fd0*/  LEA R2, P1, R11.reuse, R2, 0x2 ;  /* 0x000000020b027211 */ /* 0x041fe200078210ff */
[----:B------:R-:W-:Y:S01]  /*1fe0*/  VIADD R7, R11, 0x80 ;  /* 0x000000800b077836 */ /* 0x000fe20000000000 */
[-C--:B------:R-:W-:Y:S01]  /*1ff0*/  ISETP.GE.U32.AND P5, PT, R5, R0.reuse, PT ;  /* 0x000000000500720c */ /* 0x080fe20003fa6070 */
[----:B------:R-:W-:Y:S01]  /*2000*/  VIADD R5, R11, 0xe0 ;  /* 0x000000e00b057836 */ /* 0x000fe20000000000 */
[-C--:B------:R-:W-:Y:S01]  /*2010*/  ISETP.GE.U32.AND P4, PT, R9, R0.reuse, PT ;  /* 0x000000000900720c */ /* 0x080fe20003f86070 */
[----:B------:R-:W-:Y:S01]  /*2020*/  IMAD.X R3, RZ, RZ, R3, P1 ;  /* 0x000000ffff037224 */ /* 0x000fe200008e0603 */
[-C--:B------:R-:W-:Y:S01]  /*2030*/  ISETP.GE.U32.AND P0, PT, R7, R0.reuse, PT ;  /* 0x000000000700720c */ /* 0x080fe20003f06070 */
[----:B------:R-:W-:Y:S01]  /*2040*/  VIADD R7, R11, 0x120 ;  /* 0x000001200b077836 */ /* 0x000fe20000000000 */
[----:B------:R-:W-:Y:S01]  /*2050*/  ISETP.GE.U32.AND P3, PT, R5, R0, PT ;  /* 0x000000000500720c */ /* 0x000fe20003f66070 */
[----:B------:R-:W-:-:S02]  /*2060*/  VIADD R5, R11, 0x200 ;  /* 0x000002000b057836 */ /* 0x000fc40000000000 */
[----:B------:R-:W-:Y:S01]  /*2070*/  VIADD R9, R11, 0x1c0 ;  /* 0x000001c00b097836 */ /* 0x000fe20000000000 */
[----:B------:R-:W-:-:S04]  /*2080*/  ISETP.GE.U32.AND P2, PT, R7, R0, PT ;  /* 0x000000000700720c */ /* 0x000fc80003f46070 */
[----:B------:R-:W-:Y:S01]  /*2090*/  ISETP.GE.U32.AND P1, PT, R9, R0, PT ;  /* 0x000000000900720c */ /* 0x000fe20003f26070 */
[C---:B------:R-:W-:Y:S02]  /*20a0*/  VIADD R7, R11.reuse, 0x260 ;  /* 0x000002600b077836 */ /* 0x040fe40000000000 */
[C---:B------:R-:W-:Y:S02]  /*20b0*/  VIADD R51, R11.reuse, 0x40 ;  /* 0x000000400b337836 */ /* 0x040fe40000000000 */
[C---:B------:R-:W-:Y:S02]  /*20c0*/  VIADD R50, R11.reuse, 0x60 ;  /* 0x000000600b327836 */ /* 0x040fe40000000000 */
[C---:B------:R-:W-:Y:S02]  /*20d0*/  VIADD R49, R11.reuse, 0xc0 ;  /* 0x000000c00b317836 */ /* 0x040fe40000000000 */
[C---:B------:R-:W-:Y:S02]  /*20e0*/  VIADD R48, R11.reuse, 0x100 ;  /* 0x000001000b307836 */ /* 0x040fe40000000000 */
[----:B------:R-:W-:-:S02]  /*20f0*/  VIADD R47, R11, 0x140 ;  /* 0x000001400b2f7836 */ /* 0x000fc40000000000 */
[C---:B------:R-:W-:Y:S02]  /*2100*/  VIADD R46, R11.reuse, 0x160 ;  /* 0x000001600b2e7836 */ /* 0x040fe40000000000 */
[C---:B------:R-:W-:Y:S02]  /*2110*/  VIADD R45, R11.reuse, 0x180 ;  /* 0x000001800b2d7836 */ /* 0x040fe40000000000 */
[C---:B------:R-:W-:Y:S02]  /*2120*/  VIADD R43, R11.reuse, 0x1a0 ;  /* 0x000001a00b2b7836 */ /* 0x040fe40000000000 */
[C---:B------:R-:W-:Y:S02]  /*2130*/  VIADD R42, R11.reuse, 0x1e0 ;  /* 0x000001e00b2a7836 */ /* 0x040fe40000000000 */
[C---:B------:R-:W-:Y:S02]  /*2140*/  VIADD R41, R11.reuse, 0x240 ;  /* 0x000002400b297836 */ /* 0x040fe40000000000 */
[----:B------:R-:W-:-:S02]  /*2150*/  VIADD R40, R11, 0x2a0 ;  /* 0x000002a00b287836 */ /* 0x000fc40000000000 */
[----:B--2---:R-:W-:Y:S02]  /*2160*/  IMAD.MOV.U32 R16, RZ, RZ, R4 ;  /* 0x000000ffff107224 */ /* 0x004fe400078e0004 */
[----:B------:R-:W2:Y:S01]  /*2170*/  @!P6 LDG.E R4, desc[UR8][R2.64] ;  /* 0x000000080204e981 */ /* 0x000ea2000c1e1900 */
[-C--:B------:R-:W-:Y:S01]  /*2180*/  ISETP.GE.U32.AND P6, PT, R5, R0.reuse, PT ;  /* 0x000000000500720c */ /* 0x080fe20003fc6070 */
[--C-:B------:R-:W-:Y:S02]  /*2190*/  IMAD.MOV.U32 R6, RZ, RZ, R16.reuse ;  /* 0x000000ffff067224 */ /* 0x100fe400078e0010 */
[----:B------:R-:W-:Y:S02]  /*21a0*/  VIADD R5, R11, 0x220 ;  /* 0x000002200b057836 */ /* 0x000fe40000000000 */
[----:B------:R-:W-:Y:S02]  /*21b0*/  IMAD.MOV.U32 R14, RZ, RZ, R16 ;  /* 0x000000ffff0e7224 */ /* 0x000fe400078e0010 */
[----:B------:R-:W3:Y:S01]  /*21c0*/  @!P5 LDG.E R6, desc[UR8][R2.64+0x80] ;  /* 0x000080080206d981 */ /* 0x000ee2000c1e1900 */
[----:B------:R-:W-:Y:S01]  /*21d0*/  ISETP.GE.U32.AND P5, PT, R5, R0, PT ;  /* 0x000000000500720c */ /* 0x000fe20003fa6070 */
[----:B------:R-:W-:-:S02]  /*21e0*/  VIADD R5, R11, 0x280 ;  /* 0x000002800b057836 */ /* 0x000fc40000000000 */
[----:B------:R-:W4:Y:S01]  /*21f0*/  @!P4 LDG.E R14, desc[UR8][R2.64+0x280] ;  /* 0x00028008020ec981 */ /* 0x000f22000c1e1900 */
[--C-:B------:R-:W-:Y:S02]  /*2200*/  IMAD.MOV.U32 R12, RZ, RZ, R16.reuse ;  /* 0x000000ffff0c7224 */ /* 0x100fe400078e0010 */
[-C--:B------:R-:W-:Y:S01]  /*2210*/  ISETP.GE.U32.AND P4, PT, R5, R0.reuse, PT ;  /* 0x000000000500720c */ /* 0x080fe20003f86070 */
[--C-:B------:R-:W-:Y:S02]  /*2220*/  IMAD.MOV.U32 R20, RZ, RZ, R16.reuse ;  /* 0x000000ffff147224 */ /* 0x100fe400078e0010 */
[--C-:B------:R-:W-:Y:S01]  /*2230*/  IMAD.MOV.U32 R24, RZ, RZ, R16.reuse ;  /* 0x000000ffff187224 */ /* 0x100fe200078e0010 */
[----:B------:R-:W4:Y:S01]  /*2240*/  @!P0 LDG.E R12, desc[UR8][R2.64+0x200] ;  /* 0x00020008020c8981 */ /* 0x000f22000c1e1900 */
[--C-:B------:R-:W-:Y:S02]  /*2250*/  IMAD.MOV.U32 R34, RZ, RZ, R16.reuse ;  /* 0x000000ffff227224 */ /* 0x100fe400078e0010 */
[----:B------:R-:W-:Y:S01]  /*2260*/  IMAD.MOV.U32 R5, RZ, RZ, R16 ;  /* 0x000000ffff057224 */ /* 0x000fe200078e0010 */
[----:B------:R-:W4:Y:S01]  /*2270*/  @!P3 LDG.E R20, desc[UR8][R2.64+0x380] ;  /* 0x000380080214b981 */ /* 0x000f22000c1e1900 */
[----:B------:R-:W-:-:S02]  /*2280*/  ISETP.GE.U32.AND P0, PT, R7, R0, PT ;  /* 0x000000000700720c */ /* 0x000fc40003f06070 */
[-C--:B------:R-:W-:Y:S01]  /*2290*/  ISETP.GE.U32.AND P3, PT, R51, R0.reuse, PT ;  /* 0x000000003300720c */ /* 0x080fe20003f66070 */
[----:B------:R-:W4:Y:S01]  /*22a0*/  @!P2 LDG.E R24, desc[UR8][R2.64+0x480] ;  /* 0x000480080218a981 */ /* 0x000f22000c1e1900 */
[----:B------:R-:W-:-:S03]  /*22b0*/  ISETP.GE.U32.AND P2, PT, R50, R0, PT ;  /* 0x000000003200720c */ /* 0x000fc60003f46070 */
[----:B------:R-:W4:Y:S01]  /*22c0*/  @!P1 LDG.E R34, desc[UR8][R2.64+0x700] ;  /* 0x0007000802229981 */ /* 0x000f22000c1e1900 */
[----:B------:R-:W-:-:S03]  /*22d0*/  ISETP.GE.U32.AND P1, PT, R49, R0, PT ;  /* 0x000000003100720c */ /* 0x000fc60003f26070 */
[----:B------:R-:W4:Y:S01]  /*22e0*/  @!P6 LDG.E R5, desc[UR8][R2.64+0x800] ;  /* 0x000800080205e981 */ /* 0x000f22000c1e1900 */
[----:B------:R-:W-:Y:S01]  /*22f0*/  ISETP.GE.U32.AND P6, PT, R48, R0, PT ;  /* 0x000000003000720c */ /* 0x000fe20003fc6070 */
[--C-:B------:R-:W-:Y:S02]  /*2300*/  IMAD.MOV.U32 R7, RZ, RZ, R16.reuse ;  /* 0x000000ffff077224 */ /* 0x100fe400078e0010 */
[--C-:B------:R-:W-:Y:S02]  /*2310*/  IMAD.MOV.U32 R9, RZ, RZ, R16.reuse ;  /* 0x000000ffff097224 */ /* 0x100fe400078e0010 */
[--C-:B------:R-:W-:Y:S02]  /*2320*/  IMAD.MOV.U32 R11, RZ, RZ, R16.reuse ;  /* 0x000000ffff0b7224 */ /* 0x100fe400078e0010 */
[--C-:B------:R-:W-:Y:S01]  /*2330*/  IMAD.MOV.U32 R8, RZ, RZ, R16.reuse ;  /* 0x000000ffff087224 */ /* 0x100fe200078e0010 */
[----:B------:R-:W4:Y:S01]  /*2340*/  @!P5 LDG.E R7, desc[UR8][R2.64+0x880] ;  /* 0x000880080207d981 */ /* 0x000f22000c1e1900 */
[----:B------:R-:W-:-:S02]  /*2350*/  IMAD.MOV.U32 R10, RZ, RZ, R16 ;  /* 0x000000ffff0a7224 */ /* 0x000fc400078e0010 */
[--C-:B------:R-:W-:Y:S01]  /*2360*/  IMAD.MOV.U32 R18, RZ, RZ, R16.reuse ;  /* 0x000000ffff127224 */ /* 0x100fe200078e0010 */
[----:B------:R-:W4:Y:S01]  /*2370*/  @!P0 LDG.E R9, desc[UR8][R2.64+0x980] ;  /* 0x0009800802098981 */ /* 0x000f22000c1e1900 */
[----:B------:R-:W-:Y:S01]  /*2380*/  IMAD.MOV.U32 R22, RZ, RZ, R16 ;  /* 0x000000ffff167224 */ /* 0x000fe200078e0010 */
[-C--:B------:R-:W-:Y:S02]  /*2390*/  ISETP.GE.U32.AND P5, PT, R47, R0.reuse, PT ;  /* 0x000000002f00720c */ /* 0x080fe40003fa6070 */
[----:B------:R-:W4:Y:S01]  /*23a0*/  @!P4 LDG.E R11, desc[UR8][R2.64+0xa00] ;  /* 0x000a0008020bc981 */ /* 0x000f22000c1e1900 */
[-C--:B------:R-:W-:Y:S02]  /*23b0*/  ISETP.GE.U32.AND P0, PT, R46, R0.reuse, PT ;  /* 0x000000002e00720c */ /* 0x080fe40003f06070 */
[-C--:B------:R-:W-:Y:S01]  /*23c0*/  ISETP.GE.U32.AND P4, PT, R45, R0.reuse, PT ;  /* 0x000000002d00720c */ /* 0x080fe20003f86070 */
[----:B------:R-:W4:Y:S01]  /*23d0*/  @!P3 LDG.E R8, desc[UR8][R2.64+0x100] ;  /* 0x000100080208b981 */ /* 0x000f22000c1e1900 */
[----:B------:R-:W-:-:S03]  /*23e0*/  ISETP.GE.U32.AND P3, PT, R43, R0, PT ;  /* 0x000000002b00720c */ /* 0x000fc60003f66070 */
        /* <DEDUP_REMOVED lines=12> */
[----:B------:R-:W-:Y:S01]  /*24b0*/  IMAD.MOV.U32 R17, RZ, RZ, R16 ;  /* 0x000000ffff117224 */ /* 0x000fe200078e0010 */
[----:B------:R-:W4:Y:S04]  /*24c0*/  @!P0 LDG.E R28, desc[UR8][R2.64+0x580] ;  /* 0x00058008021c8981 */ /* 0x000f28000c1e1900 */
[----:B------:R-:W4:Y:S04]  /*24d0*/  @!P4 LDG.E R30, desc[UR8][R2.64+0x600] ;  /* 0x00060008021ec981 */ /* 0x000f28000c1e1900 */
[----:B------:R-:W4:Y:S04]  /*24e0*/  @!P3 LDG.E R32, desc[UR8][R2.64+0x680] ;  /* 0x000680080220b981 */ /* 0x000f28000c1e1900 */
[----:B------:R-:W4:Y:S04]  /*24f0*/  @!P2 LDG.E R52, desc[UR8][R2.64+0x780] ;  /* 0x000780080234a981 */ /* 0x000f28000c1e1900 */
[----:B------:R-:W4:Y:S04]  /*2500*/  @!P1 LDG.E R17, desc[UR8][R2.64+0x900] ;  /* 0x0009000802119981 */ /* 0x000f28000c1e1900 */
[----:B------:R-:W4:Y:S01]  /*2510*/  @!P6 LDG.E R16, desc[UR8][R2.64+0xa80] ;  /* 0x000a80080210e981 */ /* 0x000f22000c1e1900 */
[----:B------:R-:W0:Y:S01]  /*2520*/  S2R R36, SR_LANEID ;  /* 0x0000000000247919 */ /* 0x000e220000000000 */
[----:B------:R-:W1:Y:S01]  /*2530*/  S2UR UR5, SR_CgaCtaId ;  /* 0x00000000000579c3 */ /* 0x000e620000008800 */
[----:B------:R-:W-:Y:S01]  /*2540*/  SHF.R.U32.HI R44, RZ, 0x5, R13 ;  /* 0x00000005ff2c7819 */ /* 0x000fe2000001160d */
[----:B------:R-:W-:Y:S01]  /*2550*/  UMOV UR4, 0x400 ;  /* 0x0000040000047882 */ /* 0x000fe20000000000 */
[----:B------:R-:W-:Y:S01]  /*2560*/  ISETP.NE.AND P0, PT, R38, RZ, PT ;  /* 0x000000ff2600720c */ /* 0x000fe20003f05270 */
[----:B-1----:R-:W-:-:S02]  /*2570*/  ULEA UR4, UR5, UR4, 0x18 ;  /* 0x0000000405047291 */ /* 0x002fc4000f8ec0ff */
[----:B0-----:R-:W-:-:S05]  /*2580*/  IMAD R37, R44, 0x2c0, R36 ;  /* 0x000002c02c257824 */ /* 0x001fca00078e0224 */
        /* <DEDUP_REMOVED lines=39> */
[----:B------:R-:W-:Y:S02]  /*2800*/  ISETP.NE.AND P1, PT, R36, 0x1f, PT ;  /* 0x0000001f2400780c */ /* 0x000fe40003f25270 */
[----:B---3--:R-:W-:Y:S02]  /*2810*/  IADD3 R16, PT, PT, R6, R5, R16 ;  /* 0x0000000506107210 */ /* 0x008fe40007ffe010 */
[----:B------:R-:W-:Y:S02]  /*2820*/  ISETP.NE.AND P2, PT, R44, 0xb, PT ;  /* 0x0000000b2c00780c */ /* 0x000fe40003f45270 */
        /* <DEDUP_REMOVED lines=20> */
[----:B------:R-:W-:Y:S01]  /*2970*/  ISETP.NE.AND P0, PT, R44, 0x2, PT ;  /* 0x000000022c00780c */ /* 0x000fe20003f05270 */
[----:B------:R-:W0:Y:S02]  /*2980*/  S2R R53, SR_TID.X ;  /* 0x0000000000357919 */ /* 0x000e240000002100 */
[----:B------:R-:W-:Y:S01]  /*2990*/  IMAD.IADD R35, R38, 0x1, -R35 ;  /* 0x0000000126237824 */ /* 0x000fe200078e0a23 */
[----:B------:R-:W-:Y:S01]  /*29a0*/  @!P1 STS [R52+0x10], R38 ;  /* 0x0000102634009388 */ /* 0x000fe20000000800 */
[----:B------:R-:W-:Y:S01]  /*29b0*/  BAR.SYNC.DEFER_BLOCKING 0x0 ;  /* 0x0000000000007b1d */ /* 0x000fe20000010000 */
[----:B------:R-:W-:-:S05]  /*29c0*/  ISETP.NE.AND P1, PT, R44, 0x9, PT ;  /* 0x000000092c00780c */ /* 0x000fca0003f25270 */
[----:B------:R-:W1:Y:S04]  /*29d0*/  LDS.128 R16, [UR4+0x10] ;  /* 0x00001004ff107984 */ /* 0x000e680008000c00 */
[----:B------:R-:W2:Y:S04]  /*29e0*/  LDS.128 R20, [UR4+0x20] ;  /* 0x00002004ff147984 */ /* 0x000ea80008000c00 */
[----:B------:R-:W3:Y:S01]  /*29f0*/  LDS.128 R24, [UR4+0x30] ;  /* 0x00003004ff187984 */ /* 0x000ee20008000c00 */
[----:B-1----:R-:W-:-:S04]  /*2a00*/  IMAD.IADD R17, R16, 0x1, R17 ;  /* 0x0000000110117824 */ /* 0x002fc800078e0211 */
[----:B------:R-:W-:Y:S01]  /*2a10*/  IMAD.IADD R18, R18, 0x1, R17 ;  /* 0x0000000112127824 */ /* 0x000fe200078e0211 */
[----:B------:R-:W-:Y:S02]  /*2a20*/  SEL R16, R17, R16, !P0 ;  /* 0x0000001011107207 */ /* 0x000fe40004000000 */
[----:B------:R-:W-:Y:S01]  /*2a30*/  ISETP.NE.AND P0, PT, R44, 0x3, PT ;  /* 0x000000032c00780c */ /* 0x000fe20003f05270 */
[----:B------:R-:W-:-:S03]  /*2a40*/  IMAD.IADD R19, R19, 0x1, R18 ;  /* 0x0000000113137824 */ /* 0x000fc600078e0212 */
[----:B------:R-:W-:Y:S01]  /*2a50*/  SEL R16, R18, R16, !P0 ;  /* 0x0000001012107207 */ /* 0x000fe20004000000 */
[----:B--2---:R-:W-:Y:S01]  /*2a60*/  IMAD.IADD R20, R19, 0x1, R20 ;  /* 0x0000000113147824 */ /* 0x004fe200078e0214 */
        /* <DEDUP_REMOVED lines=8> */
[----:B---3--:R-:W-:Y:S01]  /*2af0*/  IMAD.IADD R24, R23, 0x1, R24 ;  /* 0x0000000117187824 */ /* 0x008fe200078e0218 */
[----:B------:R-:W-:Y:S02]  /*2b00*/  SEL R16, R21, R16, !P0 ;  /* 0x0000001015107207 */ /* 0x000fe40004000000 */
[----:B------:R-:W-:Y:S01]  /*2b10*/  ISETP.NE.AND P0, PT, R44, 0x7, PT ;  /* 0x000000072c00780c */ /* 0x000fe20003f05270 */
[----:B------:R-:W-:-:S03]  /*2b20*/  IMAD.IADD R25, R25, 0x1, R24 ;  /* 0x0000000119197824 */ /* 0x000fc600078e0218 */
[----:B------:R-:W-:Y:S02]  /*2b30*/  SEL R16, R22, R16, !P0 ;  /* 0x0000001016107207 */ /* 0x000fe40004000000 */
[----:B------:R-:W-:-:S04]  /*2b40*/  ISETP.NE.AND P0, PT, R44, 0x8, PT ;  /* 0x000000082c00780c */ /* 0x000fc80003f05270 */
[----:B------:R-:W-:Y:S02]  /*2b50*/  SEL R16, R23, R16, !P0 ;  /* 0x0000001017107207 */ /* 0x000fe40004000000 */
[----:B------:R-:W-:Y:S02]  /*2b60*/  ISETP.NE.AND P0, PT, R44, 0xa, PT ;  /* 0x0000000a2c00780c */ /* 0x000fe40003f05270 */
[----:B------:R-:W-:Y:S02]  /*2b70*/  SEL R16, R24, R16, !P1 ;  /* 0x0000001018107207 */ /* 0x000fe40004800000 */
[----:B------:R-:W-:Y:S02]  /*2b80*/  ISETP.NE.AND P1, PT, R36, RZ, PT ;  /* 0x000000ff2400720c */ /* 0x000fe40003f25270 */
[----:B------:R-:W-:Y:S01]  /*2b90*/  SEL R16, R25, R16, !P0 ;  /* 0x0000001019107207 */ /* 0x000fe20004000000 */
[----:B------:R-:W-:Y:S01]  /*2ba0*/  @!P2 IMAD.IADD R16, R26, 0x1, R25 ;  /* 0x000000011a10a824 */ /* 0x000fe200078e0219 */
[----:B0-----:R-:W-:-:S02]  /*2bb0*/  ISETP.GE.U32.AND P0, PT, R53, 0x20, PT ;  /* 0x000000203500780c */ /* 0x001fc40003f06070 */
[----:B------:R-:W-:Y:S02]  /*2bc0*/  SEL R35, R35, RZ, P1 ;  /* 0x000000ff23237207 */ /* 0x000fe40000800000 */
[----:B------:R-:W-:-:S04]  /*2bd0*/  SEL R16, R16, RZ, P0 ;  /* 0x000000ff10107207 */ /* 0x000fc80000000000 */
[----:B-----5:R-:W-:Y:S01]  /*2be0*/  IADD3 R16, PT, PT, R16, R35, R39 ;  /* 0x0000002310107210 */ /* 0x020fe20007ffe027 */
[----:B------:R-:W-:Y:S06]  /*2bf0*/  BRA `(.L_x_366) ;  /* 0x0000000c00f87947 */ /* 0x000fec0003800000 */
.L_x_365:
[----:B0-2---:R-:W-:Y:S02]  /*2c00*/  IADD3 R16, PT, PT, R4, R3, R2 ;  /* 0x0000000304107210 */ /* 0x005fe40007ffe002 */
[----:B------:R-:W-:Y:S02]  /*2c10*/  ISETP.NE.AND P1, PT, R36, 0x1f, PT ;  /* 0x0000001f2400780c */ /* 0x000fe40003f25270 */
        /* <DEDUP_REMOVED lines=22> */
[C---:B------:R-:W-:Y:S01]  /*2d80*/  ISETP.NE.AND P0, PT, R44.reuse, 0x2, PT ;  /* 0x000000022c00780c */ /* 0x040fe20003f05270 */
[----:B------:R-:W0:Y:S03]  /*2d90*/  S2R R39, SR_TID.X ;  /* 0x0000000000277919 */ /* 0x000e260000002100 */
[----:B------:R1:W-:Y:S01]  /*2da0*/  @!P1 STS [R53+0x10], R52 ;  /* 0x0000103435009388 */ /* 0x0003e20000000800 */
[----:B------:R-:W-:Y:S01]  /*2db0*/  BAR.SYNC.DEFER_BLOCKING 0x0 ;  /* 0x0000000000007b1d */ /* 0x000fe20000010000 */
[----:B------:R-:W-:Y:S01]  /*2dc0*/  ISETP.NE.AND P1, PT, R44, 0x9, PT ;  /* 0x000000092c00780c */ /* 0x000fe20003f25270 */
[----:B-1----:R-:W-:-:S04]  /*2dd0*/  IMAD.IADD R52, R52, 0x1, -R35 ;  /* 0x0000000134347824 */ /* 0x002fc800078e0a23 */
[----:B------:R-:W1:Y:S04]  /*2de0*/  LDS.128 R16, [UR4+0x10] ;  /* 0x00001004ff107984 */ /* 0x000e680008000c00 */
[----:B------:R-:W2:Y:S04]  /*2df0*/  LDS.128 R20, [UR4+0x20] ;  /* 0x00002004ff147984 */ /* 0x000ea80008000c00 */
[----:B------:R-:W3:Y:S01]  /*2e00*/  LDS.128 R24, [UR4+0x30] ;  /* 0x00003004ff187984 */ /* 0x000ee20008000c00 */
[----:B-1----:R-:W-:-:S04]  /*2e10*/  IMAD.IADD R17, R16, 0x1, R17 ;  /* 0x0000000110117824 */ /* 0x002fc800078e0211 */
[----:B------:R-:W-:Y:S01]  /*2e20*/  IMAD.IADD R18, R18, 0x1, R17 ;  /* 0x0000000112127824 */ /* 0x000fe200078e0211 */
[----:B------:R-:W-:Y:S02]  /*2e30*/  SEL R16, R17, R16, !P0 ;  /* 0x0000001011107207 */ /* 0x000fe40004000000 */
[----:B------:R-:W-:Y:S01]  /*2e40*/  ISETP.NE.AND P0, PT, R44, 0x3, PT ;  /* 0x000000032c00780c */ /* 0x000fe20003f05270 */
[----:B------:R-:W-:Y:S01]  /*2e50*/  IMAD.IADD R19, R19, 0x1, R18 ;  /* 0x0000000113137824 */ /* 0x000fe200078e0212 */
[----:B------:R-:W-:Y:S02]  /*2e60*/  SEL R17, R52, RZ, P2 ;  /* 0x000000ff34117207 */ /* 0x000fe40001000000 */
        /* <DEDUP_REMOVED lines=23> */
[----:B0-----:R-:W-:-:S02]  /*2fe0*/  ISETP.GT.U32.AND P0, PT, R39, 0x1f, PT ;  /* 0x0000001f2700780c */ /* 0x001fc40003f04070 */
        /* <DEDUP_REMOVED lines=20> */
.L_x_412:
[----:B------:R-:W-:Y:S05]  /*3130*/  @!P0 BRA `(.L_x_369) ;  /* 0x0000000000748947 */ /* 0x000fea0003800000 */
[----:B------:R-:W-:-:S07]  /*3140*/  IMAD.MOV.U32 R20, RZ, RZ, 0x3b8 ;  /* 0x000003b8ff147424 */ /* 0x000fce00078e00ff */
.L_x_371:
        /* <DEDUP_REMOVED lines=27> */
.L_x_415:
[----:B------:R-:W-:Y:S05]  /*3300*/  @P0 BRA `(.L_x_371) ;  /* 0xfffffffc00900947 */ /* 0x000fea000383ffff */
.L_x_369:
        /* <DEDUP_REMOVED lines=8> */
[----:B------:R-:W-:Y:S01]  /*3390*/  LOP3.LUT R16, R19, R16, RZ, 0xc, !PT ;  /* 0x0000001013107212 */ /* 0x000fe200078e0cff */
[----:B------:R-:W-:-:S03]  /*33a0*/  VIADD R19, R36, 0x10 ;  /* 0x0000001024137836 */ /* 0x000fc60000000000 */
[----:B------:R-:W0:Y:S02]  /*33b0*/  POPC R44, R16 ;  /* 0x00000010002c7309 */ /* 0x000e240000000000 */
[----:B0-----:R-:W0:Y:S01]  /*33c0*/  SHFL.DOWN PT, R20, R25, 0x1, R44 ;  /* 0x0820000019147989 */ /* 0x001e2200000e002c */
[-C--:B------:R-:W-:Y:S02]  /*33d0*/  ISETP.GE.AND P0, PT, R36, R44.reuse, PT ;  /* 0x0000002c2400720c */ /* 0x080fe40003f06270 */
[-C--:B------:R-:W-:Y:S02]  /*33e0*/  ISETP.GT.AND P2, PT, R19, R44.reuse, PT ;  /* 0x0000002c1300720c */ /* 0x080fe40003f44270 */
[----:B0-----:R-:W-:Y:S02]  /*33f0*/  SEL R20, R20, RZ, !P0 ;  /* 0x000000ff14147207 */ /* 0x001fe40004000000 */
[----:B------:R-:W-:Y:S01]  /*3400*/  ISETP.GT.AND P0, PT, R17, R44, PT ;  /* 0x0000002c1100720c */ /* 0x000fe20003f04270 */
[----:B------:R-:W-:-:S02]  /*3410*/  VIADD R17, R36, 0x4 ;  /* 0x0000000424117836 */ /* 0x000fc40000000000 */
[----:B------:R-:W-:-:S05]  /*3420*/  IMAD.IADD R35, R20, 0x1, R25 ;  /* 0x0000000114237824 */ /* 0x000fca00078e0219 */
[----:B------:R-:W0:Y:S02]  /*3430*/  SHFL.DOWN PT, R20, R35, 0x2, R44 ;  /* 0x0840000023147989 */ /* 0x000e2400000e002c */
[----:B0-----:R-:W-:Y:S02]  /*3440*/  SEL R20, R20, RZ, !P0 ;  /* 0x000000ff14147207 */ /* 0x001fe40004000000 */
[----:B------:R-:W-:Y:S01]  /*3450*/  ISETP.GT.AND P0, PT, R17, R44, PT ;  /* 0x0000002c1100720c */ /* 0x000fe20003f04270 */
[----:B------:R-:W-:Y:S02]  /*3460*/  VIADD R17, R36, 0x8 ;  /* 0x0000000824117836 */ /* 0x000fe40000000000 */
[----:B------:R-:W-:-:S05]  /*3470*/  IMAD.IADD R39, R35, 0x1, R20 ;  /* 0x0000000123277824 */ /* 0x000fca00078e0214 */
[----:B------:R-:W0:Y:S02]  /*3480*/  SHFL.DOWN PT, R20, R39, 0x4, R44 ;  /* 0x0880000027147989 */ /* 0x000e2400000e002c */
[----:B0-----:R-:W-:Y:S02]  /*3490*/  SEL R20, R20, RZ, !P0 ;  /* 0x000000ff14147207 */ /* 0x001fe40004000000 */
[----:B------:R-:W-:Y:S02]  /*34a0*/  ISETP.GT.AND P0, PT, R17, R44, PT ;  /* 0x0000002c1100720c */ /* 0x000fe40003f04270 */
[----:B------:R-:W0:Y:S01]  /*34b0*/  LDC.64 R16, c[0x0][0x390] ;  /* 0x0000e400ff107b82 */ /* 0x000e220000000a00 */
[----:B------:R-:W-:-:S05]  /*34c0*/  IMAD.IADD R25, R39, 0x1, R20 ;  /* 0x0000000127197824 */ /* 0x000fca00078e0214 */
[----:B------:R-:W1:Y:S01]  /*34d0*/  SHFL.DOWN PT, R20, R25, 0x8, R44 ;  /* 0x0900000019147989 */ /* 0x000e6200000e002c */
[----:B0-----:R-:W-:-:S05]  /*34e0*/  IADD3 R35, P3, PT, R16, 0x100, RZ ;  /* 0x0000010010237810 */ /* 0x001fca0007f7e0ff */
[----:B------:R-:W-:Y:S01]  /*34f0*/  IMAD.X R39, RZ, RZ, R17, P3 ;  /* 0x000000ffff277224 */ /* 0x000fe200018e0611 */
[----:B-1----:R-:W-:Y:S02]  /*3500*/  SEL R20, R20, RZ, !P0 ;  /* 0x000000ff14147207 */ /* 0x002fe40004000000 */
[----:B------:R-:W-:-:S03]  /*3510*/  ISETP.NE.AND P0, PT, R24, 0x65, PT ;  /* 0x000000651800780c */ /* 0x000fc60003f05270 */
[----:B------:R-:W-:-:S05]  /*3520*/  IMAD.IADD R26, R25, 0x1, R20 ;  /* 0x00000001191a7824 */ /* 0x000fca00078e0214 */
[----:B------:R-:W0:Y:S05]  /*3530*/  SHFL.DOWN PT, R20, R26, 0x10, R44 ;  /* 0x0a0000001a147989 */ /* 0x000e2a00000e002c */
[----:B------:R-:W-:Y:S02]  /*3540*/  VOTE.ALL P0, P0 ;  /* 0x0000000000ff7806 */ /* 0x000fe40000000000 */
[----:B0-----:R-:W-:-:S05]  /*3550*/  SEL R19, R20, RZ, !P2 ;  /* 0x000000ff14137207 */ /* 0x001fca0005000000 */
[----:B------:R-:W-:-:S07]  /*3560*/  IMAD.IADD R26, R26, 0x1, R19 ;  /* 0x000000011a1a7824 */ /* 0x000fce00078e0213 */
.L_x_424:
[----:B------:R-:W-:Y:S05]  /*3570*/  @!P0 BRA `(.L_x_373) ;  /* 0x0000000400348947 */ /* 0x000fea0003800000 */
[----:B------:R-:W-:-:S07]  /*3580*/  IMAD.MOV.U32 R44, RZ, RZ, 0x3b8 ;  /* 0x000003b8ff2c7424 */ /* 0x000fce00078e00ff */
.L_x_379:
        /* <DEDUP_REMOVED lines=10> */
.L_x_427:
[----:B------:R-:W-:Y:S05]  /*3630*/  @!P0 BRA `(.L_x_375) ;  /* 0x0000000000748947 */ /* 0x000fea0003800000 */
[----:B------:R-:W-:-:S07]  /*3640*/  IMAD.MOV.U32 R20, RZ, RZ, R44 ;  /* 0x000000ffff147224 */ /* 0x000fce00078e002c */
.L_x_377:
        /* <DEDUP_REMOVED lines=8> */
[----:B------:R-:W0:Y:S02]  /*36d0*/  F2I.FTZ.U32.TRUNC.NTZ R19, R19 ;  /* 0x0000001300137305 */ /* 0x000e24000021f000 */
[----:B0-----:R-:W-:Y:S02]  /*36e0*/  IMAD R25, R18, R19, RZ ;  /* 0x0000001312197224 */ /* 0x001fe400078e02ff */
[----:B------:R-:W-:-:S04]  /*36f0*/  IMAD.MOV.U32 R18, RZ, RZ, RZ ;  /* 0x000000ffff127224 */ /* 0x000fc800078e00ff */
        /* <DEDUP_REMOVED lines=16> */
.L_x_430:
[----:B------:R-:W-:Y:S05]  /*3800*/  @P0 BRA `(.L_x_377) ;  /* 0xfffffffc00900947 */ /* 0x000fea000383ffff */
.L_x_375:
[----:B------:R-:W-:Y:S01]  /*3810*/  UMOV UR5, 0xffffffff ;  /* 0xffffffff00057882 */ /* 0x000fe20000000000 */
[----:B------:R-:W-:Y:S02]  /*3820*/  ISETP.NE.AND P0, PT, R24, 0x65, PT ;  /* 0x000000651800780c */ /* 0x000fe40003f05270 */
[----:B------:R-:W-:Y:S11]  /*3830*/  BRA.DIV UR5, `(.L_x_378) ;  /* 0x0000001a05fc7947 */ /* 0x000ff6000b800000 */
[----:B------:R-:W-:Y:S01]  /*3840*/  VOTE.ANY R19, PT, !P0 ;  /* 0x0000000000137806 */ /* 0x000fe200040e0100 */
[----:B------:R-:W-:Y:S02]  /*3850*/  VIADD R17, R36, 0x2 ;  /* 0x0000000224117836 */ /* 0x000fe40000000000 */
[----:B------:R-:W-:Y:S01]  /*3860*/  VIADD R21, R21, 0xffffffe0 ;  /* 0xffffffe015157836 */ /* 0x000fe20000000000 */
[----:B------:R-:W-:-:S05]  /*3870*/  LOP3.LUT R19, R19, 0x80000000, R53, 0xec, !PT ;  /* 0x8000000013137812 */ /* 0x000fca00078eec35 */
[----:B------:R-:W-:-:S05]  /*3880*/  VIADD R16, R19, 0xffffffff ;  /* 0xffffffff13107836 */ /* 0x000fca0000000000 */
[----:B------:R-:W-:-:S06]  /*3890*/  LOP3.LUT R16, R19, R16, RZ, 0xc, !PT ;  /* 0x0000001013107212 */ /* 0x000fcc00078e0cff */
[----:B------:R-:W0:Y:S02]  /*38a0*/  POPC R16, R16 ;  /* 0x0000001000107309 */ /* 0x000e240000000000 */
[----:B0-----:R-:W0:Y:S01]  /*38b0*/  SHFL.DOWN PT, R20, R25, 0x1, R16 ;  /* 0x0820000019147989 */ /* 0x001e2200000e0010 */
[----:B------:R-:W-:-:S04]  /*38c0*/  ISETP.GE.AND P0, PT, R36, R16, PT ;  /* 0x000000102400720c */ /* 0x000fc80003f06270 */
[----:B0-----:R-:W-:Y:S02]  /*38d0*/  SEL R20, R20, RZ, !P0 ;  /* 0x000000ff14147207 */ /* 0x001fe40004000000 */
[----:B------:R-:W-:Y:S01]  /*38e0*/  ISETP.GT.AND P0, PT, R17, R16, PT ;  /* 0x000000101100720c */ /* 0x000fe20003f04270 */
[----:B------:R-:W-:Y:S02]  /*38f0*/  VIADD R17, R36, 0x4 ;  /* 0x0000000424117836 */ /* 0x000fe40000000000 */
        /* <DEDUP_REMOVED lines=10> */
[----:B------:R-:W-:-:S03]  /*39a0*/  IMAD.IADD R25, R25, 0x1, R20 ;  /* 0x0000000119197824 */ /* 0x000fc600078e0214 */
[----:B------:R-:W-:Y:S02]  /*39b0*/  ISETP.GT.AND P2, PT, R17, R16, PT ;  /* 0x000000101100720c */ /* 0x000fe40003f44270 */
        /* <DEDUP_REMOVED lines=8> */
.L_x_439:
[----:B------:R-:W-:Y:S05]  /*3a40*/  @P0 BRA `(.L_x_379) ;  /* 0xfffffff800d00947 */ /* 0x000fea000383ffff */
.L_x_373:
        /* <DEDUP_REMOVED lines=15> */
.L_x_367:
[----:B------:R-:W-:Y:S05]  /*3b40*/  WARPSYNC.ALL ;  /* 0x0000000000007948 */ /* 0x000fea0003800000 */
[----:B------:R-:W0:Y:S08]  /*3b50*/  S2UR UR5, SR_CgaCtaId ;  /* 0x00000000000579c3 */ /* 0x000e300000008800 */
[----:B------:R-:W-:Y:S06]  /*3b60*/  BAR.SYNC.DEFER_BLOCKING 0x0 ;  /* 0x0000000000007b1d */ /* 0x000fec0000010000 */
[----:B------:R-:W-:Y:S01]  /*3b70*/  UMOV UR4, 0x400 ;  /* 0x0000040000047882 */ /* 0x000fe20000000000 */
[----:B-1----:R-:W1:Y:S01]  /*3b80*/  S2R R17, SR_TID.X ;  /* 0x0000000000117919 */ /* 0x002e620000002100 */
[----:B0-----:R-:W-:-:S09]  /*3b90*/  ULEA UR4, UR5, UR4, 0x18 ;  /* 0x0000000405047291 */ /* 0x001fd2000f8ec0ff */
[----:B------:R-:W0:Y:S01]  /*3ba0*/  LDS R16, [UR4+0x4c] ;  /* 0x00004c04ff107984 */ /* 0x000e220008000800 */
[----:B-1----:R-:W-:-:S04]  /*3bb0*/  ISETP.NE.AND P0, PT, R17, RZ, PT ;  /* 0x000000ff1100720c */ /* 0x002fc80003f05270 */
[----:B0-----:R-:W-:-:S05]  /*3bc0*/  SEL R16, R16, RZ, P0 ;  /* 0x000000ff10107207 */ /* 0x001fca0000000000 */
[----:B------:R-:W-:-:S07]  /*3bd0*/  IMAD.IADD R16, R16, 0x1, R19 ;  /* 0x0000000110107824 */ /* 0x000fce00078e0213 */
.L_x_366:
[----:B------:R-:W-:Y:S01]  /*3be0*/  IMAD.IADD R17, R2, 0x1, R16 ;  /* 0x0000000102117824 */ /* 0x000fe200078e0210 */
[----:B------:R-:W0:Y:S01]  /*3bf0*/  S2R R20, SR_LANEID ;  /* 0x0000000000147919 */ /* 0x000e220000000000 */
[----:B------:R-:W1:Y:S01]  /*3c00*/  S2UR UR5, SR_CTAID.X ;  /* 0x00000000000579c3 */ /* 0x000e620000002500 */
[----:B------:R-:W2:Y:S01]  /*3c10*/  LDCU.64 UR6, c[0x0][0x388] ;  /* 0x00007100ff0677ac */ /* 0x000ea20008000a00 */
[----:B------:R-:W-:Y:S01]  /*3c20*/  IMAD.IADD R2, R3, 0x1, R17 ;  /* 0x0000000103027824 */ /* 0x000fe200078e0211 */
[----:B------:R-:W3:Y:S03]  /*3c30*/  S2R R21, SR_TID.X ;  /* 0x0000000000157919 */ /* 0x000ee60000002100 */
[----:B------:R-:W-:Y:S01]  /*3c40*/  IMAD.IADD R3, R4, 0x1, R2 ;  /* 0x0000000104037824 */ /* 0x000fe200078e0202 */
[----:B------:R-:W4:Y:S03]  /*3c50*/  S2R R26, SR_TID.X ;  /* 0x00000000001a7919 */ /* 0x000f260000002100 */
[----:B------:R-:W-:-:S04]  /*3c60*/  IMAD.IADD R4, R5, 0x1, R3 ;  /* 0x0000000105047824 */ /* 0x000fc800078e0203 */
[----:B------:R-:W-:-:S04]  /*3c70*/  IMAD.IADD R5, R6, 0x1, R4 ;  /* 0x0000000106057824 */ /* 0x000fc800078e0204 */
[----:B------:R-:W-:-:S04]  /*3c80*/  IMAD.IADD R6, R7, 0x1, R5 ;  /* 0x0000000107067824 */ /* 0x000fc800078e0205 */
[----:B------:R-:W-:-:S04]  /*3c90*/  IMAD.IADD R7, R8, 0x1, R6 ;  /* 0x0000000108077824 */ /* 0x000fc800078e0206 */
[----:B------:R-:W-:-:S04]  /*3ca0*/  IMAD.IADD R8, R9, 0x1, R7 ;  /* 0x0000000109087824 */ /* 0x000fc800078e0207 */
[----:B------:R-:W-:Y:S02]  /*3cb0*/  IMAD.IADD R9, R10, 0x1, R8 ;  /* 0x000000010a097824 */ /* 0x000fe400078e0208 */
[----:B0-----:R-:W-:Y:S01]  /*3cc0*/  IMAD R24, R20, 0x54, R37 ;  /* 0x0000005414187824 */ /* 0x001fe200078e0225 */
[----:B------:R-:W-:Y:S01]  /*3cd0*/  BAR.SYNC.DEFER_BLOCKING 0x0 ;  /* 0x0000000000007b1d */ /* 0x000fe20000010000 */
[----:B------:R-:W-:Y:S01]  /*3ce0*/  IMAD.IADD R10, R11, 0x1, R9 ;  /* 0x000000010b0a7824 */ /* 0x000fe200078e0209 */
[----:B---3--:R-:W-:-:S03]  /*3cf0*/  ISETP.NE.AND P0, PT, R21, RZ, PT ;  /* 0x000000ff1500720c */ /* 0x008fc60003f05270 */
        /* <DEDUP_REMOVED lines=13> */
[----:B------:R-:W-:Y:S03]  /*3dd0*/  STS.64 [R24+0x20], R8 ;  /* 0x0000200818007388 */ /* 0x000fe60000000a00 */
[----:B------:R-:W-:Y:S01]  /*3de0*/  IMAD.IADD R22, R33, 0x1, R21 ;  /* 0x0000000121167824 */ /* 0x000fe200078e0215 */
[----:B0-----:R-:W1:Y:S01]  /*3df0*/  LDC R2, c[0x0][0x398] ;  /* 0x0000e600ff027b82 */ /* 0x001e620000000800 */
[----:B------:R-:W-:Y:S02]  /*3e00*/  STS.64 [R24+0x28], R10 ;  /* 0x0000280a18007388 */ /* 0x000fe40000000a00 */
[----:B------:R-:W-:-:S02]  /*3e10*/  IMAD.IADD R23, R34, 0x1, R22 ;  /* 0x0000000122177824 */ /* 0x000fc400078e0216 */
[----:B------:R4:W-:Y:S04]  /*3e20*/  STS.64 [R24+0x30], R12 ;  /* 0x0000300c18007388 */ /* 0x0009e80000000a00 */
[----:B------:R-:W-:Y:S04]  /*3e30*/  STS.64 [R24+0x38], R14 ;  /* 0x0000380e18007388 */ /* 0x000fe80000000a00 */
[----:B------:R-:W-:Y:S04]  /*3e40*/  STS.64 [R24+0x40], R18 ;  /* 0x0000401218007388 */ /* 0x000fe80000000a00 */
[----:B------:R-:W-:Y:S01]  /*3e50*/  STS.64 [R24+0x48], R20 ;  /* 0x0000481418007388 */ /* 0x000fe20000000a00 */
[----:B----4-:R-:W-:-:S02]  /*3e60*/  LOP3.LUT R12, R26, 0x1f, RZ, 0xc0, !PT ;  /* 0x0000001f1a0c7812 */ /* 0x010fc400078ec0ff */
[----:B------:R-:W-:Y:S01]  /*3e70*/  LOP3.LUT R26, R26, 0x3e0, RZ, 0xc0, !PT ;  /* 0x000003e01a1a7812 */ /* 0x000fe200078ec0ff */
[----:B------:R-:W-:Y:S01]  /*3e80*/  STS.64 [R24+0x50], R22 ;  /* 0x0000501618007388 */ /* 0x000fe20000000a00 */
[----:B------:R-:W-:-:S03]  /*3e90*/  NOP ;  /* 0x0000000000007918 */ /* 0x000fc60000000000 */
[----:B------:R-:W-:Y:S01]  /*3ea0*/  LDS R16, [R37] ;  /* 0x0000000025107984 */ /* 0x000fe20000000800 */
[----:B-1----:R-:W-:Y:S02]  /*3eb0*/  VIADD R2, R2, UR5 ;  /* 0x0000000502027c36 */ /* 0x002fe40008000000 */
[----:B------:R-:W-:Y:S01]  /*3ec0*/  IMAD R26, R26, 0x16, R12 ;  /* 0x000000161a1a7824 */ /* 0x000fe200078e020c */
[----:B------:R-:W-:Y:S04]  /*3ed0*/  LDS R8, [R37+0x80] ;  /* 0x0000800025087984 */ /* 0x000fe80000000800 */
        /* <DEDUP_REMOVED lines=19> */
[----:B------:R0:W-:Y:S04]  /*4010*/  LDS R23, [R37+0xa80] ;  /* 0x000a800025177984 */ /* 0x0001e80000000800 */
[----:B------:R1:W-:Y:S01]  /*4020*/  @!P0 STS [UR4+0x8400], R0 ;  /* 0x00840000ff008988 */ /* 0x0003e20008000804 */
[----:B------:R-:W-:Y:S01]  /*4030*/  BAR.SYNC.DEFER_BLOCKING 0x0 ;  /* 0x0000000000007b1d */ /* 0x000fe20000010000 */
[----:B0-----:R-:W-:-:S02]  /*4040*/  VIADD R37, R26, 0x20 ;  /* 0x000000201a257836 */ /* 0x001fc40000000000 */
[----:B-1----:R-:W-:-:S03]  /*4050*/  IMAD R0, R2, 0x2100, RZ ;  /* 0x0000210002007824 */ /* 0x002fc600078e02ff */
[----:B------:R-:W0:Y:S02]  /*4060*/  S2R R3, SR_TID.X ;  /* 0x0000000000037919 */ /* 0x000e240000002100 */
[----:B------:R-:W-:-:S04]  /*4070*/  IADD3 R0, P0, PT, R0, R26, RZ ;  /* 0x0000001a00007210 */ /* 0x000fc80007f1e0ff */
[----:B--2---:R-:W-:Y:S01]  /*4080*/  LEA R2, P1, R0, UR6, 0x2 ;  /* 0x0000000600027c11 */ /* 0x004fe2000f8210ff */
[----:B------:R-:W1:Y:S01]  /*4090*/  LDS R4, [UR4+0x8400] ;  /* 0x00840004ff047984 */ /* 0x000e620008000800 */
[C---:B0-----:R-:W-:Y:S02]  /*40a0*/  LOP3.LUT R12, R3.reuse, 0x3e0, RZ, 0xc0, !PT ;  /* 0x000003e0030c7812 */ /* 0x041fe400078ec0ff */
[----:B------:R-:W-:-:S05]  /*40b0*/  LOP3.LUT R3, R3, 0x1f, RZ, 0xc0, !PT ;  /* 0x0000001f03037812 */ /* 0x000fca00078ec0ff */
[----:B------:R-:W-:Y:S02]  /*40c0*/  IMAD R12, R12, 0x16, R3 ;  /* 0x000000160c0c7824 */ /* 0x000fe400078e0203 */
[----:B------:R-:W-:-:S05]  /*40d0*/  IMAD.X R3, RZ, RZ, RZ, P0 ;  /* 0x000000ffff037224 */ /* 0x000fca00000e06ff */
[----:B------:R-:W-:Y:S02]  /*40e0*/  LEA.HI.X R3, R0, UR7, R3, 0x2, P1 ;  /* 0x0000000700037c11 */ /* 0x000fe400088f1403 */
[-C--:B-1----:R-:W-:Y:S02]  /*40f0*/  ISETP.GE.AND P6, PT, R26, R4.reuse, PT ;  /* 0x000000041a00720c */ /* 0x082fe40003fc6270 */
[-C--:B------:R-:W-:Y:S01]  /*4100*/  ISETP.GE.AND P5, PT, R37, R4.reuse, PT ;  /* 0x000000042500720c */ /* 0x080fe20003fa6270 */
[C---:B------:R-:W-:Y:S01]  /*4110*/  VIADD R37, R12.reuse, 0x80 ;  /* 0x000000800c257836 */ /* 0x040fe20000000000 */
[-C--:B------:R-:W-:Y:S01]  /*4120*/  ISETP.GE.AND P0, PT, R51, R4.reuse, PT ;  /* 0x000000043300720c */ /* 0x080fe20003f06270 */
[----:B------:R-:W-:Y:S01]  /*4130*/  VIADD R51, R12, 0xa0 ;  /* 0x000000a00c337836 */ /* 0x000fe20000000000 */
[-C--:B------:R-:W-:Y:S02]  /*4140*/  ISETP.GE.AND P4, PT, R50, R4.reuse, PT ;  /* 0x000000043200720c */ /* 0x080fe40003f86270 */
[-C--:B------:R-:W-:Y:S01]  /*4150*/  ISETP.GE.AND P3, PT, R37, R4.reuse, PT ;  /* 0x000000042500720c */ /* 0x080fe20003f66270 */
[----:B------:R-:W-:Y:S01]  /*4160*/  VIADD R37, R12, 0xe0 ;  /* 0x000000e00c257836 */ /* 0x000fe20000000000 */
[----:B------:R-:W-:-:S02]  /*4170*/  ISETP.GE.AND P2, PT, R51, R4, PT ;  /* 0x000000043300720c */ /* 0x000fc40003f46270 */
[-C--:B------:R-:W-:Y:S01]  /*4180*/  ISETP.GE.AND P1, PT, R49, R4.reuse, PT ;  /* 0x000000043100720c */ /* 0x080fe20003f26270 */
[----:B------:R-:W-:Y:S01]  /*4190*/  @!P6 STG.E desc[UR8][R2.64], R16 ;  /* 0x000000100200e986 */ /* 0x000fe2000c101908 */
[-C--:B------:R-:W-:Y:S01]  /*41a0*/  ISETP.GE.AND P6, PT, R37, R4.reuse, PT ;  /* 0x000000042500720c */ /* 0x080fe20003fc6270 */
[----:B------:R-:W-:Y:S02]  /*41b0*/  VIADD R37, R12, 0x120 ;  /* 0x000001200c257836 */ /* 0x000fe40000000000 */
[----:B------:R-:W-:Y:S01]  /*41c0*/  @!P5 STG.E desc[UR8][R2.64+0x80], R8 ;  /* 0x000080080200d986 */ /* 0x000fe2000c101908 */
[----:B------:R-:W-:-:S03]  /*41d0*/  ISETP.GE.AND P5, PT, R48, R4, PT ;  /* 0x000000043000720c */ /* 0x000fc60003fa6270 */
[----:B------:R-:W-:Y:S01]  /*41e0*/  @!P0 STG.E desc[UR8][R2.64+0x100], R10 ;  /* 0x0001000a02008986 */ /* 0x000fe2000c101908 */
[-C--:B------:R-:W-:Y:S01]  /*41f0*/  ISETP.GE.AND P0, PT, R37, R4.reuse, PT ;  /* 0x000000042500720c */ /* 0x080fe20003f06270 */
[----:B------:R-:W-:Y:S02]  /*4200*/  VIADD R37, R12, 0x1c0 ;  /* 0x000001c00c257836 */ /* 0x000fe40000000000 */
[----:B------:R-:W-:Y:S01]  /*4210*/  @!P4 STG.E desc[UR8][R2.64+0x180], R6 ;  /* 0x000180060200c986 */ /* 0x000fe2000c101908 */
[----:B------:R-:W-:-:S03]  /*4220*/  ISETP.GE.AND P4, PT, R47, R4, PT ;  /* 0x000000042f00720c */ /* 0x000fc60003f86270 */
[----:B------:R-:W-:Y:S01]  /*4230*/  @!P3 STG.E desc[UR8][R2.64+0x200], R53 ;  /* 0x000200350200b986 */ /* 0x000fe2000c101908 */
[----:B------:R-:W-:-:S03]  /*4240*/  ISETP.GE.AND P3, PT, R46, R4, PT ;  /* 0x000000042e00720c */ /* 0x000fc60003f66270 */
[----:B------:R-:W-:Y:S01]  /*4250*/  @!P2 STG.E desc[UR8][R2.64+0x280], R39 ;  /* 0x000280270200a986 */ /* 0x000fe2000c101908 */
[----:B------:R-:W-:-:S03]  /*4260*/  ISETP.GE.AND P2, PT, R45, R4, PT ;  /* 0x000000042d00720c */ /* 0x000fc60003f46270 */
[----:B------:R0:W-:Y:S01]  /*4270*/  @!P1 STG.E desc[UR8][R2.64+0x300], R33 ;  /* 0x0003002102009986 */ /* 0x0001e2000c101908 */
[-C--:B------:R-:W-:Y:S01]  /*4280*/  ISETP.GE.AND P1, PT, R43, R4.reuse, PT ;  /* 0x000000042b00720c */ /* 0x080fe20003f26270 */
[C---:B------:R-:W-:Y:S02]  /*4290*/  VIADD R43, R12.reuse, 0x220 ;  /* 0x000002200c2b7836 */ /* 0x040fe40000000000 */
[----:B------:R-:W-:Y:S01]  /*42a0*/  @!P6 STG.E desc[UR8][R2.64+0x380], R35 ;  /* 0x000380230200e986 */ /* 0x000fe2000c101908 */
[-C--:B------:R-:W-:Y:S01]  /*42b0*/  ISETP.GE.AND P6, PT, R37, R4.reuse, PT ;  /* 0x000000042500720c */ /* 0x080fe20003fc6270 */
[----:B------:R-:W-:Y:S02]  /*42c0*/  VIADD R37, R12, 0x200 ;  /* 0x000002000c257836 */ /* 0x000fe40000000000 */
[----:B------:R1:W-:Y:S01]  /*42d0*/  @!P5 STG.E desc[UR8][R2.64+0x400], R31 ;  /* 0x0004001f0200d986 */ /* 0x0003e2000c101908 */
[----:B------:R-:W-:Y:S01]  /*42e0*/  ISETP.GE.AND P5, PT, R42, R4, PT ;  /* 0x000000042a00720c */ /* 0x000fe20003fa6270 */
[----:B0-----:R-:W-:-:S02]  /*42f0*/  VIADD R33, R12, 0x260 ;  /* 0x000002600c217836 */ /* 0x001fc40000000000 */
[----:B------:R0:W-:Y:S01]  /*4300*/  @!P0 STG.E desc[UR8][R2.64+0x480], R25 ;  /* 0x0004801902008986 */ /* 0x0001e2000c101908 */
[----:B------:R-:W-:-:S03]  /*4310*/  ISETP.GE.AND P0, PT, R37, R4, PT ;  /* 0x000000042500720c */ /* 0x000fc60003f06270 */
[----:B------:R0:W-:Y:S01]  /*4320*/  @!P4 STG.E desc[UR8][R2.64+0x500], R27 ;  /* 0x0005001b0200c986 */ /* 0x0001e2000c101908 */
[-C--:B------:R-:W-:Y:S01]  /*4330*/  ISETP.GE.AND P4, PT, R43, R4.reuse, PT ;  /* 0x000000042b00720c */ /* 0x080fe20003f86270 */
[----:B-1----:R-:W-:Y:S02]  /*4340*/  VIADD R31, R12, 0x280 ;  /* 0x000002800c1f7836 */ /* 0x002fe40000000000 */
[----:B------:R0:W-:Y:S01]  /*4350*/  @!P3 STG.E desc[UR8][R2.64+0x580], R29 ;  /* 0x0005801d0200b986 */ /* 0x0001e2000c101908 */
[----:B------:R-:W-:-:S03]  /*4360*/  ISETP.GE.AND P3, PT, R41, R4, PT ;  /* 0x000000042900720c */ /* 0x000fc60003f66270 */
[----:B------:R0:W-:Y:S01]  /*4370*/  @!P2 STG.E desc[UR8][R2.64+0x600], R19 ;  /* 0x000600130200a986 */ /* 0x0001e2000c101908 */
[----:B------:R-:W-:-:S03]  /*4380*/  ISETP.GE.AND P2, PT, R33, R4, PT ;  /* 0x000000042100720c */ /* 0x000fc60003f46270 */
[----:B------:R0:W-:Y:S01]  /*4390*/  @!P1 STG.E desc[UR8][R2.64+0x680], R21 ;  /* 0x0006801502009986 */ /* 0x0001e2000c101908 */
[----:B------:R-:W-:-:S03]  /*43a0*/  ISETP.GE.AND P1, PT, R31, R4, PT ;  /* 0x000000041f00720c */ /* 0x000fc60003f26270 */
[----:B------:R0:W-:Y:S01]  /*43b0*/  @!P6 STG.E desc[UR8][R2.64+0x700], R17 ;  /* 0x000700110200e986 */ /* 0x0001e2000c101908 */
[----:B------:R-:W-:-:S03]  /*43c0*/  ISETP.GE.AND P6, PT, R40, R4, PT ;  /* 0x000000042800720c */ /* 0x000fc60003fc6270 */
[----:B------:R0:W-:Y:S04]  /*43d0*/  @!P5 STG.E desc[UR8][R2.64+0x780], R15 ;  /* 0x0007800f0200d986 */ /* 0x0001e8000c101908 */
[----:B------:R0:W-:Y:S04]  /*43e0*/  @!P0 STG.E desc[UR8][R2.64+0x800], R13 ;  /* 0x0008000d02008986 */ /* 0x0001e8000c101908 */
[----:B------:R0:W-:Y:S04]  /*43f0*/  @!P4 STG.E desc[UR8][R2.64+0x880], R11 ;  /* 0x0008800b0200c986 */ /* 0x0001e8000c101908 */
[----:B------:R0:W-:Y:S04]  /*4400*/  @!P3 STG.E desc[UR8][R2.64+0x900], R9 ;  /* 0x000900090200b986 */ /* 0x0001e8000c101908 */
[----:B------:R0:W-:Y:S04]  /*4410*/  @!P2 STG.E desc[UR8][R2.64+0x980], R7 ;  /* 0x000980070200a986 */ /* 0x0001e8000c101908 */
[----:B------:R0:W-:Y:S01]  /*4420*/  @!P1 STG.E desc[UR8][R2.64+0xa00], R5 ;  /* 0x000a000502009986 */ /* 0x0001e2000c101908 */
[----:B------:R-:W-:Y:S05]  /*4430*/  @P6 EXIT ;  /* 0x000000000000694d */ /* 0x000fea0003800000 */
[----:B------:R-:W-:Y:S01]  /*4440*/  STG.E desc[UR8][R2.64+0xa80], R23 ;  /* 0x000a801702007986 */ /* 0x000fe2000c101908 */
[----:B------:R-:W-:Y:S05]  /*4450*/  EXIT ;  /* 0x000000000000794d */ /* 0x000fea0003800000 */
.L_x_353:
[----:B------:R-:W-:Y:S01]  /*4460*/  BSSY B1, `(.L_x_380) ;  /* 0x0000006000017945 */ /* 0x000fe20003800000 */
[----:B------:R-:W-:Y:S01]  /*4470*/  PLOP3.LUT P0, PT, P0, PT, PT, 0x8, 0x80 ;  /* 0x000000000080781c */ /* 0x000fe2000070e170 */
[----:B------:R-:W-:-:S12]  /*4480*/  IMAD.MOV.U32 R19, RZ, RZ, -0x1 ;  /* 0xffffffffff137424 */ /* 0x000fd800078e00ff */
[----:B------:R-:W-:Y:S05]  /*4490*/  WARPSYNC.COLLECTIVE R19, `(.L_x_381) ;  /* 0x0000000013087348 */ /* 0x000fea0003c00000 */
[----:B------:R-:W-:Y:S01]  /*44a0*/  VOTE.ANY P0, P0 ;  /* 0x0000000000ff7806 */ /* 0x000fe20000000100 */
[----:B------:R-:W-:-:S12]  /*44b0*/  ENDCOLLECTIVE ;  /* 0x000000000000791b */ /* 0x000fd80003800000 */
.L_x_381:
[----:B------:R-:W-:Y:S05]  /*44c0*/  BSYNC B1 ;  /* 0x0000000000017941 */ /* 0x000fea0003800000 */
.L_x_380:
[----:B------:R-:W-:Y:S05]  /*44d0*/  BRA `(.L_x_382) ;  /* 0xffffffc800a87947 */ /* 0x000fea000383ffff */
.L_x_355:
[----:B------:R-:W-:Y:S01]  /*44e0*/  BSSY B1, `(.L_x_383) ;  /* 0x0000006000017945 */ /* 0x000fe20003800000 */
[----:B------:R-:W-:Y:S01]  /*44f0*/  PLOP3.LUT P0, PT, P0, PT, PT, 0x8, 0x80 ;  /* 0x000000000080781c */ /* 0x000fe2000070e170 */
[----:B------:R-:W-:-:S12]  /*4500*/  IMAD.MOV.U32 R19, RZ, RZ, -0x1 ;  /* 0xffffffffff137424 */ /* 0x000fd800078e00ff */
[----:B------:R-:W-:Y:S05]  /*4510*/  WARPSYNC.COLLECTIVE R19, `(.L_x_384) ;  /* 0x0000000013087348 */ /* 0x000fea0003c00000 */
[----:B------:R-:W-:Y:S01]  /*4520*/  VOTE.ANY P0, P0 ;  /* 0x0000000000ff7806 */ /* 0x000fe20000000100 */
[----:B------:R-:W-:-:S12]  /*4530*/  ENDCOLLECTIVE ;  /* 0x000000000000791b */ /* 0x000fd80003800000 */
.L_x_384:
[----:B------:R-:W-:Y:S05]  /*4540*/  BSYNC B1 ;  /* 0x0000000000017941 */ /* 0x000fea0003800000 */
.L_x_383:
[----:B------:R-:W-:Y:S05]  /*4550*/  BRA `(.L_x_385) ;  /* 0xffffffc800fc7947 */ /* 0x000fea000383ffff */
.L_x_357:
[----:B------:R-:W0:Y:S01]  /*4560*/  S2R R48, SR_GEMASK ;  /* 0x0000000000307919 */ /* 0x000e220000003c00 */
[----:B------:R-:W-:Y:S01]  /*4570*/  BSSY B1, `(.L_x_386) ;  /* 0x0000006000017945 */ /* 0x000fe20003800000 */
[----:B------:R-:W-:Y:S01]  /*4580*/  PLOP3.LUT P0, PT, P0, PT, PT, 0x8, 0x80 ;  /* 0x000000000080781c */ /* 0x000fe2000070e170 */
[----:B------:R-:W-:-:S12]  /*4590*/  IMAD.MOV.U32 R19, RZ, RZ, -0x1 ;  /* 0xffffffffff137424 */ /* 0x000fd800078e00ff */
[----:B0-----:R-:W-:Y:S05]  /*45a0*/  WARPSYNC.COLLECTIVE R19, `(.L_x_387) ;  /* 0x0000000013087348 */ /* 0x001fea0003c00000 */
[----:B------:R-:W-:Y:S01]  /*45b0*/  VOTE.ANY R19, PT, P0 ;  /* 0x0000000000137806 */ /* 0x000fe200000e0100 */
[----:B0-----:R-:W-:Y:S06]  /*45c0*/  ENDCOLLECTIVE ;  /* 0x000000000000791b */ /* 0x001fec0003800000 */
.L_x_387:
[----:B------:R-:W-:Y:S05]  /*45d0*/  BSYNC B1 ;  /* 0x0000000000017941 */ /* 0x000fea0003800000 */
.L_x_386:
[----:B------:R-:W-:Y:S01]  /*45e0*/  LOP3.LUT R19, R19, 0x80000000, R48, 0xec, !PT ;  /* 0x8000000013137812 */ /* 0x000fe200078eec30 */
[----:B------:R-:W-:Y:S01]  /*45f0*/  IMAD.MOV.U32 R18, RZ, RZ, R41 ;  /* 0x000000ffff127224 */ /* 0x000fe200078e0029 */
[----:B------:R-:W0:Y:S01]  /*4600*/  LDC.64 R42, c[0x0][0x390] ;  /* 0x0000e400ff2a7b82 */ /* 0x000e220000000a00 */
[----:B------:R-:W-:Y:S02]  /*4610*/  IMAD.MOV.U32 R17, RZ, RZ, 0x1 ;  /* 0x00000001ff117424 */ /* 0x000fe400078e00ff */
[----:B------:R-:W-:Y:S02]  /*4620*/  VIADD R16, R19, 0xffffffff ;  /* 0xffffffff13107836 */ /* 0x000fe40000000000 */
[C---:B------:R-:W-:Y:S02]  /*4630*/  VIADD R23, R47.reuse, 0x4 ;  /* 0x000000042f177836 */ /* 0x040fe40000000000 */
[----:B------:R-:W-:Y:S01]  /*4640*/  VIADD R26, R47, 0x8 ;  /* 0x000000082f1a7836 */ /* 0x000fe20000000000 */
[----:B------:R-:W-:Y:S01]  /*4650*/  LOP3.LUT R22, R19, R16, RZ, 0xc, !PT ;  /* 0x0000001013167212 */ /* 0x000fe200078e0cff */
[----:B------:R-:W-:-:S03]  /*4660*/  IMAD.MOV.U32 R19, RZ, RZ, -0x1 ;  /* 0xffffffffff137424 */ /* 0x000fc600078e00ff */
[----:B------:R1:W2:Y:S02]  /*4670*/  POPC R16, R22 ;  /* 0x0000001600107309 */ /* 0x0002a40000000000 */
[----:B-1----:R-:W-:Y:S01]  /*4680*/  VIADD R22, R47, 0x2 ;  /* 0x000000022f167836 */ /* 0x002fe20000000000 */
[----:B0-2---:R-:W-:-:S13]  /*4690*/  IADD3 R42, P3, PT, R42, 0x100, RZ ;  /* 0x000001002a2a7810 */ /* 0x005fda0007f7e0ff */
[----:B------:R-:W-:Y:S05]  /*46a0*/  WARPSYNC.COLLECTIVE R19, `(.L_x_388) ;  /* 0x0000000013087348 */ /* 0x000fea0003c00000 */
[----:B------:R0:W1:Y:S02]  /*46b0*/  SHFL.DOWN P2, R20, R18, R17, R16 ;  /* 0x0800001112147389 */ /* 0x0000640000040010 */
[----:B01----:R-:W-:Y:S05]  /*46c0*/  ENDCOLLECTIVE ;  /* 0x000000000000791b */ /* 0x003fea0003800000 */
.L_x_388:
[-C--:B------:R-:W-:Y:S01]  /*46d0*/  ISETP.GE.AND P0, PT, R47, R16.reuse, PT ;  /* 0x000000102f00720c */ /* 0x080fe20003f06270 */
[----:B------:R-:W-:Y:S02]  /*46e0*/  IMAD.X R43, RZ, RZ, R43, P3 ;  /* 0x000000ffff2b7224 */ /* 0x000fe400018e062b */
        /* <DEDUP_REMOVED lines=8> */
.L_x_389:
        /* <DEDUP_REMOVED lines=9> */
.L_x_390:
        /* <DEDUP_REMOVED lines=8> */
.L_x_391:
[----:B------:R-:W-:Y:S01]  /*4880*/  IMAD.MOV.U32 R17, RZ, RZ, 0x10 ;  /* 0x00000010ff117424 */ /* 0x000fe200078e00ff */
[----:B------:R-:W-:Y:S02]  /*4890*/  SEL R20, R20, RZ, !P0 ;  /* 0x000000ff14147207 */ /* 0x000fe40004000000 */
[----:B------:R-:W-:-:S03]  /*48a0*/  ISETP.NE.AND P0, PT, R40, 0x65, PT ;  /* 0x000000652800780c */ /* 0x000fc60003f05270 */
[----:B------:R-:W-:-:S04]  /*48b0*/  IMAD.IADD R41, R51, 0x1, R20 ;  /* 0x0000000133297824 */ /* 0x000fc800078e0214 */
[----:B------:R-:W-:-:S07]  /*48c0*/  IMAD.MOV.U32 R18, RZ, RZ, R41 ;  /* 0x000000ffff127224 */ /* 0x000fce00078e0029 */
[----:B------:R-:W-:Y:S05]  /*48d0*/  WARPSYNC.COLLECTIVE R19, `(.L_x_392) ;  /* 0x0000000013087348 */ /* 0x000fea0003c00000 */
[----:B------:R0:W1:Y:S02]  /*48e0*/  SHFL.DOWN P2, R20, R18, R17, R16 ;  /* 0x0800001112147389 */ /* 0x0000640000040010 */
[----:B01----:R-:W-:Y:S05]  /*48f0*/  ENDCOLLECTIVE ;  /* 0x000000000000791b */ /* 0x003fea0003800000 */
.L_x_392:
[----:B------:R-:W-:Y:S05]  /*4900*/  WARPSYNC.COLLECTIVE R19, `(.L_x_393) ;  /* 0x0000000013087348 */ /* 0x000fea0003c00000 */
[----:B------:R-:W-:Y:S01]  /*4910*/  VOTE.ALL P0, P0 ;  /* 0x0000000000ff7806 */ /* 0x000fe20000000000 */
[----:B------:R-:W-:-:S12]  /*4920*/  ENDCOLLECTIVE ;  /* 0x000000000000791b */ /* 0x000fd80003800000 */
.L_x_393:
[----:B------:R-:W-:-:S04]  /*4930*/  ISETP.GT.AND P2, PT, R37, R16, PT ;  /* 0x000000102500720c */ /* 0x000fc80003f44270 */
[----:B------:R-:W-:-:S05]  /*4940*/  SEL R20, R20, RZ, !P2 ;  /* 0x000000ff14147207 */ /* 0x000fca0005000000 */
[----:B------:R-:W-:Y:S01]  /*4950*/  IMAD.IADD R39, R41, 0x1, R20 ;  /* 0x0000000129277824 */ /* 0x000fe200078e0214 */
[----:B------:R-:W-:Y:S06]  /*4960*/  BRA `(.L_x_394) ;  /* 0xffffffc800947947 */ /* 0x000fec000383ffff */
.L_x_359:
[----:B------:R-:W-:Y:S01]  /*4970*/  BSSY B1, `(.L_x_395) ;  /* 0x0000006000017945 */ /* 0x000fe20003800000 */
[----:B------:R-:W-:Y:S01]  /*4980*/  PLOP3.LUT P0, PT, P0, PT, PT, 0x8, 0x80 ;  /* 0x000000000080781c */ /* 0x000fe2000070e170 */
[----:B------:R-:W-:-:S12]  /*4990*/  IMAD.MOV.U32 R19, RZ, RZ, -0x1 ;  /* 0xffffffffff137424 */ /* 0x000fd800078e00ff */
[----:B------:R-:W-:Y:S05]  /*49a0*/  WARPSYNC.COLLECTIVE R19, `(.L_x_396) ;  /* 0x0000000013087348 */ /* 0x000fea0003c00000 */
[----:B------:R-:W-:Y:S01]  /*49b0*/  VOTE.ANY P0, P0 ;  /* 0x0000000000ff7806 */ /* 0x000fe20000000100 */
[----:B------:R-:W-:-:S12]  /*49c0*/  ENDCOLLECTIVE ;  /* 0x000000000000791b */ /* 0x000fd80003800000 */
.L_x_396:
[----:B------:R-:W-:Y:S05]  /*49d0*/  BSYNC B1 ;  /* 0x0000000000017941 */ /* 0x000fea0003800000 */
.L_x_395:
[----:B------:R-:W-:Y:S05]  /*49e0*/  BRA `(.L_x_397) ;  /* 0xffffffc800a47947 */ /* 0x000fea000383ffff */
.L_x_361:
[----:B------:R-:W-:Y:S01]  /*49f0*/  BSSY B1, `(.L_x_398) ;  /* 0x0000006000017945 */ /* 0x000fe20003800000 */
[----:B------:R-:W-:Y:S01]  /*4a00*/  PLOP3.LUT P0, PT, P0, PT, PT, 0x8, 0x80 ;  /* 0x000000000080781c */ /* 0x000fe2000070e170 */
[----:B------:R-:W-:-:S12]  /*4a10*/  IMAD.MOV.U32 R19, RZ, RZ, -0x1 ;  /* 0xffffffffff137424 */ /* 0x000fd800078e00ff */
[----:B------:R-:W-:Y:S05]  /*4a20*/  WARPSYNC.COLLECTIVE R19, `(.L_x_399) ;  /* 0x0000000013087348 */ /* 0x000fea0003c00000 */
[----:B------:R-:W-:Y:S01]  /*4a30*/  VOTE.ANY P0, P0 ;  /* 0x0000000000ff7806 */ /* 0x000fe20000000100 */
[----:B------:R-:W-:-:S12]  /*4a40*/  ENDCOLLECTIVE ;  /* 0x000000000000791b */ /* 0x000fd80003800000 */
.L_x_399:
[----:B------:R-:W-:Y:S05]  /*4a50*/  BSYNC B1 ;  /* 0x0000000000017941 */ /* 0x000fea0003800000 */
.L_x_398:
[----:B------:R-:W-:Y:S05]  /*4a60*/  BRA `(.L_x_400) ;  /* 0xffffffc800f87947 */ /* 0x000fea000383ffff */
.L_x_363:
[----:B------:R-:W-:Y:S01]  /*4a70*/  BSSY B1, `(.L_x_401) ;  /* 0x0000006000017945 */ /* 0x000fe20003800000 */
[----:B------:R-:W-:Y:S01]  /*4a80*/  PLOP3.LUT P0, PT, P0, PT, PT, 0x8, 0x80 ;  /* 0x000000000080781c */ /* 0x000fe2000070e170 */
[----:B------:R-:W-:-:S12]  /*4a90*/  IMAD.MOV.U32 R19, RZ, RZ, -0x1 ;  /* 0xffffffffff137424 */ /* 0x000fd800078e00ff */
[----:B------:R-:W-:Y:S05]  /*4aa0*/  WARPSYNC.COLLECTIVE R19, `(.L_x_402) ;  /* 0x0000000013087348 */ /* 0x000fea0003c00000 */
[----:B------:R-:W-:Y:S01]  /*4ab0*/  VOTE.ANY R19, PT, P0 ;  /* 0x0000000000137806 */ /* 0x000fe200000e0100 */
[----:B------:R-:W-:Y:S06]  /*4ac0*/  ENDCOLLECTIVE ;  /* 0x000000000000791b */ /* 0x000fec0003800000 */
.L_x_402:
[----:B------:R-:W-:Y:S05]  /*4ad0*/  BSYNC B1 ;  /* 0x0000000000017941 */ /* 0x000fea0003800000 */
.L_x_401:
[----:B------:R-:W-:Y:S01]  /*4ae0*/  LOP3.LUT R19, R19, 0x80000000, R48, 0xec, !PT ;  /* 0x8000000013137812 */ /* 0x000fe200078eec30 */
[----:B------:R-:W-:Y:S02]  /*4af0*/  IMAD.MOV.U32 R18, RZ, RZ, R41 ;  /* 0x000000ffff127224 */ /* 0x000fe400078e0029 */
[----:B------:R-:W-:Y:S02]  /*4b00*/  IMAD.MOV.U32 R17, RZ, RZ, 0x1 ;  /* 0x00000001ff117424 */ /* 0x000fe400078e00ff */
[----:B------:R-:W-:Y:S02]  /*4b10*/  VIADD R16, R19, 0xffffffff ;  /* 0xffffffff13107836 */ /* 0x000fe40000000000 */
[----:B------:R-:W-:-:S03]  /*4b20*/  VIADD R21, R21, 0xffffffe0 ;  /* 0xffffffe015157836 */ /* 0x000fc60000000000 */
[----:B------:R-:W-:Y:S01]  /*4b30*/  LOP3.LUT R50, R19, R16, RZ, 0xc, !PT ;  /* 0x0000001013327212 */ /* 0x000fe200078e0cff */
[----:B------:R-:W-:-:S03]  /*4b40*/  IMAD.MOV.U32 R19, RZ, RZ, -0x1 ;  /* 0xffffffffff137424 */ /* 0x000fc600078e00ff */
[----:B------:R0:W1:Y:S04]  /*4b50*/  POPC R16, R50 ;  /* 0x0000003200107309 */ /* 0x0000680000000000 */
[----:B01----:R-:W-:Y:S05]  /*4b60*/  WARPSYNC.COLLECTIVE R19, `(.L_x_403) ;  /* 0x0000000013087348 */ /* 0x003fea0003c00000 */
[----:B-1----:R1:W2:Y:S02]  /*4b70*/  SHFL.DOWN P2, R20, R18, R17, R16 ;  /* 0x0800001112147389 */ /* 0x0022a40000040010 */
[----:B012---:R-:W-:Y:S05]  /*4b80*/  ENDCOLLECTIVE ;  /* 0x000000000000791b */ /* 0x007fea0003800000 */
.L_x_403:
[----:B------:R-:W-:Y:S01]  /*4b90*/  ISETP.GE.AND P0, PT, R47, R16, PT ;  /* 0x000000102f00720c */ /* 0x000fe20003f06270 */
[----:B------:R-:W-:-:S03]  /*4ba0*/  IMAD.MOV.U32 R17, RZ, RZ, 0x2 ;  /* 0x00000002ff117424 */ /* 0x000fc600078e00ff */
[----:B------:R-:W-:Y:S02]  /*4bb0*/  SEL R20, R20, RZ, !P0 ;  /* 0x000000ff14147207 */ /* 0x000fe40004000000 */
[----:B------:R-:W-:-:S03]  /*4bc0*/  ISETP.GT.AND P0, PT, R22, R16, PT ;  /* 0x000000101600720c */ /* 0x000fc60003f04270 */
[----:B------:R-:W-:-:S04]  /*4bd0*/  IMAD.IADD R51, R20, 0x1, R41 ;  /* 0x0000000114337824 */ /* 0x000fc800078e0229 */
[----:B------:R-:W-:-:S07]  /*4be0*/  IMAD.MOV.U32 R18, RZ, RZ, R51 ;  /* 0x000000ffff127224 */ /* 0x000fce00078e0033 */
[----:B------:R-:W-:Y:S05]  /*4bf0*/  WARPSYNC.COLLECTIVE R19, `(.L_x_404) ;  /* 0x0000000013087348 */ /* 0x000fea0003c00000 */
[----:B------:R0:W1:Y:S02]  /*4c00*/  SHFL.DOWN P2, R20, R18, R17, R16 ;  /* 0x0800001112147389 */ /* 0x0000640000040010 */
[----:B01----:R-:W-:Y:S05]  /*4c10*/  ENDCOLLECTIVE ;  /* 0x000000000000791b */ /* 0x003fea0003800000 */
.L_x_404:
        /* <DEDUP_REMOVED lines=8> */
.L_x_405:
        /* <DEDUP_REMOVED lines=8> */
.L_x_406:
        /* <DEDUP_REMOVED lines=8> */
.L_x_407:
[----:B------:R-:W-:Y:S05]  /*4da0*/  WARPSYNC.COLLECTIVE R19, `(.L_x_408) ;  /* 0x0000000013087348 */ /* 0x000fea0003c00000 */
[----:B------:R-:W-:Y:S01]  /*4db0*/  VOTE.ALL P0, P0 ;  /* 0x0000000000ff7806 */ /* 0x000fe20000000000 */
[----:B------:R-:W-:-:S12]  /*4dc0*/  ENDCOLLECTIVE ;  /* 0x000000000000791b */ /* 0x000fd80003800000 */
.L_x_408:
[----:B------:R-:W-:-:S04]  /*4dd0*/  ISETP.GT.AND P2, PT, R37, R16, PT ;  /* 0x000000102500720c */ /* 0x000fc80003f44270 */
[----:B------:R-:W-:-:S04]  /*4de0*/  SEL R20, R20, RZ, !P2 ;  /* 0x000000ff14147207 */ /* 0x000fc80005000000 */
[----:B------:R-:W-:Y:S01]  /*4df0*/  IADD3 R39, PT, PT, R50, R20, R39 ;  /* 0x0000001432277210 */ /* 0x000fe20007ffe027 */
[----:B------:R-:W-:Y:S06]  /*4e00*/  BRA `(.L_x_409) ;  /* 0xffffffc800907947 */ /* 0x000fec000383ffff */
.L_x_368:
[----:B------:R-:W-:Y:S01]  /*4e10*/  BSSY B0, `(.L_x_410) ;  /* 0x0000006000007945 */ /* 0x000fe20003800000 */
[----:B------:R-:W-:Y:S01]  /*4e20*/  PLOP3.LUT P0, PT, P0, PT, PT, 0x8, 0x80 ;  /* 0x000000000080781c */ /* 0x000fe2000070e170 */
[----:B------:R-:W-:-:S12]  /*4e30*/  IMAD.MOV.U32 R19, RZ, RZ, -0x1 ;  /* 0xffffffffff137424 */ /* 0x000fd800078e00ff */
[----:B------:R-:W-:Y:S05]  /*4e40*/  WARPSYNC.COLLECTIVE R19, `(.L_x_411) ;  /* 0x0000000013087348 */ /* 0x000fea0003c00000 */
[----:B------:R-:W-:Y:S01]  /*4e50*/  VOTE.ANY P0, P0 ;  /* 0x0000000000ff7806 */ /* 0x000fe20000000100 */
[----:B------:R-:W-:-:S12]  /*4e60*/  ENDCOLLECTIVE ;  /* 0x000000000000791b */ /* 0x000fd80003800000 */
.L_x_411:
[----:B------:R-:W-:Y:S05]  /*4e70*/  BSYNC B0 ;  /* 0x0000000000007941 */ /* 0x000fea0003800000 */
.L_x_410:
[----:B------:R-:W-:Y:S05]  /*4e80*/  BRA `(.L_x_412) ;  /* 0xffffffe000a87947 */ /* 0x000fea000383ffff */
.L_x_370:
[----:B------:R-:W-:Y:S01]  /*4e90*/  BSSY B0, `(.L_x_413) ;  /* 0x0000006000007945 */ /* 0x000fe20003800000 */
[----:B------:R-:W-:Y:S01]  /*4ea0*/  PLOP3.LUT P0, PT, P0, PT, PT, 0x8, 0x80 ;  /* 0x000000000080781c */ /* 0x000fe2000070e170 */
[----:B------:R-:W-:-:S12]  /*4eb0*/  IMAD.MOV.U32 R19, RZ, RZ, -0x1 ;  /* 0xffffffffff137424 */ /* 0x000fd800078e00ff */
[----:B------:R-:W-:Y:S05]  /*4ec0*/  WARPSYNC.COLLECTIVE R19, `(.L_x_414) ;  /* 0x0000000013087348 */ /* 0x000fea0003c00000 */
[----:B------:R-:W-:Y:S01]  /*4ed0*/  VOTE.ANY P0, P0 ;  /* 0x0000000000ff7806 */ /* 0x000fe20000000100 */
[----:B------:R-:W-:-:S12]  /*4ee0*/  ENDCOLLECTIVE ;  /* 0x000000000000791b */ /* 0x000fd80003800000 */
.L_x_414:
[----:B------:R-:W-:Y:S05]  /*4ef0*/  BSYNC B0 ;  /* 0x0000000000007941 */ /* 0x000fea0003800000 */
.L_x_413:
[----:B------:R-:W-:Y:S05]  /*4f00*/  BRA `(.L_x_415) ;  /* 0xffffffe000fc7947 */ /* 0x000fea000383ffff */
.L_x_372:
[----:B------:R-:W0:Y:S01]  /*4f10*/  S2R R53, SR_GEMASK ;  /* 0x0000000000357919 */ /* 0x000e220000003c00 */
[----:B------:R-:W-:Y:S01]  /*4f20*/  BSSY B0, `(.L_x_416) ;  /* 0x0000006000007945 */ /* 0x000fe20003800000 */
[----:B------:R-:W-:Y:S01]  /*4f30*/  PLOP3.LUT P0, PT, P0, PT, PT, 0x8, 0x80 ;  /* 0x000000000080781c */ /* 0x000fe2000070e170 */
[----:B------:R-:W-:-:S12]  /*4f40*/  IMAD.MOV.U32 R19, RZ, RZ, -0x1 ;  /* 0xffffffffff137424 */ /* 0x000fd800078e00ff */
[----:B0-----:R-:W-:Y:S05]  /*4f50*/  WARPSYNC.COLLECTIVE R19, `(.L_x_417) ;  /* 0x0000000013087348 */ /* 0x001fea0003c00000 */
[----:B------:R-:W-:Y:S01]  /*4f60*/  VOTE.ANY R19, PT, P0 ;  /* 0x0000000000137806 */ /* 0x000fe200000e0100 */
[----:B0-----:R-:W-:Y:S06]  /*4f70*/  ENDCOLLECTIVE ;  /* 0x000000000000791b */ /* 0x001fec0003800000 */
.L_x_417:
[----:B------:R-:W-:Y:S05]  /*4f80*/  BSYNC B0 ;  /* 0x0000000000007941 */ /* 0x000fea0003800000 */
.L_x_416:
[----:B------:R-:W-:Y:S01]  /*4f90*/  LOP3.LUT R19, R19, 0x80000000, R53, 0xec, !PT ;  /* 0x8000000013137812 */ /* 0x000fe200078eec35 */
[----:B------:R-:W-:Y:S02]  /*4fa0*/  IMAD.MOV.U32 R18, RZ, RZ, R25 ;  /* 0x000000ffff127224 */ /* 0x000fe400078e0019 */
[----:B------:R-:W-:Y:S02]  /*4fb0*/  IMAD.MOV.U32 R17, RZ, RZ, 0x1 ;  /* 0x00000001ff117424 */ /* 0x000fe400078e00ff */
[----:B------:R-:W-:-:S05]  /*4fc0*/  VIADD R16, R19, 0xffffffff ;  /* 0xffffffff13107836 */ /* 0x000fca0000000000 */
        /* <DEDUP_REMOVED lines=8> */
.L_x_418:
[----:B------:R-:W-:Y:S01]  /*5050*/  IMAD.MOV.U32 R17, RZ, RZ, 0x2 ;  /* 0x00000002ff117424 */ /* 0x000fe200078e00ff */
[----:B------:R-:W-:-:S05]  /*5060*/  SEL R20, R20, RZ, !P0 ;  /* 0x000000ff14147207 */ /* 0x000fca0004000000 */
[----:B------:R-:W-:Y:S02]  /*5070*/  IMAD.IADD R35, R20, 0x1, R25 ;  /* 0x0000000114237824 */ /* 0x000fe400078e0219 */
[----:B------:R-:W-:Y:S02]  /*5080*/  VIADD R25, R36, 0x2 ;  /* 0x0000000224197836 */ /* 0x000fe40000000000 */
[----:B------:R-:W-:-:S03]  /*5090*/  IMAD.MOV.U32 R18, RZ, RZ, R35 ;  /* 0x000000ffff127224 */ /* 0x000fc600078e0023 */
[----:B------:R-:W-:Y:S01]  /*50a0*/  ISETP.GT.AND P0, PT, R25, R44, PT ;  /* 0x0000002c1900720c */ /* 0x000fe20003f04270 */
[----:B------:R-:W-:-:S12]  /*50b0*/  VIADD R25, R36, 0x4 ;  /* 0x0000000424197836 */ /* 0x000fd80000000000 */
[----:B------:R-:W-:Y:S05]  /*50c0*/  WARPSYNC.COLLECTIVE R19, `(.L_x_419) ;  /* 0x0000000013087348 */ /* 0x000fea0003c00000 */
[----:B------:R0:W1:Y:S02]  /*50d0*/  SHFL.DOWN P2, R20, R18, R17, R16 ;  /* 0x0800001112147389 */ /* 0x0000640000040010 */
[----:B01----:R-:W-:Y:S05]  /*50e0*/  ENDCOLLECTIVE ;  /* 0x000000000000791b */ /* 0x003fea0003800000 */
.L_x_419:
        /* <DEDUP_REMOVED lines=9> */
.L_x_420:
        /* <DEDUP_REMOVED lines=8> */
.L_x_421:
[----:B------:R-:W-:Y:S01]  /*5200*/  IMAD.MOV.U32 R17, RZ, RZ, 0x10 ;  /* 0x00000010ff117424 */ /* 0x000fe200078e00ff */
[----:B------:R-:W-:Y:S02]  /*5210*/  SEL R20, R20, RZ, !P0 ;  /* 0x000000ff14147207 */ /* 0x000fe40004000000 */
[----:B------:R-:W-:-:S03]  /*5220*/  ISETP.NE.AND P0, PT, R24, 0x65, PT ;  /* 0x000000651800780c */ /* 0x000fc60003f05270 */
[----:B------:R-:W-:Y:S02]  /*5230*/  IMAD.IADD R26, R25, 0x1, R20 ;  /* 0x00000001191a7824 */ /* 0x000fe400078e0214 */
[----:B------:R-:W-:Y:S02]  /*5240*/  VIADD R25, R36, 0x10 ;  /* 0x0000001024197836 */ /* 0x000fe40000000000 */
[----:B------:R-:W-:-:S03]  /*5250*/  IMAD.MOV.U32 R18, RZ, RZ, R26 ;  /* 0x000000ffff127224 */ /* 0x000fc600078e001a */
[----:B------:R-:W-:-:S13]  /*5260*/  ISETP.GT.AND P3, PT, R25, R44, PT ;  /* 0x0000002c1900720c */ /* 0x000fda0003f64270 */
[----:B------:R-:W-:Y:S05]  /*5270*/  WARPSYNC.COLLECTIVE R19, `(.L_x_422) ;  /* 0x0000000013087348 */ /* 0x000fea0003c00000 */
[----:B------:R0:W1:Y:S02]  /*5280*/  SHFL.DOWN P2, R20, R18, R17, R16 ;  /* 0x0800001112147389 */ /* 0x0000640000040010 */
[----:B01----:R-:W-:Y:S05]  /*5290*/  ENDCOLLECTIVE ;  /* 0x000000000000791b */ /* 0x003fea0003800000 */
.L_x_422:
[----:B------:R-:W-:Y:S05]  /*52a0*/  WARPSYNC.COLLECTIVE R19, `(.L_x_423) ;  /* 0x0000000013087348 */ /* 0x000fea0003c00000 */
[----:B------:R-:W-:Y:S01]  /*52b0*/  VOTE.ALL P0, P0 ;  /* 0x0000000000ff7806 */ /* 0x000fe20000000000 */
[----:B------:R-:W-:-:S12]  /*52c0*/  ENDCOLLECTIVE ;  /* 0x000000000000791b */ /* 0x000fd80003800000 */
.L_x_423:
[----:B------:R-:W0:Y:S01]  /*52d0*/  LDC.64 R16, c[0x0][0x390] ;  /* 0x0000e400ff107b82 */ /* 0x000e220000000a00 */
[----:B------:R-:W-:-:S05]  /*52e0*/  SEL R25, R20, RZ, !P3 ;  /* 0x000000ff14197207 */ /* 0x000fca0005800000 */
[----:B------:R-:W-:Y:S01]  /*52f0*/  IMAD.IADD R26, R26, 0x1, R25 ;  /* 0x000000011a1a7824 */ /* 0x000fe200078e0219 */
[----:B0-----:R-:W-:-:S05]  /*5300*/  IADD3 R35, P2, PT, R16, 0x100, RZ ;  /* 0x0000010010237810 */ /* 0x001fca0007f5e0ff */
[----:B------:R-:W-:Y:S01]  /*5310*/  IMAD.X R39, RZ, RZ, R17, P2 ;  /* 0x000000ffff277224 */ /* 0x000fe200010e0611 */
[----:B------:R-:W-:Y:S07]  /*5320*/  BRA `(.L_x_424) ;  /* 0xffffffe000907947 */ /* 0x000fee000383ffff */
.L_x_374:
[----:B------:R-:W-:Y:S01]  /*5330*/  BSSY B0, `(.L_x_425) ;  /* 0x0000006000007945 */ /* 0x000fe20003800000 */
[----:B------:R-:W-:Y:S01]  /*5340*/  PLOP3.LUT P0, PT, P0, PT, PT, 0x8, 0x80 ;  /* 0x000000000080781c */ /* 0x000fe2000070e170 */
[----:B------:R-:W-:-:S12]  /*5350*/  IMAD.MOV.U32 R19, RZ, RZ, -0x1 ;  /* 0xffffffffff137424 */ /* 0x000fd800078e00ff */
[----:B------:R-:W-:Y:S05]  /*5360*/  WARPSYNC.COLLECTIVE R19, `(.L_x_426) ;  /* 0x0000000013087348 */ /* 0x000fea0003c00000 */
[----:B------:R-:W-:Y:S01]  /*5370*/  VOTE.ANY P0, P0 ;  /* 0x0000000000ff7806 */ /* 0x000fe20000000100 */
[----:B------:R-:W-:-:S12]  /*5380*/  ENDCOLLECTIVE ;  /* 0x000000000000791b */ /* 0x000fd80003800000 */
.L_x_426:
[----:B------:R-:W-:Y:S05]  /*5390*/  BSYNC B0 ;  /* 0x0000000000007941 */ /* 0x000fea0003800000 */
.L_x_425:
[----:B------:R-:W-:Y:S05]  /*53a0*/  BRA `(.L_x_427) ;  /* 0xffffffe000a07947 */ /* 0x000fea000383ffff */
.L_x_376:
[----:B------:R-:W-:Y:S01]  /*53b0*/  BSSY B0, `(.L_x_428) ;  /* 0x0000006000007945 */ /* 0x000fe20003800000 */
[----:B------:R-:W-:Y:S01]  /*53c0*/  PLOP3.LUT P0, PT, P0, PT, PT, 0x8, 0x80 ;  /* 0x000000000080781c */ /* 0x000fe2000070e170 */
[----:B------:R-:W-:-:S12]  /*53d0*/  IMAD.MOV.U32 R19, RZ, RZ, -0x1 ;  /* 0xffffffffff137424 */ /* 0x000fd800078e00ff */
[----:B------:R-:W-:Y:S05]  /*53e0*/  WARPSYNC.COLLECTIVE R19, `(.L_x_429) ;  /* 0x0000000013087348 */ /* 0x000fea0003c00000 */
[----:B------:R-:W-:Y:S01]  /*53f0*/  VOTE.ANY P0, P0 ;  /* 0x0000000000ff7806 */ /* 0x000fe20000000100 */
[----:B------:R-:W-:-:S12]  /*5400*/  ENDCOLLECTIVE ;  /* 0x000000000000791b */ /* 0x000fd80003800000 */
.L_x_429:
[----:B------:R-:W-:Y:S05]  /*5410*/  BSYNC B0 ;  /* 0x0000000000007941 */ /* 0x000fea0003800000 */
.L_x_428:
[----:B------:R-:W-:Y:S05]  /*5420*/  BRA `(.L_x_430) ;  /* 0xffffffe000f47947 */ /* 0x000fea000383ffff */
.L_x_378:
[----:B------:R-:W-:Y:S01]  /*5430*/  BSSY B0, `(.L_x_431) ;  /* 0x0000006000007945 */ /* 0x000fe20003800000 */
[----:B------:R-:W-:Y:S01]  /*5440*/  PLOP3.LUT P0, PT, P0, PT, PT, 0x8, 0x80 ;  /* 0x000000000080781c */ /* 0x000fe2000070e170 */
[----:B------:R-:W-:-:S12]  /*5450*/  IMAD.MOV.U32 R19, RZ, RZ, -0x1 ;  /* 0xffffffffff137424 */ /* 0x000fd800078e00ff */
[----:B------:R-:W-:Y:S05]  /*5460*/  WARPSYNC.COLLECTIVE R19, `(.L_x_432) ;  /* 0x0000000013087348 */ /* 0x000fea0003c00000 */
[----:B------:R-:W-:Y:S01]  /*5470*/  VOTE.ANY R19, PT, P0 ;  /* 0x0000000000137806 */ /* 0x000fe200000e0100 */
[----:B------:R-:W-:Y:S06]  /*5480*/  ENDCOLLECTIVE ;  /* 0x000000000000791b */ /* 0x000fec0003800000 */
.L_x_432:
[----:B------:R-:W-:Y:S05]  /*5490*/  BSYNC B0 ;  /* 0x0000000000007941 */ /* 0x000fea0003800000 */
.L_x_431:
[----:B------:R-:W-:Y:S01]  /*54a0*/  LOP3.LUT R19, R19, 0x80000000, R53, 0xec, !PT ;  /* 0x8000000013137812 */ /* 0x000fe200078eec35 */
[----:B------:R-:W-:Y:S02]  /*54b0*/  IMAD.MOV.U32 R18, RZ, RZ, R25 ;  /* 0x000000ffff127224 */ /* 0x000fe400078e0019 */
[----:B------:R-:W-:Y:S02]  /*54c0*/  IMAD.MOV.U32 R17, RZ, RZ, 0x1 ;  /* 0x00000001ff117424 */ /* 0x000fe400078e00ff */
[----:B------:R-:W-:Y:S02]  /*54d0*/  VIADD R16, R19, 0xffffffff ;  /* 0xffffffff13107836 */ /* 0x000fe40000000000 */
[----:B------:R-:W-:-:S03]  /*54e0*/  VIADD R21, R21, 0xffffffe0 ;  /* 0xffffffe015157836 */ /* 0x000fc60000000000 */
[----:B------:R-:W-:Y:S01]  /*54f0*/  LOP3.LUT R16, R19, R16, RZ, 0xc, !PT ;  /* 0x0000001013107212 */ /* 0x000fe200078e0cff */
[----:B------:R-:W-:-:S05]  /*5500*/  IMAD.MOV.U32 R19, RZ, RZ, -0x1 ;  /* 0xffffffffff137424 */ /* 0x000fca00078e00ff */
[----:B------:R-:W0:Y:S02]  /*5510*/  POPC R16, R16 ;  /* 0x0000001000107309 */ /* 0x000e240000000000 */
[----:B0-----:R-:W-:Y:S05]  /*5520*/  WARPSYNC.COLLECTIVE R19, `(.L_x_433) ;  /* 0x0000000013087348 */ /* 0x001fea0003c00000 */
[----:B0-----:R0:W1:Y:S02]  /*5530*/  SHFL.DOWN P2, R20, R18, R17, R16 ;  /* 0x0800001112147389 */ /* 0x0010640000040010 */
[----:B01----:R-:W-:Y:S05]  /*5540*/  ENDCOLLECTIVE ;  /* 0x000000000000791b */ /* 0x003fea0003800000 */
.L_x_433:
[----:B------:R-:W-:Y:S01]  /*5550*/  ISETP.GE.AND P0, PT, R36, R16, PT ;  /* 0x000000102400720c */ /* 0x000fe20003f06270 */
[----:B------:R-:W-:-:S03]  /*5560*/  IMAD.MOV.U32 R17, RZ, RZ, 0x2 ;  /* 0x00000002ff117424 */ /* 0x000fc600078e00ff */
[----:B------:R-:W-:-:S05]  /*5570*/  SEL R20, R20, RZ, !P0 ;  /* 0x000000ff14147207 */ /* 0x000fca0004000000 */
[----:B------:R-:W-:Y:S02]  /*5580*/  IMAD.IADD R25, R20, 0x1, R25 ;  /* 0x0000000114197824 */ /* 0x000fe400078e0219 */
[----:B------:R-:W-:Y:S02]  /*5590*/  VIADD R20, R36, 0x2 ;  /* 0x0000000224147836 */ /* 0x000fe40000000000 */
[----:B------:R-:W-:-:S03]  /*55a0*/  IMAD.MOV.U32 R18, RZ, RZ, R25 ;  /* 0x000000ffff127224 */ /* 0x000fc600078e0019 */
[----:B------:R-:W-:-:S13]  /*55b0*/  ISETP.GT.AND P0, PT, R20, R16, PT ;  /* 0x000000101400720c */ /* 0x000fda0003f04270 */
[----:B------:R-:W-:Y:S05]  /*55c0*/  WARPSYNC.COLLECTIVE R19, `(.L_x_434) ;  /* 0x0000000013087348 */ /* 0x000fea0003c00000 */
[----:B------:R0:W1:Y:S02]  /*55d0*/  SHFL.DOWN P2, R20, R18, R17, R16 ;  /* 0x0800001112147389 */ /* 0x0000640000040010 */
[----:B01----:R-:W-:Y:S05]  /*55e0*/  ENDCOLLECTIVE ;  /* 0x000000000000791b */ /* 0x003fea0003800000 */
.L_x_434:
[----:B------:R-:W-:Y:S01]  /*55f0*/  IMAD.MOV.U32 R17, RZ, RZ, 0x4 ;  /* 0x00000004ff117424 */ /* 0x000fe200078e00ff */
        /* <DEDUP_REMOVED lines=8> */
.L_x_435:
        /* <DEDUP_REMOVED lines=9> */
.L_x_436:
[----:B------:R-:W-:Y:S01]  /*5710*/  IMAD.MOV.U32 R17, RZ, RZ, 0x10 ;  /* 0x00000010ff117424 */ /* 0x000fe200078e00ff */
[----:B------:R-:W-:-:S05]  /*5720*/  SEL R20, R20, RZ, !P0 ;  /* 0x000000ff14147207 */ /* 0x000fca0004000000 */
[----:B------:R-:W-:-:S04]  /*5730*/  IMAD.IADD R25, R25, 0x1, R20 ;  /* 0x0000000119197824 */ /* 0x000fc800078e0214 */
[----:B------:R-:W-:-:S07]  /*5740*/  IMAD.MOV.U32 R18, RZ, RZ, R25 ;  /* 0x000000ffff127224 */ /* 0x000fce00078e0019 */
[----:B------:R-:W-:Y:S05]  /*5750*/  WARPSYNC.COLLECTIVE R19, `(.L_x_437) ;  /* 0x0000000013087348 */ /* 0x000fea0003c00000 */
[----:B------:R0:W1:Y:S02]  /*5760*/  SHFL.DOWN P2, R20, R18, R17, R16 ;  /* 0x0800001112147389 */ /* 0x0000640000040010 */
[----:B01----:R-:W-:Y:S05]  /*5770*/  ENDCOLLECTIVE ;  /* 0x000000000000791b */ /* 0x003fea0003800000 */
.L_x_437:
[----:B------:R-:W-:-:S05]  /*5780*/  VIADD R17, R36, 0x10 ;  /* 0x0000001024117836 */ /* 0x000fca0000000000 */
[----:B------:R-:W-:-:S04]  /*5790*/  ISETP.GT.AND P0, PT, R17, R16, PT ;  /* 0x000000101100720c */ /* 0x000fc80003f04270 */
[----:B------:R-:W-:Y:S02]  /*57a0*/  SEL R20, R20, RZ, !P0 ;  /* 0x000000ff14147207 */ /* 0x000fe40004000000 */
[----:B------:R-:W-:Y:S02]  /*57b0*/  ISETP.NE.AND P0, PT, R24, 0x65, PT ;  /* 0x000000651800780c */ /* 0x000fe40003f05270 */
[----:B------:R-:W-:-:S11]  /*57c0*/  IADD3 R26, PT, PT, R25, R20, R26 ;  /* 0x00000014191a7210 */ /* 0x000fd60007ffe01a */
[----:B------:R-:W-:Y:S05]  /*57d0*/  WARPSYNC.COLLECTIVE R19, `(.L_x_438) ;  /* 0x0000000013087348 */ /* 0x000fea0003c00000 */
[----:B------:R-:W-:Y:S01]  /*57e0*/  VOTE.ALL P0, P0 ;  /* 0x0000000000ff7806 */ /* 0x000fe20000000000 */
[----:B------:R-:W-:-:S12]  /*57f0*/  ENDCOLLECTIVE ;  /* 0x000000000000791b */ /* 0x000fd80003800000 */
.L_x_438:
[----:B------:R-:W-:Y:S05]  /*5800*/  BRA `(.L_x_439) ;  /* 0xffffffe0008c7947 */ /* 0x000fea000383ffff */
.L_x_440:
        /* <DEDUP_REMOVED lines=15> */
.L_x_470:


//--------------------- .text._ZN3cub18CUB_300001_SM_10006detail4scan20DeviceScanInitKernelINS0_13ScanTileStateIiLb1EEEEEvT_i --------------------------
	.section	.text._ZN3cub18CUB_300001_SM_10006detail4scan20DeviceScanInitKernelINS0_13ScanTileStateIiLb1EEEEEvT_i,"ax",@progbits
	.align	128
        .global         _ZN3cub18CUB_300001_SM_10006detail4scan20DeviceScanInitKernelINS0_13ScanTileStateIiLb1EEEEEvT_i
        .type           _ZN3cub18CUB_300001_SM_10006detail4scan20DeviceScanInitKernelINS0_13ScanTileStateIiLb1EEEEEvT_i,@function
        .size           _ZN3cub18CUB_300001_SM_10006detail4scan20DeviceScanInitKernelINS0_13ScanTileStateIiLb1EEEEEvT_i,(.L_x_471 - _ZN3cub18CUB_300001_SM_10006detail4scan20DeviceScanInitKernelINS0_13ScanTileStateIiLb1EEEEEvT_i)
        .other          _ZN3cub18CUB_300001_SM_10006detail4scan20DeviceScanInitKernelINS0_13ScanTileStateIiLb1EEEEEvT_i,@"STO_CUDA_ENTRY STV_DEFAULT"
_ZN3cub18CUB_300001_SM_10006detail4scan20DeviceScanInitKernelINS0_13ScanTileStateIiLb1EEEEEvT_i:
.text._ZN3cub18CUB_300001_SM_10006detail4scan20DeviceScanInitKernelINS0_13ScanTileStateIiLb1EEEEEvT_i:
[----:B------:R-:W-:Y:S01]  /*0000*/  LDC R1, c[0x0][0x37c] ;  /* 0x0000df00ff017b82 */ /* 0x000fe20000000800 */
[----:B------:R-:W0:Y:S07]  /*0010*/  S2R R0, SR_TID.X ;  /* 0x0000000000007919 */ /* 0x000e2e0000002100 */
[----:B------:R-:W1:Y:S01]  /*0020*/  S2UR UR6, SR_CTAID.X ;  /* 0x00000000000679c3 */ /* 0x000e620000002500 */
[----:B------:R-:W2:Y:S07]  /*0030*/  LDCU UR4, c[0x0][0x388] ;  /* 0x00007100ff0477ac */ /* 0x000eae0008000800 */
[----:B------:R-:W1:Y:S01]  /*0040*/  LDC R5, c[0x0][0x360] ;  /* 0x0000d800ff057b82 */ /* 0x000e620000000800 */
[----:B0-----:R-:W-:Y:S01]  /*0050*/  ISETP.GT.U32.AND P0, PT, R0, 0x1f, PT ;  /* 0x0000001f0000780c */ /* 0x001fe20003f04070 */
[----:B-1----:R-:W-:-:S03]  /*0060*/  IMAD R5, R5, UR6, R0 ;  /* 0x0000000605057c24 */ /* 0x002fc6000f8e0200 */
[----:B------:R-:W-:Y:S02]  /*0070*/  ISETP.NE.OR P0, PT, RZ, UR6, P0 ;  /* 0x00000006ff007c0c */ /* 0x000fe40008705670 */
[----:B--2---:R-:W-:Y:S01]  /*0080*/  ISETP.GE.AND P1, PT, R5, UR4, PT ;  /* 0x0000000405007c0c */ /* 0x004fe2000bf26270 */
[----:B------:R-:W0:-:S12]  /*0090*/  LDCU.64 UR4, c[0x0][0x358] ;  /* 0x00006b00ff0477ac */ /* 0x000e180008000a00 */
[----:B------:R-:W1:Y:S01]  /*00a0*/  @!P1 LDC.64 R2, c[0x0][0x380] ;  /* 0x0000e000ff029b82 */ /* 0x000e620000000a00 */
[----:B------:R-:W-:Y:S01]  /*00b0*/  @!P1 MOV R4, 0x63 ;  /* 0x0000006300049802 */ /* 0x000fe20000000f00 */
[----:B-1----:R-:W-:-:S04]  /*00c0*/  @!P1 IMAD.WIDE R2, R5, 0x8, R2 ;  /* 0x0000000805029825 */ /* 0x002fc800078e0202 */
[----:B------:R-:W-:-:S05]  /*00d0*/  HFMA2 R5, -RZ, RZ, 0, 0 ;  /* 0x00000000ff057431 */ /* 0x000fca00000001ff */
[----:B0-----:R0:W-:Y:S01]  /*00e0*/  @!P1 STG.E.64 desc[UR4][R2.64+0x100], R4 ;  /* 0x0001000402009986 */ /* 0x0011e2000c101b04 */
[----:B------:R-:W-:Y:S05]  /*00f0*/  @P0 EXIT ;  /* 0x000000000000094d */ /* 0x000fea0003800000 */
[----:B0-----:R-:W0:Y:S02]  /*0100*/  LDC.64 R2, c[0x0][0x380] ;  /* 0x0000e000ff027b82 */ /* 0x001e240000000a00 */
[----:B0-----:R-:W-:-:S05]  /*0110*/  IMAD.WIDE.U32 R2, R0, 0x8, R2 ;  /* 0x0000000800027825 */ /* 0x001fca00078e0002 */
[----:B------:R-:W-:Y:S01]  /*0120*/  STG.E.64 desc[UR4][R2.64], RZ ;  /* 0x000000ff02007986 */ /* 0x000fe2000c101b04 */
[----:B------:R-:W-:Y:S05]  /*0130*/  EXIT ;  /* 0x000000000000794d */ /* 0x000fea0003800000 */
.L_x_441:
        /* <DEDUP_REMOVED lines=12> */
.L_x_471:


//--------------------- .text._ZN3cub18CUB_300001_SM_10006detail8for_each13static_kernelINS2_12policy_hub_t12policy_500_tEmN6thrust24THRUST_300001_SM_1000_NS8cuda_cub20__uninitialized_fill7functorINS7_10device_ptrIlEElEEEEvT0_T1_ --------------------------
	.section	.text._ZN3cub18CUB_300001_SM_10006detail8for_each13static_kernelINS2_12policy_hub_t12policy_500_tEmN6thrust24THRUST_300001_SM_1000_NS8cuda_cub20__uninitialized_fill7functorINS7_10device_ptrIlEElEEEEvT0_T1_,"ax",@progbits
	.align	128
        .global         _ZN3cub18CUB_300001_SM_10006detail8for_each13static_kernelINS2_12policy_hub_t12policy_500_tEmN6thrust24THRUST_300001_SM_1000_NS8cuda_cub20__uninitialized_fill7functorINS7_10device_ptrIlEElEEEEvT0_T1_
        .type           _ZN3cub18CUB_300001_SM_10006detail8for_each13static_kernelINS2_12policy_hub_t12policy_500_tEmN6thrust24THRUST_300001_SM_1000_NS8cuda_cub20__uninitialized_fill7functorINS7_10device_ptrIlEElEEEEvT0_T1_,@function
        .size           _ZN3cub18CUB_300001_SM_10006detail8for_each13static_kernelINS2_12policy_hub_t12policy_500_tEmN6thrust24THRUST_300001_SM_1000_NS8cuda_cub20__uninitialized_fill7functorINS7_10device_ptrIlEElEEEEvT0_T1_,(.L_x_472 - _ZN3cub18CUB_300001_SM_10006detail8for_each13static_kernelINS2_12policy_hub_t12policy_500_tEmN6thrust24THRUST_300001_SM_1000_NS8cuda_cub20__uninitialized_fill7functorINS7_10device_ptrIlEElEEEEvT0_T1_)
        .other          _ZN3cub18CUB_300001_SM_10006detail8for_each13static_kernelINS2_12policy_hub_t12policy_500_tEmN6thrust24THRUST_300001_SM_1000_NS8cuda_cub20__uninitialized_fill7functorINS7_10device_ptrIlEElEEEEvT0_T1_,@"STO_CUDA_ENTRY STV_DEFAULT"
_ZN3cub18CUB_300001_SM_10006detail8for_each13static_kernelINS2_12policy_hub_t12policy_500_tEmN6thrust24THRUST_300001_SM_1000_NS8cuda_cub20__uninitialized_fill7functorINS7_10device_ptrIlEElEEEEvT0_T1_:
.text._ZN3cub18CUB_300001_SM_10006detail8for_each13static_kernelINS2_12policy_hub_t12policy_500_tEmN6thrust24THRUST_300001_SM_1000_NS8cuda_cub20__uninitialized_fill7functorINS7_10device_ptrIlEElEEEEvT0_T1_:
[----:B------:R-:W-:Y:S08]  /*0000*/  LDC R1, c[0x0][0x37c] ;  /* 0x0000df00ff017b82 */ /* 0x000ff00000000800 */
[----:B------:R-:W0:Y:S01]  /*0010*/  S2UR UR4, SR_CTAID.X ;  /* 0x00000000000479c3 */ /* 0x000e220000002500 */
[----:B------:R-:W1:Y:S01]  /*0020*/  LDCU.64 UR6, c[0x0][0x380] ;  /* 0x00007000ff0677ac */ /* 0x000e620008000a00 */
[----:B------:R-:W2:Y:S01]  /*0030*/  LDCU.64 UR8, c[0x0][0x358] ;  /* 0x00006b00ff0877ac */ /* 0x000ea20008000a00 */
[----:B0-----:R-:W-:-:S04]  /*0040*/  UIMAD.WIDE.U32 UR4, UR4, 0x200, URZ ;  /* 0x00000200040478a5 */ /* 0x001fc8000f8e00ff */
[----:B-1----:R-:W-:-:S04]  /*0050*/  UIADD3 UR6, UP0, UPT, -UR4, UR6, URZ ;  /* 0x0000000604067290 */ /* 0x002fc8000ff1e1ff */
[----:B------:R-:W-:Y:S02]  /*0060*/  UIADD3.X UR7, UPT, UPT, ~UR5, UR7, URZ, UP0, !UPT ;  /* 0x0000000705077290 */ /* 0x000fe400087fe5ff */
[----:B------:R-:W-:-:S04]  /*0070*/  UISETP.GE.U32.AND UP0, UPT, UR6, 0x200, UPT ;  /* 0x000002000600788c */ /* 0x000fc8000bf06070 */
[----:B------:R-:W-:-:S09]  /*0080*/  UISETP.GE.U32.AND.EX UP0, UPT, UR7, URZ, UPT, UP0 ;  /* 0x000000ff0700728c */ /* 0x000fd2000bf06100 */
[----:B--2---:R-:W-:Y:S05]  /*0090*/  BRA.U !UP0, `(.L_x_442) ;  /* 0x0000000108287547 */ /* 0x004fea000b800000 */
[----:B------:R-:W0:Y:S01]  /*00a0*/  S2R R0, SR_TID.X ;  /* 0x0000000000007919 */ /* 0x000e220000002100 */
[----:B------:R-:W1:Y:S01]  /*00b0*/  LDCU.64 UR6, c[0x0][0x388] ;  /* 0x00007100ff0677ac */ /* 0x000e620008000a00 */
[----:B------:R-:W2:Y:S01]  /*00c0*/  LDC.64 R4, c[0x0][0x390] ;  /* 0x0000e400ff047b82 */ /* 0x000ea20000000a00 */
[----:B0-----:R-:W-:-:S05]  /*00d0*/  IADD3 R0, P0, PT, R0, UR4, RZ ;  /* 0x0000000400007c10 */ /* 0x001fca000ff1e0ff */
[----:B------:R-:W-:Y:S01]  /*00e0*/  IMAD.X R3, RZ, RZ, UR5, P0 ;  /* 0x00000005ff037e24 */ /* 0x000fe200080e06ff */
[----:B-1----:R-:W-:-:S04]  /*00f0*/  LEA R2, P0, R0, UR6, 0x3 ;  /* 0x0000000600027c11 */ /* 0x002fc8000f8018ff */
[----:B------:R-:W-:-:S05]  /*0100*/  LEA.HI.X R3, R0, UR7, R3, 0x3, P0 ;  /* 0x0000000700037c11 */ /* 0x000fca00080f1c03 */
[----:B--2---:R-:W-:Y:S04]  /*0110*/  STG.E.64 desc[UR8][R2.64], R4 ;  /* 0x0000000402007986 */ /* 0x004fe8000c101b08 */
[----:B------:R-:W-:Y:S01]  /*0120*/  STG.E.64 desc[UR8][R2.64+0x800], R4 ;  /* 0x0008000402007986 */ /* 0x000fe2000c101b08 */
[----:B------:R-:W-:Y:S05]  /*0130*/  EXIT ;  /* 0x000000000000794d */ /* 0x000fea0003800000 */
.L_x_442:
[----:B------:R-:W0:Y:S01]  /*0140*/  S2R R0, SR_TID.X ;  /* 0x0000000000007919 */ /* 0x000e220000002100 */
[----:B------:R-:W-:Y:S01]  /*0150*/  IMAD.U32 R2, RZ, RZ, UR7 ;  /* 0x00000007ff027e24 */ /* 0x000fe2000f8e00ff */
[----:B------:R-:W1:Y:S01]  /*0160*/  LDCU.64 UR10, c[0x0][0x388] ;  /* 0x00007100ff0a77ac */ /* 0x000e620008000a00 */
[----:B------:R-:W-:Y:S01]  /*0170*/  IMAD.U32 R6, RZ, RZ, UR7 ;  /* 0x00000007ff067e24 */ /* 0x000fe2000f8e00ff */
[----:B0-----:R-:W-:-:S04]  /*0180*/  ISETP.LT.U32.AND P0, PT, R0, UR6, PT ;  /* 0x0000000600007c0c */ /* 0x001fc8000bf01070 */
[----:B------:R-:W-:Y:S01]  /*0190*/  ISETP.GT.U32.AND.EX P0, PT, R2, RZ, PT, P0 ;  /* 0x000000ff0200720c */ /* 0x000fe20003f04100 */
[C---:B------:R-:W-:Y:S01]  /*01a0*/  VIADD R2, R0.reuse, 0x100 ;  /* 0x0000010000027836 */ /* 0x040fe20000000000 */
[----:B------:R-:W-:-:S04]  /*01b0*/  IADD3 R0, P2, PT, R0, UR4, RZ ;  /* 0x0000000400007c10 */ /* 0x000fc8000ff5e0ff */
[----:B------:R-:W-:Y:S01]  /*01c0*/  ISETP.LT.U32.AND P1, PT, R2, UR6, PT ;  /* 0x0000000602007c0c */ /* 0x000fe2000bf21070 */
[----:B------:R-:W-:Y:S01]  /*01d0*/  IMAD.X R3, RZ, RZ, UR5, P2 ;  /* 0x00000005ff037e24 */ /* 0x000fe200090e06ff */
[----:B-1----:R-:W-:Y:S02]  /*01e0*/  LEA R2, P2, R0, UR10, 0x3 ;  /* 0x0000000a00027c11 */ /* 0x002fe4000f8418ff */
[----:B------:R-:W-:Y:S02]  /*01f0*/  ISETP.GT.U32.AND.EX P1, PT, R6, RZ, PT, P1 ;  /* 0x000000ff0600720c */ /* 0x000fe40003f24110 */
[----:B------:R-:W-:Y:S01]  /*0200*/  LEA.HI.X R3, R0, UR11, R3, 0x3, P2 ;  /* 0x0000000b00037c11 */ /* 0x000fe200090f1c03 */
[----:B------:R-:W0:Y:S04]  /*0210*/  @P0 LDC.64 R4, c[0x0][0x390] ;  /* 0x0000e400ff040b82 */ /* 0x000e280000000a00 */
[----:B0-----:R0:W-:Y:S06]  /*0220*/  @P0 STG.E.64 desc[UR8][R2.64], R4 ;  /* 0x0000000402000986 */ /* 0x0011ec000c101b08 */
[----:B------:R-:W-:Y:S05]  /*0230*/  @!P1 EXIT ;  /* 0x000000000000994d */ /* 0x000fea0003800000 */
[----:B0-----:R-:W0:Y:S02]  /*0240*/  LDC.64 R4, c[0x0][0x390] ;  /* 0x0000e400ff047b82 */ /* 0x001e240000000a00 */
[----:B0-----:R-:W-:Y:S01]  /*0250*/  STG.E.64 desc[UR8][R2.64+0x800], R4 ;  /* 0x0008000402007986 */ /* 0x001fe2000c101b08 */
[----:B------:R-:W-:Y:S05]  /*0260*/  EXIT ;  /* 0x000000000000794d */ /* 0x000fea0003800000 */
.L_x_443:
        /* <DEDUP_REMOVED lines=9> */
.L_x_472:


//--------------------- .text._ZN3cub18CUB_300001_SM_10006detail11EmptyKernelIvEEvv --------------------------
	.section	.text._ZN3cub18CUB_300001_SM_10006detail11EmptyKernelIvEEvv,"ax",@progbits
	.align	128
        .global         _ZN3cub18CUB_300001_SM_10006detail11EmptyKernelIvEEvv
        .type           _ZN3cub18CUB_300001_SM_10006detail11EmptyKernelIvEEvv,@function
        .size           _ZN3cub18CUB_300001_SM_10006detail11EmptyKernelIvEEvv,(.L_x_473 - _ZN3cub18CUB_300001_SM_10006detail11EmptyKernelIvEEvv)
        .other          _ZN3cub18CUB_300001_SM_10006detail11EmptyKernelIvEEvv,@"STO_CUDA_ENTRY STV_DEFAULT"
_ZN3cub18CUB_300001_SM_10006detail11EmptyKernelIvEEvv:
.text._ZN3cub18CUB_300001_SM_10006detail11EmptyKernelIvEEvv:
[----:B------:R-:W-:Y:S01]  /*0000*/  LDC R1, c[0x0][0x37c] ;  /* 0x0000df00ff017b82 */ /* 0x000fe20000000800 */
[----:B------:R-:W-:Y:S05]  /*0010*/  EXIT ;  /* 0x000000000000794d */ /* 0x000fea0003800000 */
.L_x_444:
        /* <DEDUP_REMOVED lines=14> */
.L_x_473:


//--------------------- .text._Z24load_experts_list_kernelPfS_PlS0_S0_S0_PiS1_iiiiii --------------------------
	.section	.text._Z24load_experts_list_kernelPfS_PlS0_S0_S0_PiS1_iiiiii,"ax",@progbits
	.align	128
        .global         _Z24load_experts_list_kernelPfS_PlS0_S0_S0_PiS1_iiiiii
        .type           _Z24load_experts_list_kernelPfS_PlS0_S0_S0_PiS1_iiiiii,@function
        .size           _Z24load_experts_list_kernelPfS_PlS0_S0_S0_PiS1_iiiiii,(.L_x_474 - _Z24load_experts_list_kernelPfS_PlS0_S0_S0_PiS1_iiiiii)
        .other          _Z24load_experts_list_kernelPfS_PlS0_S0_S0_PiS1_iiiiii,@"STO_CUDA_ENTRY STV_DEFAULT"
_Z24load_experts_list_kernelPfS_PlS0_S0_S0_PiS1_iiiiii:
.text._Z24load_experts_list_kernelPfS_PlS0_S0_S0_PiS1_iiiiii:
[----:B------:R-:W-:Y:S08]  /*0000*/  LDC R1, c[0x0][0x37c] ;  /* 0x0000df00ff017b82 */ /* 0x000ff00000000800 */
[----:B------:R-:W0:Y:S01]  /*0010*/  LDC R3, c[0x0][0x3cc] ;  /* 0x0000f300ff037b82 */ /* 0x000e220000000800 */
[----:B------:R-:W1:Y:S07]  /*0020*/  LDCU.64 UR10, c[0x0][0x358] ;  /* 0x00006b00ff0a77ac */ /* 0x000e6e0008000a00 */
[----:B------:R-:W0:Y:S01]  /*0030*/  LDC.64 R4, c[0x0][0x3b8] ;  /* 0x0000ee00ff047b82 */ /* 0x000e220000000a00 */
[----:B------:R-:W2:Y:S07]  /*0040*/  S2R R2, SR_TID.X ;  /* 0x0000000000027919 */ /* 0x000eae0000002100 */
[----:B------:R-:W2:Y:S08]  /*0050*/  S2UR UR4, SR_CTAID.X ;  /* 0x00000000000479c3 */ /* 0x000eb00000002500 */
[----:B------:R-:W3:Y:S01]  /*0060*/  LDC.64 R10, c[0x0][0x398] ;  /* 0x0000e600ff0a7b82 */ /* 0x000ee20000000a00 */
[----:B0-----:R-:W-:-:S05]  /*0070*/  IMAD.WIDE R4, R3, 0x4, R4 ;  /* 0x0000000403047825 */ /* 0x001fca00078e0204 */
[----:B-1----:R-:W4:Y:S02]  /*0080*/  LDG.E R0, desc[UR10][R4.64] ;  /* 0x0000000a04007981 */ /* 0x002f24000c1e1900 */
[----:B------:R-:W2:Y:S01]  /*0090*/  LDC R3, c[0x0][0x360] ;  /* 0x0000d800ff037b82 */ /* 0x000ea20000000800 */
[----:B------:R-:W-:Y:S01]  /*00a0*/  BSSY.RECONVERGENT B0, `(.L_x_445) ;  /* 0x00000fa000007945 */ /* 0x000fe20003800200 */
[----:B------:R-:W-:Y:S01]  /*00b0*/  CS2R R8, SRZ ;  /* 0x0000000000087805 */ /* 0x000fe2000001ff00 */
[----:B--2---:R-:W-:-:S04]  /*00c0*/  IMAD R3, R3, UR4, R2 ;  /* 0x0000000403037c24 */ /* 0x004fc8000f8e0202 */
[C---:B---3--:R-:W-:Y:S01]  /*00d0*/  IMAD.WIDE R10, R3.reuse, 0x8, R10 ;  /* 0x00000008030a7825 */ /* 0x048fe200078e020a */
[----:B----4-:R-:W-:-:S03]  /*00e0*/  ISETP.GE.AND P0, PT, R3, R0, PT ;  /* 0x000000000300720c */ /* 0x010fc60003f06270 */
[----:B------:R-:W-:-:S10]  /*00f0*/  IMAD.IADD R2, R3, 0x1, R0 ;  /* 0x0000000103027824 */ /* 0x000fd400078e0200 */
[----:B------:R-:W-:Y:S05]  /*0100*/  @P0 BRA `(.L_x_446) ;  /* 0x0000000c00cc0947 */ /* 0x000fea0003800000 */
[----:B------:R0:W5:Y:S01]  /*0110*/  LDG.E.64 R8, desc[UR10][R10.64] ;  /* 0x0000000a0a087981 */ /* 0x000162000c1e1b00 */
[----:B------:R-:W-:Y:S01]  /*0120*/  ISETP.GE.AND P0, PT, R3, RZ, PT ;  /* 0x000000ff0300720c */ /* 0x000fe20003f06270 */
[----:B------:R-:W-:Y:S01]  /*0130*/  BSSY.RECONVERGENT B1, `(.L_x_447) ;  /* 0x0000016000017945 */ /* 0x000fe20003800200 */
[----:B------:R-:W-:Y:S02]  /*0140*/  IMAD.MOV.U32 R12, RZ, RZ, -0x1 ;  /* 0xffffffffff0c7424 */ /* 0x000fe400078e00ff */
[----:B------:R-:W-:-:S09]  /*0150*/  IMAD.MOV.U32 R13, RZ, RZ, -0x1 ;  /* 0xffffffffff0d7424 */ /* 0x000fd200078e00ff */
[----:B0-----:R-:W-:Y:S05]  /*0160*/  @!P0 BRA `(.L_x_448) ;  /* 0x0000000000488947 */ /* 0x001fea0003800000 */
[----:B------:R-:W0:Y:S01]  /*0170*/  LDC.64 R6, c[0x0][0x3b0] ;  /* 0x0000ec00ff067b82 */ /* 0x000e220000000a00 */
[----:B------:R-:W-:Y:S01]  /*0180*/  BSSY.RECONVERGENT B2, `(.L_x_448) ;  /* 0x0000010000027945 */ /* 0x000fe20003800200 */
[----:B------:R-:W-:Y:S02]  /*0190*/  IMAD.MOV.U32 R15, RZ, RZ, -0x1 ;  /* 0xffffffffff0f7424 */ /* 0x000fe400078e00ff */
[----:B------:R-:W-:-:S07]  /*01a0*/  IMAD.MOV.U32 R14, RZ, RZ, RZ ;  /* 0x000000ffff0e7224 */ /* 0x000fce00078e00ff */
.L_x_451:
[----:B------:R-:W-:Y:S01]  /*01b0*/  BSSY.RECONVERGENT B3, `(.L_x_449) ;  /* 0x0000007000037945 */ /* 0x000fe20003800200 */
.L_x_450:
[----:B0-----:R-:W-:-:S06]  /*01c0*/  IMAD.WIDE R4, R15, 0x4, R6 ;  /* 0x000000040f047825 */ /* 0x001fcc00078e0206 */
[----:B------:R-:W2:Y:S01]  /*01d0*/  LDG.E R4, desc[UR10][R4.64+0x4] ;  /* 0x0000040a04047981 */ /* 0x000ea2000c1e1900 */
[----:B------:R-:W-:-:S04]  /*01e0*/  VIADD R12, R15, 0x1 ;  /* 0x000000010f0c7836 */ /* 0x000fc80000000000 */
[----:B------:R-:W-:Y:S01]  /*01f0*/  IMAD.MOV.U32 R15, RZ, RZ, R12 ;  /* 0x000000ffff0f7224 */ /* 0x000fe200078e000c */
[----:B--2---:R-:W-:-:S13]  /*0200*/  ISETP.NE.AND P0, PT, R4, -0x1, PT ;  /* 0xffffffff0400780c */ /* 0x004fda0003f05270 */
[----:B------:R-:W-:Y:S05]  /*0210*/  @!P0 BRA `(.L_x_450) ;  /* 0xfffffffc00e88947 */ /* 0x000fea000383ffff */
[----:B------:R-:W-:Y:S05]  /*0220*/  BSYNC.RECONVERGENT B3 ;  /* 0x0000000000037941 */ /* 0x000fea0003800200 */
.L_x_449:
[C---:B------:R-:W-:Y:S01]  /*0230*/  ISETP.NE.AND P0, PT, R14.reuse, R3, PT ;  /* 0x000000030e00720c */ /* 0x040fe20003f05270 */
[----:B------:R-:W-:Y:S01]  /*0240*/  VIADD R14, R14, 0x1 ;  /* 0x000000010e0e7836 */ /* 0x000fe20000000000 */
[--C-:B------:R-:W-:Y:S01]  /*0250*/  SHF.R.S32.HI R13, RZ, 0x1f, R12.reuse ;  /* 0x0000001fff0d7819 */ /* 0x100fe2000001140c */
[----:B------:R-:W-:-:S10]  /*0260*/  IMAD.MOV.U32 R15, RZ, RZ, R12 ;  /* 0x000000ffff0f7224 */ /* 0x000fd400078e000c */
[----:B------:R-:W-:Y:S05]  /*0270*/  @P0 BRA `(.L_x_451) ;  /* 0xfffffffc00cc0947 */ /* 0x000fea000383ffff */
[----:B------:R-:W-:Y:S05]  /*0280*/  BSYNC.RECONVERGENT B2 ;  /* 0x0000000000027941 */ /* 0x000fea0003800200 */
.L_x_448:
[----:B------:R-:W-:Y:S05]  /*0290*/  BSYNC.RECONVERGENT B1 ;  /* 0x0000000000017941 */ /* 0x000fea0003800200 */
.L_x_447:
[----:B------:R-:W0:Y:S01]  /*02a0*/  LDCU UR9, c[0x0][0x3d4] ;  /* 0x00007a80ff0977ac */ /* 0x000e220008000800 */
[----:B------:R-:W1:Y:S01]  /*02b0*/  LDCU.64 UR4, c[0x0][0x3b0] ;  /* 0x00007600ff0477ac */ /* 0x000e620008000a00 */
[----:B0-----:R-:W-:Y:S01]  /*02c0*/  UISETP.GE.AND UP0, UPT, UR9, 0x1, UPT ;  /* 0x000000010900788c */ /* 0x001fe2000bf06270 */
[----:B-1----:R-:W-:-:S04]  /*02d0*/  LEA R14, P0, R12, UR4, 0x2 ;  /* 0x000000040c0e7c11 */ /* 0x002fc8000f8010ff */
[----:B------:R-:W-:-:S04]  /*02e0*/  LEA.HI.X R15, R12, UR5, R13, 0x2, P0 ;  /* 0x000000050c0f7c11 */ /* 0x000fc800080f140d */
[----:B------:R-:W-:Y:S05]  /*02f0*/  BRA.U !UP0, `(.L_x_452) ;  /* 0x0000000d08047547 */ /* 0x000fea000b800000 */
[----:B------:R-:W-:Y:S02]  /*0300*/  UISETP.GE.U32.AND UP1, UPT, UR9, 0x8, UPT ;  /* 0x000000080900788c */ /* 0x000fe4000bf26070 */
[----:B-----5:R-:W-:Y:S01]  /*0310*/  IMAD R5, R9, UR9, RZ ;  /* 0x0000000909057c24 */ /* 0x020fe2000f8e02ff */
[----:B------:R-:W-:Y:S02]  /*0320*/  ULOP3.LUT UR6, UR9, 0x7, URZ, 0xc0, !UPT ;  /* 0x0000000709067892 */ /* 0x000fe4000f8ec0ff */
[----:B------:R-:W-:Y:S02]  /*0330*/  IMAD.WIDE.U32 R16, R8, UR9, RZ ;  /* 0x0000000908107c25 */ /* 0x000fe4000f8e00ff */
[----:B------:R-:W-:Y:S02]  /*0340*/  UISETP.NE.AND UP0, UPT, UR6, URZ, UPT ;  /* 0x000000ff0600728c */ /* 0x000fe4000bf05270 */
[----:B------:R-:W-:Y:S02]  /*0350*/  IMAD.MOV.U32 R4, RZ, RZ, RZ ;  /* 0x000000ffff047224 */ /* 0x000fe400078e00ff */
[----:B------:R-:W-:Y:S01]  /*0360*/  IMAD.IADD R5, R17, 0x1, R5 ;  /* 0x0000000111057824 */ /* 0x000fe200078e0205 */
[----:B------:R-:W-:Y:S06]  /*0370*/  BRA.U !UP1, `(.L_x_453) ;  /* 0x0000000509787547 */ /* 0x000fec000b800000 */
[----:B------:R-:W0:Y:S01]  /*0380*/  LDCU.128 UR12, c[0x0][0x380] ;  /* 0x00007000ff0c77ac */ /* 0x000e220008000c00 */
[----:B------:R-:W1:Y:S01]  /*0390*/  LDC R6, c[0x0][0x3c0] ;  /* 0x0000f000ff067b82 */ /* 0x000e620000000800 */
[----:B------:R-:W-:Y:S01]  /*03a0*/  IMAD.MOV.U32 R7, RZ, RZ, RZ ;  /* 0x000000ffff077224 */ /* 0x000fe200078e00ff */
[----:B------:R-:W-:Y:S01]  /*03b0*/  ULOP3.LUT UR7, UR9, 0x7ffffff8, URZ, 0xc0, !UPT ;  /* 0x7ffffff809077892 */ /* 0x000fe2000f8ec0ff */
[----:B------:R-:W-:Y:S01]  /*03c0*/  IMAD.MOV.U32 R24, RZ, RZ, RZ ;  /* 0x000000ffff187224 */ /* 0x000fe200078e00ff */
[----:B------:R-:W2:Y:S04]  /*03d0*/  LDCU UR16, c[0x0][0x3c8] ;  /* 0x00007900ff1077ac */ /* 0x000ea80008000800 */
[----:B------:R-:W-:Y:S01]  /*03e0*/  IMAD.U32 R4, RZ, RZ, UR7 ;  /* 0x00000007ff047e24 */ /* 0x000fe2000f8e00ff */
[----:B------:R-:W-:Y:S01]  /*03f0*/  UIADD3 UR8, UPT, UPT, -UR7, URZ, URZ ;  /* 0x000000ff07087290 */ /* 0x000fe2000fffe1ff */
[----:B0-----:R-:W-:Y:S01]  /*0400*/  LEA R20, P0, R16, UR12, 0x2 ;  /* 0x0000000c10147c11 */ /* 0x001fe2000f8010ff */
[----:B------:R-:W-:-:S03]  /*0410*/  UIADD3 UR4, UP1, UPT, UR14, 0x1c, URZ ;  /* 0x0000001c0e047890 */ /* 0x000fc6000ff3e0ff */
[----:B------:R-:W-:Y:S01]  /*0420*/  IADD3 R20, P1, PT, R20, 0x10, RZ ;  /* 0x0000001014147810 */ /* 0x000fe20007f3e0ff */
[----:B------:R-:W-:Y:S01]  /*0430*/  UIADD3.X UR5, UPT, UPT, URZ, UR15, URZ, UP1, !UPT ;  /* 0x0000000fff057290 */ /* 0x000fe20008ffe4ff */
[----:B------:R-:W-:-:S04]  /*0440*/  LEA.HI.X R25, R16, UR13, R5, 0x2, P0 ;  /* 0x0000000d10197c11 */ /* 0x000fc800080f1405 */
[----:B--2---:R-:W-:-:S07]  /*0450*/  IADD3.X R25, PT, PT, RZ, R25, RZ, P1, !PT ;  /* 0x00000019ff197210 */ /* 0x004fce0000ffe4ff */
.L_x_454:
[----:B0-----:R-:W1:Y:S01]  /*0460*/  LDG.E R19, desc[UR10][R14.64] ;  /* 0x0000000a0e137981 */ /* 0x001e62000c1e1900 */
[----:B------:R-:W-:Y:S02]  /*0470*/  IMAD.U32 R18, RZ, RZ, UR4 ;  /* 0x00000004ff127e24 */ /* 0x000fe4000f8e00ff */
[----:B-1----:R-:W-:Y:S02]  /*0480*/  IMAD R22, R6, UR16, R19 ;  /* 0x0000001006167c24 */ /* 0x002fe4000f8e0213 */
[----:B------:R-:W-:Y:S02]  /*0490*/  IMAD.U32 R19, RZ, RZ, UR5 ;  /* 0x00000005ff137e24 */ /* 0x000fe4000f8e00ff */
[----:B------:R-:W-:-:S04]  /*04a0*/  IMAD R21, R22, UR9, R7 ;  /* 0x0000000916157c24 */ /* 0x000fc8000f8e0207 */
[----:B------:R-:W-:-:S05]  /*04b0*/  IMAD.WIDE R18, R21, 0x4, R18 ;  /* 0x0000000415127825 */ /* 0x000fca00078e0212 */
[----:B------:R0:W2:Y:S02]  /*04c0*/  LDG.E R21, desc[UR10][R18.64+-0x1c] ;  /* 0xffffe40a12157981 */ /* 0x0000a4000c1e1900 */
[----:B0-----:R-:W-:Y:S02]  /*04d0*/  IMAD.MOV.U32 R18, RZ, RZ, R20 ;  /* 0x000000ffff127224 */ /* 0x001fe400078e0014 */
[----:B------:R-:W-:-:S05]  /*04e0*/  IMAD.MOV.U32 R19, RZ, RZ, R25 ;  /* 0x000000ffff137224 */ /* 0x000fca00078e0019 */
[----:B--2---:R0:W-:Y:S04]  /*04f0*/  STG.E desc[UR10][R18.64+-0x10], R21 ;  /* 0xfffff01512007986 */ /* 0x0041e8000c10190a */
[----:B------:R-:W2:Y:S02]  /*0500*/  LDG.E R23, desc[UR10][R14.64] ;  /* 0x0000000a0e177981 */ /* 0x000ea4000c1e1900 */
[----:B--2---:R-:W-:-:S04]  /*0510*/  IMAD R23, R6, UR16, R23 ;  /* 0x0000001006177c24 */ /* 0x004fc8000f8e0217 */
[----:B------:R-:W-:-:S05]  /*0520*/  IMAD R23, R23, UR9, RZ ;  /* 0x0000000917177c24 */ /* 0x000fca000f8e02ff */
[----:B------:R-:W-:-:S04]  /*0530*/  IADD3 R20, P0, PT, R23, R7, RZ ;  /* 0x0000000717147210 */ /* 0x000fc80007f1e0ff */
[----:B------:R-:W-:Y:S02]  /*0540*/  LEA.HI.X.SX32 R23, R23, R24, 0x1, P0 ;  /* 0x0000001817177211 */ /* 0x000fe400000f0eff */
[----:B------:R-:W-:-:S04]  /*0550*/  LEA R22, P0, R20, UR4, 0x2 ;  /* 0x0000000414167c11 */ /* 0x000fc8000f8010ff */
[----:B------:R-:W-:-:S06]  /*0560*/  LEA.HI.X R23, R20, UR5, R23, 0x2, P0 ;  /* 0x0000000514177c11 */ /* 0x000fcc00080f1417 */
[----:B------:R-:W2:Y:S04]  /*0570*/  LDG.E R23, desc[UR10][R22.64+-0x18] ;  /* 0xffffe80a16177981 */ /* 0x000ea8000c1e1900 */
[----:B--2---:R1:W-:Y:S04]  /*0580*/  STG.E desc[UR10][R18.64+-0xc], R23 ;  /* 0xfffff41712007986 */ /* 0x0043e8000c10190a */
[----:B------:R-:W2:Y:S02]  /*0590*/  LDG.E R25, desc[UR10][R14.64] ;  /* 0x0000000a0e197981 */ /* 0x000ea4000c1e1900 */
[----:B--2---:R-:W-:-:S04]  /*05a0*/  IMAD R25, R6, UR16, R25 ;  /* 0x0000001006197c24 */ /* 0x004fc8000f8e0219 */
[----:B------:R-:W-:-:S05]  /*05b0*/  IMAD R25, R25, UR9, RZ ;  /* 0x0000000919197c24 */ /* 0x000fca000f8e02ff */
[----:B0-----:R-:W-:-:S04]  /*05c0*/  IADD3 R21, P0, PT, R25, R7, RZ ;  /* 0x0000000719157210 */ /* 0x001fc80007f1e0ff */
        /* <DEDUP_REMOVED lines=8> */
[----:B-1----:R-:W-:-:S04]  /*0650*/  IADD3 R23, P0, PT, R25, R7, RZ ;  /* 0x0000000719177210 */ /* 0x002fc80007f1e0ff */
        /* <DEDUP_REMOVED lines=39> */
[----:B------:R-:W2:Y:S01]  /*08d0*/  LDG.E R23, desc[UR10][R22.64] ;  /* 0x0000000a16177981 */ /* 0x000ea2000c1e1900 */
[----:B------:R-:W-:Y:S01]  /*08e0*/  UIADD3 UR8, UPT, UPT, UR8, 0x8, URZ ;  /* 0x0000000808087890 */ /* 0x000fe2000fffe0ff */
[----:B------:R-:W-:Y:S02]  /*08f0*/  IADD3 R20, P1, PT, R18, 0x20, RZ ;  /* 0x0000002012147810 */ /* 0x000fe40007f3e0ff */
[----:B------:R-:W-:Y:S01]  /*0900*/  IADD3 R7, P0, PT, R7, 0x8, RZ ;  /* 0x0000000807077810 */ /* 0x000fe20007f1e0ff */
[----:B------:R-:W-:Y:S02]  /*0910*/  UISETP.NE.AND UP1, UPT, UR8, URZ, UPT ;  /* 0x000000ff0800728c */ /* 0x000fe4000bf25270 */
[----:B------:R-:W-:Y:S02]  /*0920*/  IMAD.X R25, RZ, RZ, R19, P1 ;  /* 0x000000ffff197224 */ /* 0x000fe400008e0613 */
[----:B------:R-:W-:Y:S01]  /*0930*/  IMAD.X R24, RZ, RZ, R24, P0 ;  /* 0x000000ffff187224 */ /* 0x000fe200000e0618 */
[----:B--2---:R0:W-:Y:S04]  /*0940*/  STG.E desc[UR10][R18.64+0xc], R23 ;  /* 0x00000c1712007986 */ /* 0x0041e8000c10190a */
[----:B------:R-:W-:Y:S05]  /*0950*/  BRA.U UP1, `(.L_x_454) ;  /* 0xfffffff901c07547 */ /* 0x000fea000b83ffff */
.L_x_453:
[----:B------:R-:W-:Y:S05]  /*0960*/  BRA.U !UP0, `(.L_x_452) ;  /* 0x0000000508687547 */ /* 0x000fea000b800000 */
[----:B------:R-:W-:Y:S02]  /*0970*/  UISETP.GE.U32.AND UP0, UPT, UR6, 0x4, UPT ;  /* 0x000000040600788c */ /* 0x000fe4000bf06070 */
[----:B------:R-:W-:-:S04]  /*0980*/  ULOP3.LUT UR4, UR9, 0x3, URZ, 0xc0, !UPT ;  /* 0x0000000309047892 */ /* 0x000fc8000f8ec0ff */
[----:B------:R-:W-:-:S03]  /*0990*/  UISETP.NE.AND UP1, UPT, UR4, URZ, UPT ;  /* 0x000000ff0400728c */ /* 0x000fc6000bf25270 */
[----:B------:R-:W-:Y:S08]  /*09a0*/  BRA.U !UP0, `(.L_x_455) ;  /* 0x0000000108a87547 */ /* 0x000ff0000b800000 */
[----:B0-----:R-:W2:Y:S01]  /*09b0*/  LDG.E R19, desc[UR10][R14.64] ;  /* 0x0000000a0e137981 */ /* 0x001ea2000c1e1900 */
[----:B------:R-:W2:Y:S01]  /*09c0*/  LDC R18, c[0x0][0x3c0] ;  /* 0x0000f000ff127b82 */ /* 0x000ea20000000800 */
[----:B------:R-:W2:Y:S01]  /*09d0*/  LDCU UR5, c[0x0][0x3c8] ;  /* 0x00007900ff0577ac */ /* 0x000ea20008000800 */
[----:B------:R-:W0:Y:S06]  /*09e0*/  LDCU.128 UR12, c[0x0][0x380] ;  /* 0x00007000ff0c77ac */ /* 0x000e2c0008000c00 */
[----:B------:R-:W1:Y:S01]  /*09f0*/  LDC.64 R6, c[0x0][0x388] ;  /* 0x0000e200ff067b82 */ /* 0x000e620000000a00 */
[----:B--2---:R-:W-:-:S04]  /*0a00*/  IMAD R19, R18, UR5, R19 ;  /* 0x0000000512137c24 */ /* 0x004fc8000f8e0213 */
[----:B------:R-:W-:-:S04]  /*0a10*/  IMAD R19, R19, UR9, R4 ;  /* 0x0000000913137c24 */ /* 0x000fc8000f8e0204 */
[----:B-1----:R-:W-:-:S06]  /*0a20*/  IMAD.WIDE R20, R19, 0x4, R6 ;  /* 0x0000000413147825 */ /* 0x002fcc00078e0206 */
[----:B------:R-:W2:Y:S01]  /*0a30*/  LDG.E R21, desc[UR10][R20.64] ;  /* 0x0000000a14157981 */ /* 0x000ea2000c1e1900 */
[----:B------:R-:W-:-:S04]  /*0a40*/  IADD3 R7, P0, PT, R4, R16, RZ ;  /* 0x0000001004077210 */ /* 0x000fc80007f1e0ff */
[----:B0-----:R-:W-:Y:S01]  /*0a50*/  LEA R6, P1, R7, UR12, 0x2 ;  /* 0x0000000c07067c11 */ /* 0x001fe2000f8210ff */
[----:B------:R-:W-:-:S05]  /*0a60*/  IMAD.X R22, RZ, RZ, R5, P0 ;  /* 0x000000ffff167224 */ /* 0x000fca00000e0605 */
[----:B------:R-:W-:-:S05]  /*0a70*/  LEA.HI.X R7, R7, UR13, R22, 0x2, P1 ;  /* 0x0000000d07077c11 */ /* 0x000fca00088f1416 */
[----:B--2---:R0:W-:Y:S04]  /*0a80*/  STG.E desc[UR10][R6.64], R21 ;  /* 0x0000001506007986 */ /* 0x0041e8000c10190a */
[----:B------:R-:W2:Y:S02]  /*0a90*/  LDG.E R19, desc[UR10][R14.64] ;  /* 0x0000000a0e137981 */ /* 0x000ea4000c1e1900 */
[----:B--2---:R-:W-:-:S04]  /*0aa0*/  IMAD R19, R18, UR5, R19 ;  /* 0x0000000512137c24 */ /* 0x004fc8000f8e0213 */
[----:B------:R-:W-:-:S05]  /*0ab0*/  IMAD R19, R19, UR9, RZ ;  /* 0x0000000913137c24 */ /* 0x000fca000f8e02ff */
[----:B------:R-:W-:-:S04]  /*0ac0*/  IADD3 R23, P0, PT, R4, R19, RZ ;  /* 0x0000001304177210 */ /* 0x000fc80007f1e0ff */
[----:B------:R-:W-:Y:S02]  /*0ad0*/  LEA.HI.X.SX32 R20, R19, RZ, 0x1, P0 ;  /* 0x000000ff13147211 */ /* 0x000fe400000f0eff */
        /* <DEDUP_REMOVED lines=16> */
[----:B------:R-:W-:-:S04]  /*0be0*/  IADD3 R22, P0, PT, R4, R19, RZ ;  /* 0x0000001304167210 */ /* 0x000fc80007f1e0ff */
[----:B------:R-:W-:Y:S02]  /*0bf0*/  LEA R18, P1, R22, UR14, 0x2 ;  /* 0x0000000e16127c11 */ /* 0x000fe4000f8210ff */
[----:B------:R-:W-:-:S04]  /*0c00*/  LEA.HI.X.SX32 R19, R19, RZ, 0x1, P0 ;  /* 0x000000ff13137211 */ /* 0x000fc800000f0eff */
[----:B------:R-:W-:-:S06]  /*0c10*/  LEA.HI.X R19, R22, UR15, R19, 0x2, P1 ;  /* 0x0000000f16137c11 */ /* 0x000fcc00088f1413 */
[----:B------:R-:W2:Y:S01]  /*0c20*/  LDG.E R19, desc[UR10][R18.64+0xc] ;  /* 0x00000c0a12137981 */ /* 0x000ea2000c1e1900 */
[----:B------:R-:W-:-:S03]  /*0c30*/  IADD3 R4, PT, PT, R4, 0x4, RZ ;  /* 0x0000000404047810 */ /* 0x000fc60007ffe0ff */
[----:B--2---:R1:W-:Y:S04]  /*0c40*/  STG.E desc[UR10][R6.64+0xc], R19 ;  /* 0x00000c1306007986 */ /* 0x0043e8000c10190a */
.L_x_455:
[----:B------:R-:W-:Y:S05]  /*0c50*/  BRA.U !UP1, `(.L_x_452) ;  /* 0x0000000109ac7547 */ /* 0x000fea000b800000 */
[----:B------:R-:W-:Y:S02]  /*0c60*/  UISETP.NE.AND UP0, UPT, UR4, 0x1, UPT ;  /* 0x000000010400788c */ /* 0x000fe4000bf05270 */
[----:B------:R-:W-:-:S04]  /*0c70*/  ULOP3.LUT UR5, UR9, 0x1, URZ, 0xc0, !UPT ;  /* 0x0000000109057892 */ /* 0x000fc8000f8ec0ff */
[----:B------:R-:W-:-:S03]  /*0c80*/  UISETP.NE.U32.AND UP1, UPT, UR5, 0x1, UPT ;  /* 0x000000010500788c */ /* 0x000fc6000bf25070 */
[----:B------:R-:W-:Y:S08]  /*0c90*/  BRA.U !UP0, `(.L_x_456) ;  /* 0x0000000108607547 */ /* 0x000ff0000b800000 */
[----:B0-----:R-:W2:Y:S01]  /*0ca0*/  LDG.E R18, desc[UR10][R14.64] ;  /* 0x0000000a0e127981 */ /* 0x001ea2000c1e1900 */
[----:B-1----:R-:W2:Y:S01]  /*0cb0*/  LDC R23, c[0x0][0x3c0] ;  /* 0x0000f000ff177b82 */ /* 0x002ea20000000800 */
[----:B------:R-:W2:Y:S01]  /*0cc0*/  LDCU UR4, c[0x0][0x3c8] ;  /* 0x00007900ff0477ac */ /* 0x000ea20008000800 */
[----:B------:R-:W0:Y:S06]  /*0cd0*/  LDCU.128 UR12, c[0x0][0x380] ;  /* 0x00007000ff0c77ac */ /* 0x000e2c0008000c00 */
[----:B------:R-:W1:Y:S01]  /*0ce0*/  LDC.64 R6, c[0x0][0x388] ;  /* 0x0000e200ff067b82 */ /* 0x000e620000000a00 */
[----:B--2---:R-:W-:-:S04]  /*0cf0*/  IMAD R19, R23, UR4, R18 ;  /* 0x0000000417137c24 */ /* 0x004fc8000f8e0212 */
[----:B------:R-:W-:-:S04]  /*0d00*/  IMAD R19, R19, UR9, R4 ;  /* 0x0000000913137c24 */ /* 0x000fc8000f8e0204 */
[----:B-1----:R-:W-:-:S05]  /*0d10*/  IMAD.WIDE R18, R19, 0x4, R6 ;  /* 0x0000000413127825 */ /* 0x002fca00078e0206 */
[----:B------:R-:W2:Y:S01]  /*0d20*/  LDG.E R21, desc[UR10][R18.64] ;  /* 0x0000000a12157981 */ /* 0x000ea2000c1e1900 */
[----:B------:R-:W-:-:S04]  /*0d30*/  IADD3 R7, P0, PT, R4, R16, RZ ;  /* 0x0000001004077210 */ /* 0x000fc80007f1e0ff */
[----:B0-----:R-:W-:Y:S01]  /*0d40*/  LEA R6, P1, R7, UR12, 0x2 ;  /* 0x0000000c07067c11 */ /* 0x001fe2000f8210ff */
[----:B------:R-:W-:-:S05]  /*0d50*/  IMAD.X R20, RZ, RZ, R5, P0 ;  /* 0x000000ffff147224 */ /* 0x000fca00000e0605 */
[----:B------:R-:W-:-:S05]  /*0d60*/  LEA.HI.X R7, R7, UR13, R20, 0x2, P1 ;  /* 0x0000000d07077c11 */ /* 0x000fca00088f1414 */
[----:B--2---:R2:W-:Y:S04]  /*0d70*/  STG.E desc[UR10][R6.64], R21 ;  /* 0x0000001506007986 */ /* 0x0045e8000c10190a */
[----:B------:R-:W3:Y:S02]  /*0d80*/  LDG.E R20, desc[UR10][R14.64] ;  /* 0x0000000a0e147981 */ /* 0x000ee4000c1e1900 */
[----:B---3--:R-:W-:-:S04]  /*0d90*/  IMAD R20, R23, UR4, R20 ;  /* 0x0000000417147c24 */ /* 0x008fc8000f8e0214 */
[----:B------:R-:W-:-:S05]  /*0da0*/  IMAD R23, R20, UR9, RZ ;  /* 0x0000000914177c24 */ /* 0x000fca000f8e02ff */
[----:B------:R-:W-:-:S04]  /*0db0*/  IADD3 R20, P0, PT, R4, R23, RZ ;  /* 0x0000001704147210 */ /* 0x000fc80007f1e0ff */
[----:B------:R-:W-:Y:S02]  /*0dc0*/  LEA R18, P1, R20, UR14, 0x2 ;  /* 0x0000000e14127c11 */ /* 0x000fe4000f8210ff */
[----:B------:R-:W-:-:S04]  /*0dd0*/  LEA.HI.X.SX32 R23, R23, RZ, 0x1, P0 ;  /* 0x000000ff17177211 */ /* 0x000fc800000f0eff */
[----:B------:R-:W-:-:S06]  /*0de0*/  LEA.HI.X R19, R20, UR15, R23, 0x2, P1 ;  /* 0x0000000f14137c11 */ /* 0x000fcc00088f1417 */
[----:B------:R-:W3:Y:S01]  /*0df0*/  LDG.E R19, desc[UR10][R18.64+0x4] ;  /* 0x0000040a12137981 */ /* 0x000ee2000c1e1900 */
[----:B------:R-:W-:-:S03]  /*0e00*/  VIADD R4, R4, 0x2 ;  /* 0x0000000204047836 */ /* 0x000fc60000000000 */
[----:B---3--:R2:W-:Y:S04]  /*0e10*/  STG.E desc[UR10][R6.64+0x4], R19 ;  /* 0x0000041306007986 */ /* 0x0085e8000c10190a */
.L_x_456:
[----:B------:R-:W-:Y:S05]  /*0e20*/  BRA.U UP1, `(.L_x_452) ;  /* 0x0000000101387547 */ /* 0x000fea000b800000 */
[----:B------:R-:W3:Y:S01]  /*0e30*/  LDG.E R17, desc[UR10][R14.64] ;  /* 0x0000000a0e117981 */ /* 0x000ee2000c1e1900 */
[----:B0-----:R-:W3:Y:S01]  /*0e40*/  LDC R18, c[0x0][0x3c0] ;  /* 0x0000f000ff127b82 */ /* 0x001ee20000000800 */
[----:B------:R-:W3:Y:S07]  /*0e50*/  LDCU UR4, c[0x0][0x3c8] ;  /* 0x00007900ff0477ac */ /* 0x000eee0008000800 */
[----:B-12---:R-:W0:Y:S01]  /*0e60*/  LDC.64 R6, c[0x0][0x388] ;  /* 0x0000e200ff067b82 */ /* 0x006e220000000a00 */
[----:B---3--:R-:W-:Y:S01]  /*0e70*/  IMAD R17, R18, UR4, R17 ;  /* 0x0000000412117c24 */ /* 0x008fe2000f8e0211 */
[----:B------:R-:W1:Y:S03]  /*0e80*/  LDCU.64 UR4, c[0x0][0x380] ;  /* 0x00007000ff0477ac */ /* 0x000e660008000a00 */
[----:B------:R-:W-:-:S04]  /*0e90*/  IMAD R17, R17, UR9, R4 ;  /* 0x0000000911117c24 */ /* 0x000fc8000f8e0204 */
[----:B0-----:R-:W-:-:S06]  /*0ea0*/  IMAD.WIDE R6, R17, 0x4, R6 ;  /* 0x0000000411067825 */ /* 0x001fcc00078e0206 */
[----:B------:R-:W2:Y:S01]  /*0eb0*/  LDG.E R7, desc[UR10][R6.64] ;  /* 0x0000000a06077981 */ /* 0x000ea2000c1e1900 */
[----:B------:R-:W-:-:S05]  /*0ec0*/  IADD3 R16, P0, PT, R4, R16, RZ ;  /* 0x0000001004107210 */ /* 0x000fca0007f1e0ff */
[----:B------:R-:W-:Y:S01]  /*0ed0*/  IMAD.X R5, RZ, RZ, R5, P0 ;  /* 0x000000ffff057224 */ /* 0x000fe200000e0605 */
[----:B-1----:R-:W-:-:S04]  /*0ee0*/  LEA R4, P0, R16, UR4, 0x2 ;  /* 0x0000000410047c11 */ /* 0x002fc8000f8010ff */
[----:B------:R-:W-:-:S05]  /*0ef0*/  LEA.HI.X R5, R16, UR5, R5, 0x2, P0 ;  /* 0x0000000510057c11 */ /* 0x000fca00080f1405 */
[----:B--2---:R3:W-:Y:S04]  /*0f00*/  STG.E desc[UR10][R4.64], R7 ;  /* 0x0000000704007986 */ /* 0x0047e8000c10190a */
.L_x_452:
[----:B---3--:R3:W4:Y:S01]  /*0f10*/  LDG.E R4, desc[UR10][R14.64] ;  /* 0x0000000a0e047981 */ /* 0x008722000c1e1900 */
[----:B------:R-:W0:Y:S01]  /*0f20*/  LDCU UR5, c[0x0][0x3d0] ;  /* 0x00007a00ff0577ac */ /* 0x000e220008000800 */
[----:B-12---:R-:W4:Y:S01]  /*0f30*/  LDC R7, c[0x0][0x3c0] ;  /* 0x0000f000ff077b82 */ /* 0x006f220000000800 */
[----:B------:R-:W4:Y:S01]  /*0f40*/  LDCU UR12, c[0x0][0x3c8] ;  /* 0x00007900ff0c77ac */ /* 0x000f220008000800 */
[----:B------:R-:W1:Y:S01]  /*0f50*/  LDCU.64 UR6, c[0x0][0x390] ;  /* 0x00007200ff0677ac */ /* 0x000e620008000a00 */
[----:B------:R-:W3:Y:S01]  /*0f60*/  LDCU.64 UR8, c[0x0][0x3a8] ;  /* 0x00007500ff0877ac */ /* 0x000ee20008000a00 */
[----:B0-----:R-:W-:Y:S02]  /*0f70*/  USHF.R.S32.HI UR4, URZ, 0x1f, UR5 ;  /* 0x0000001fff047899 */ /* 0x001fe40008011405 */
[----:B-----5:R-:W-:Y:S02]  /*0f80*/  IMAD R5, R9, UR5, RZ ;  /* 0x0000000509057c24 */ /* 0x020fe4000f8e02ff */
[----:B------:R-:W-:-:S04]  /*0f90*/  IMAD.WIDE.U32 R16, R8, UR5, RZ ;  /* 0x0000000508107c25 */ /* 0x000fc8000f8e00ff */
[C---:B------:R-:W-:Y:S01]  /*0fa0*/  IMAD R5, R8.reuse, UR4, R5 ;  /* 0x0000000408057c24 */ /* 0x040fe2000f8e0205 */
[----:B-1----:R-:W-:-:S03]  /*0fb0*/  LEA R6, P0, R8, UR6, 0x3 ;  /* 0x0000000608067c11 */ /* 0x002fc6000f8018ff */
[----:B------:R-:W-:Y:S01]  /*0fc0*/  IMAD.IADD R17, R17, 0x1, R5 ;  /* 0x0000000111117824 */ /* 0x000fe200078e0205 */
[----:B---3--:R-:W-:-:S04]  /*0fd0*/  LEA R14, P1, R12, UR8, 0x3 ;  /* 0x000000080c0e7c11 */ /* 0x008fc8000f8218ff */
[----:B------:R-:W-:Y:S01]  /*0fe0*/  LEA.HI.X R15, R12, UR9, R13, 0x3, P1 ;  /* 0x000000090c0f7c11 */ /* 0x000fe200088f1c0d */
[----:B----4-:R-:W-:Y:S01]  /*0ff0*/  IMAD R4, R7, UR12, R4 ;  /* 0x0000000c07047c24 */ /* 0x010fe2000f8e0204 */
[----:B------:R-:W-:-:S04]  /*1000*/  LEA.HI.X R7, R8, UR7, R9, 0x3, P0 ;  /* 0x0000000708077c11 */ /* 0x000fc800080f1c09 */
[----:B------:R-:W-:-:S05]  /*1010*/  SHF.R.S32.HI R5, RZ, 0x1f, R4 ;  /* 0x0000001fff057819 */ /* 0x000fca0000011404 */
[----:B------:R0:W-:Y:S04]  /*1020*/  STG.E.64 desc[UR10][R6.64], R4 ;  /* 0x0000000406007986 */ /* 0x0001e8000c101b0a */
[----:B------:R0:W-:Y:S02]  /*1030*/  STG.E.64 desc[UR10][R14.64], R16 ;  /* 0x000000100e007986 */ /* 0x0001e4000c101b0a */
.L_x_446:
[----:B------:R-:W-:Y:S05]  /*1040*/  BSYNC.RECONVERGENT B0 ;  /* 0x0000000000007941 */ /* 0x000fea0003800200 */
.L_x_445:
[----:B------:R-:W1:Y:S02]  /*1050*/  LDCU UR4, c[0x0][0x3c8] ;  /* 0x00007900ff0477ac */ /* 0x000e640008000800 */
[----:B-1----:R-:W-:-:S13]  /*1060*/  ISETP.GE.AND P0, PT, R2, UR4, PT ;  /* 0x0000000402007c0c */ /* 0x002fda000bf06270 */
[C---:B0-----:R-:W-:Y:S01]  /*1070*/  @!P0 IMAD.WIDE R4, R0.reuse, 0x8, R10 ;  /* 0x0000000800048825 */ /* 0x041fe200078e020a */
[----:B------:R-:W0:Y:S05]  /*1080*/  @!P0 LDC.64 R6, c[0x0][0x3a0] ;  /* 0x0000e800ff068b82 */ /* 0x000e2a0000000a00 */
[----:B------:R-:W2:Y:S01]  /*1090*/  @!P0 LDG.E.64 R4, desc[UR10][R4.64] ;  /* 0x0000000a04048981 */ /* 0x000ea2000c1e1b00 */
[----:B------:R-:W-:-:S05]  /*10a0*/  IADD3 R0, PT, PT, -R0, UR4, RZ ;  /* 0x0000000400007c10 */ /* 0x000fca000fffe1ff */
[----:B------:R-:W-:-:S05]  /*10b0*/  IMAD.IADD R3, R3, 0x1, R0 ;  /* 0x0000000103037824 */ /* 0x000fca00078e0200 */
[----:B------:R-:W-:Y:S01]  /*10c0*/  ISETP.GE.AND P1, PT, R3, UR4, PT ;  /* 0x0000000403007c0c */ /* 0x000fe2000bf26270 */
[----:B0-----:R-:W-:-:S05]  /*10d0*/  @!P0 IMAD.WIDE R2, R2, 0x8, R6 ;  /* 0x0000000802028825 */ /* 0x001fca00078e0206 */
[----:B--2---:R0:W-:Y:S04]  /*10e0*/  @!P0 STG.E.64 desc[UR10][R2.64], R4 ;  /* 0x0000000402008986 */ /* 0x0041e8000c101b0a */
[----:B------:R0:W-:Y:S03]  /*10f0*/  @!P0 STG.E.64 desc[UR10][R10.64], R4 ;  /* 0x000000040a008986 */ /* 0x0001e6000c101b0a */
[----:B------:R-:W-:Y:S05]  /*1100*/  @P1 EXIT ;  /* 0x000000000000194d */ /* 0x000fea0003800000 */
[----:B0-----:R-:W-:-:S05]  /*1110*/  IMAD.WIDE R10, R0, 0x8, R10 ;  /* 0x00000008000a7825 */ /* 0x001fca00078e020a */
[----:B------:R-:W-:Y:S01]  /*1120*/  STG.E.64 desc[UR10][R10.64], R8 ;  /* 0x000000080a007986 */ /* 0x000fe2000c101b0a */
[----:B------:R-:W-:Y:S05]  /*1130*/  EXIT ;  /* 0x000000000000794d */ /* 0x000fea0003800000 */
.L_x_457:
        /* <DEDUP_REMOVED lines=12> */
.L_x_474:


//--------------------- .text._Z19load_experts_kernelPfPlS0_S0_iiiiPiS1_ii --------------------------
	.section	.text._Z19load_experts_kernelPfPlS0_S0_iiiiPiS1_ii,"ax",@progbits
	.align	128
        .global         _Z19load_experts_kernelPfPlS0_S0_iiiiPiS1_ii
        .type           _Z19load_experts_kernelPfPlS0_S0_iiiiPiS1_ii,@function
        .size           _Z19load_experts_kernelPfPlS0_S0_iiiiPiS1_ii,(.L_x_475 - _Z19load_experts_kernelPfPlS0_S0_iiiiPiS1_ii)
        .other          _Z19load_experts_kernelPfPlS0_S0_iiiiPiS1_ii,@"STO_CUDA_ENTRY STV_DEFAULT"
_Z19load_experts_kernelPfPlS0_S0_iiiiPiS1_ii:
.text._Z19load_experts_kernelPfPlS0_S0_iiiiPiS1_ii:
[----:B------:R-:W-:Y:S01]  /*0000*/  LDC R1, c[0x0][0x37c] ;  /* 0x0000df00ff017b82 */ /* 0x000fe20000000800 */
[----:B------:R-:W0:Y:S01]  /*0010*/  S2R R0, SR_CTAID.X ;  /* 0x0000000000007919 */ /* 0x000e220000002500 */
[----:B------:R-:W0:Y:S01]  /*0020*/  LDCU UR4, c[0x0][0x360] ;  /* 0x00006c00ff0477ac */ /* 0x000e220008000800 */
[----:B------:R-:W-:Y:S01]  /*0030*/  BSSY.RECONVERGENT B0, `(.L_x_458) ;  /* 0x000002f000007945 */ /* 0x000fe20003800200 */
[----:B------:R-:W-:Y:S01]  /*0040*/  IMAD.MOV.U32 R10, RZ, RZ, RZ ;  /* 0x000000ffff0a7224 */ /* 0x000fe200078e00ff */
[----:B------:R-:W0:Y:S01]  /*0050*/  S2R R3, SR_TID.X ;  /* 0x0000000000037919 */ /* 0x000e220000002100 */
[----:B------:R-:W1:Y:S01]  /*0060*/  LDCU UR5, c[0x0][0x3c0] ;  /* 0x00007800ff0577ac */ /* 0x000e620008000800 */
[----:B------:R-:W2:Y:S01]  /*0070*/  LDCU.64 UR6, c[0x0][0x358] ;  /* 0x00006b00ff0677ac */ /* 0x000ea20008000a00 */
[----:B------:R-:W3:Y:S01]  /*0080*/  LDCU UR8, c[0x0][0x3ac] ;  /* 0x00007580ff0877ac */ /* 0x000ee20008000800 */
[----:B0-----:R-:W-:-:S05]  /*0090*/  IMAD R2, R0, UR4, R3 ;  /* 0x0000000400027c24 */ /* 0x001fca000f8e0203 */
[----:B-1----:R-:W-:-:S13]  /*00a0*/  ISETP.GE.AND P0, PT, R2, UR5, PT ;  /* 0x0000000502007c0c */ /* 0x002fda000bf06270 */
[----:B--23--:R-:W-:Y:S05]  /*00b0*/  @P0 BRA `(.L_x_459) ;  /* 0x0000000000980947 */ /* 0x00cfea0003800000 */
[----:B------:R-:W0:Y:S01]  /*00c0*/  LDC.64 R4, c[0x0][0x398] ;  /* 0x0000e600ff047b82 */ /* 0x000e220000000a00 */
[----:B------:R-:W1:Y:S01]  /*00d0*/  LDCU UR4, c[0x0][0x3ac] ;  /* 0x00007580ff0477ac */ /* 0x000e620008000800 */
[----:B0-----:R-:W-:-:S06]  /*00e0*/  IMAD.WIDE R4, R2, 0x8, R4 ;  /* 0x0000000802047825 */ /* 0x001fcc00078e0204 */
[----:B------:R-:W5:Y:S01]  /*00f0*/  LDG.E.64 R4, desc[UR6][R4.64] ;  /* 0x0000000604047981 */ /* 0x000f62000c1e1b00 */
[----:B-1----:R-:W-:Y:S01]  /*0100*/  UISETP.GE.AND UP0, UPT, UR4, 0x1, UPT ;  /* 0x000000010400788c */ /* 0x002fe2000bf06270 */
[----:B------:R-:W-:Y:S01]  /*0110*/  PLOP3.LUT P0, PT, PT, PT, PT, 0x80, 0x8 ;  /* 0x000000000008781c */ /* 0x000fe20003f0f070 */
[----:B------:R-:W-:-:S07]  /*0120*/  IMAD.MOV.U32 R12, RZ, RZ, RZ ;  /* 0x000000ffff0c7224 */ /* 0x000fce00078e00ff */
[----:B------:R-:W-:Y:S05]  /*0130*/  BRA.U !UP0, `(.L_x_460) ;  /* 0x00000001084c7547 */ /* 0x000fea000b800000 */
[----:B------:R-:W0:Y:S01]  /*0140*/  LDC R7, c[0x0][0x3a0] ;  /* 0x0000e800ff077b82 */ /* 0x000e220000000800 */
[----:B------:R-:W-:Y:S01]  /*0150*/  BSSY.RECONVERGENT B1, `(.L_x_460) ;  /* 0x0000011000017945 */ /* 0x000fe20003800200 */
[----:B------:R-:W-:-:S06]  /*0160*/  IMAD.MOV.U32 R12, RZ, RZ, RZ ;  /* 0x000000ffff0c7224 */ /* 0x000fcc00078e00ff */
[----:B------:R-:W1:Y:S01]  /*0170*/  LDC.64 R8, c[0x0][0x388] ;  /* 0x0000e200ff087b82 */ /* 0x000e620000000a00 */
[----:B0-----:R-:W-:-:S05]  /*0180*/  IMAD R7, R7, UR4, RZ ;  /* 0x0000000407077c24 */ /* 0x001fca000f8e02ff */
[----:B-----5:R-:W-:-:S04]  /*0190*/  IADD3 R11, P0, PT, R4, R7, RZ ;  /* 0x00000007040b7210 */ /* 0x020fc80007f1e0ff */
[----:B-1----:R-:W-:-:S09]  /*01a0*/  LEA.HI.X.SX32 R13, R7, R5, 0x1, P0 ;  /* 0x00000005070d7211 */ /* 0x002fd200000f0eff */
.L_x_462:
[----:B------:R-:W-:-:S06]  /*01b0*/  IMAD.WIDE.U32 R6, R12, 0x8, R8 ;  /* 0x000000080c067825 */ /* 0x000fcc00078e0008 */
[----:B------:R-:W2:Y:S01]  /*01c0*/  LDG.E.64 R6, desc[UR6][R6.64] ;  /* 0x0000000606067981 */ /* 0x000ea2000c1e1b00 */
[----:B------:R-:W-:Y:S02]  /*01d0*/  PLOP3.LUT P0, PT, PT, PT, PT, 0x8, 0x80 ;  /* 0x000000000080781c */ /* 0x000fe40003f0e170 */
[----:B--2---:R-:W-:-:S04]  /*01e0*/  ISETP.NE.U32.AND P1, PT, R11, R6, PT ;  /* 0x000000060b00720c */ /* 0x004fc80003f25070 */
[----:B------:R-:W-:-:S13]  /*01f0*/  ISETP.NE.AND.EX P1, PT, R13, R7, PT, P1 ;  /* 0x000000070d00720c */ /* 0x000fda0003f25310 */
[----:B------:R-:W-:Y:S05]  /*0200*/  @!P1 BRA `(.L_x_461) ;  /* 0x0000000000149947 */ /* 0x000fea0003800000 */
[----:B------:R-:W-:-:S05]  /*0210*/  VIADD R12, R12, 0x1 ;  /* 0x000000010c0c7836 */ /* 0x000fca0000000000 */
[----:B------:R-:W-:-:S13]  /*0220*/  ISETP.NE.AND P0, PT, R12, UR8, PT ;  /* 0x000000080c007c0c */ /* 0x000fda000bf05270 */
[----:B------:R-:W-:Y:S05]  /*0230*/  @P0 BRA `(.L_x_462) ;  /* 0xfffffffc00dc0947 */ /* 0x000fea000383ffff */
[----:B------:R-:W-:Y:S01]  /*0240*/  PLOP3.LUT P0, PT, PT, PT, PT, 0x80, 0x8 ;  /* 0x000000000008781c */ /* 0x000fe20003f0f070 */
[----:B------:R-:W-:-:S12]  /*0250*/  IMAD.MOV.U32 R12, RZ, RZ, RZ ;  /* 0x000000ffff0c7224 */ /* 0x000fd800078e00ff */
.L_x_461:
[----:B------:R-:W-:Y:S05]  /*0260*/  BSYNC.RECONVERGENT B1 ;  /* 0x0000000000017941 */ /* 0x000fea0003800200 */
.L_x_460:
[----:B------:R-:W0:Y:S01]  /*0270*/  LDC.64 R8, c[0x0][0x3b0] ;  /* 0x0000ec00ff087b82 */ /* 0x000e220000000a00 */
[----:B------:R-:W1:Y:S01]  /*0280*/  LDCU UR4, c[0x0][0x3c4] ;  /* 0x00007880ff0477ac */ /* 0x000e620008000800 */
[----:B-----5:R-:W-:-:S06]  /*0290*/  SEL R13, R4, 0xffffffff, P0 ;  /* 0xffffffff040d7807 */ /* 0x020fcc0000000000 */
[----:B------:R-:W2:Y:S01]  /*02a0*/  LDC.64 R10, c[0x0][0x390] ;  /* 0x0000e400ff0a7b82 */ /* 0x000ea20000000a00 */
[----:B-1----:R-:W-:Y:S02]  /*02b0*/  IMAD R6, R12, UR4, RZ ;  /* 0x000000040c067c24 */ /* 0x002fe4000f8e02ff */
[----:B0-----:R-:W-:-:S03]  /*02c0*/  IMAD.WIDE R4, R2, 0x4, R8 ;  /* 0x0000000402047825 */ /* 0x001fc600078e0208 */
[----:B------:R-:W-:Y:S02]  /*02d0*/  SHF.R.S32.HI R7, RZ, 0x1f, R6 ;  /* 0x0000001fff077819 */ /* 0x000fe40000011406 */
[----:B------:R0:W-:Y:S01]  /*02e0*/  STG.E desc[UR6][R4.64], R13 ;  /* 0x0000000d04007986 */ /* 0x0001e2000c101906 */
[----:B--2---:R-:W-:Y:S01]  /*02f0*/  IMAD.WIDE R8, R2, 0x8, R10 ;  /* 0x0000000802087825 */ /* 0x004fe200078e020a */
[----:B------:R-:W-:-:S04]  /*0300*/  SEL R10, RZ, 0x1, !P0 ;  /* 0x00000001ff0a7807 */ /* 0x000fc80004000000 */
[----:B------:R0:W-:Y:S03]  /*0310*/  STG.E.64 desc[UR6][R8.64], R6 ;  /* 0x0000000608007986 */ /* 0x0001e6000c101b06 */
.L_x_459:
[----:B------:R-:W-:Y:S05]  /*0320*/  BSYNC.RECONVERGENT B0 ;  /* 0x0000000000007941 */ /* 0x000fea0003800200 */
.L_x_458:
[----:B------:R-:W1:Y:S01]  /*0330*/  S2R R2, SR_LANEID ;  /* 0x0000000000027919 */ /* 0x000e620000000000 */
[----:B------:R-:W0:Y:S01]  /*0340*/  REDUX.SUM.S32 UR4, R10 ;  /* 0x000000000a0473c4 */ /* 0x000e22000000c200 */
[----:B------:R-:W-:Y:S01]  /*0350*/  ISETP.NE.AND P1, PT, R3, RZ, PT ;  /* 0x000000ff0300720c */ /* 0x000fe20003f25270 */
[----:B0-----:R-:W-:Y:S01]  /*0360*/  IMAD.U32 R9, RZ, RZ, UR4 ;  /* 0x00000004ff097e24 */ /* 0x001fe2000f8e00ff */
[----:B-1----:R-:W-:-:S13]  /*0370*/  ISETP.NE.AND P0, PT, R2, RZ, PT ;  /* 0x000000ff0200720c */ /* 0x002fda0003f05270 */
[----:B------:R-:W0:Y:S01]  /*0380*/  @!P0 S2R R5, SR_CgaCtaId ;  /* 0x0000000000058919 */ /* 0x000e220000008800 */
[----:B------:R-:W-:Y:S02]  /*0390*/  @!P0 MOV R4, 0x400 ;  /* 0x0000040000048802 */ /* 0x000fe40000000f00 */
[----:B------:R-:W-:-:S04]  /*03a0*/  @!P0 SHF.R.U32.HI R2, RZ, 0x3, R3 ;  /* 0x00000003ff028819 */ /* 0x000fc80000011603 */
[----:B------:R-:W-:Y:S02]  /*03b0*/  @!P0 LOP3.LUT R2, R2, 0x7c, RZ, 0xc0, !PT ;  /* 0x0000007c02028812 */ /* 0x000fe400078ec0ff */
[----:B0-----:R-:W-:-:S05]  /*03c0*/  @!P0 LEA R5, R5, R4, 0x18 ;  /* 0x0000000405058211 */ /* 0x001fca00078ec0ff */
[----:B------:R-:W-:-:S05]  /*03d0*/  @!P0 IMAD.IADD R2, R2, 0x1, R5 ;  /* 0x0000000102028824 */ /* 0x000fca00078e0205 */
[----:B------:R0:W-:Y:S01]  /*03e0*/  @!P0 STS [R2+0x4], R9 ;  /* 0x0000040902008388 */ /* 0x0001e20000000800 */
[----:B------:R-:W-:Y:S06]  /*03f0*/  BAR.SYNC.DEFER_BLOCKING 0x0 ;  /* 0x0000000000007b1d */ /* 0x000fec0000010000 */
[----:B------:R-:W-:Y:S05]  /*0400*/  @P1 EXIT ;  /* 0x000000000000194d */ /* 0x000fea0003800000 */
[----:B------:R-:W1:Y:S01]  /*0410*/  S2UR UR5, SR_CgaCtaId ;  /* 0x00000000000579c3 */ /* 0x000e620000008800 */
[----:B------:R-:W-:-:S07]  /*0420*/  UMOV UR4, 0x400 ;  /* 0x0000040000047882 */ /* 0x000fce0000000000 */
[----:B0-----:R-:W0:Y:S01]  /*0430*/  LDC.64 R2, c[0x0][0x3b8] ;  /* 0x0000ee00ff027b82 */ /* 0x001e220000000a00 */
[----:B-1----:R-:W-:Y:S01]  /*0440*/  ULEA UR4, UR5, UR4, 0x18 ;  /* 0x0000000405047291 */ /* 0x002fe2000f8ec0ff */
[----:B0-----:R-:W-:-:S08]  /*0450*/  IMAD.WIDE.U32 R2, R0, 0x4, R2 ;  /* 0x0000000400027825 */ /* 0x001fd000078e0002 */
[----:B------:R-:W0:Y:S04]  /*0460*/  LDS.64 R4, [UR4+0x8] ;  /* 0x00000804ff047984 */ /* 0x000e280008000a00 */
[----:B------:R-:W1:Y:S01]  /*0470*/  LDS R7, [UR4+0x10] ;  /* 0x00001004ff077984 */ /* 0x000e620008000800 */
[----:B0-----:R-:W-:-:S05]  /*0480*/  IADD3 R4, PT, PT, R5, R4, R9 ;  /* 0x0000000405047210 */ /* 0x001fca0007ffe009 */
[----:B-1----:R-:W-:-:S05]  /*0490*/  IMAD.IADD R7, R4, 0x1, R7 ;  /* 0x0000000104077824 */ /* 0x002fca00078e0207 */
[----:B------:R-:W-:Y:S01]  /*04a0*/  STG.E desc[UR6][R2.64], R7 ;  /* 0x0000000702007986 */ /* 0x000fe2000c101906 */
[----:B------:R-:W-:Y:S05]  /*04b0*/  EXIT ;  /* 0x000000000000794d */ /* 0x000fea0003800000 */
.L_x_463:
        /* <DEDUP_REMOVED lines=12> */
.L_x_475:


//--------------------- .nv.shared._ZN6thrust24THRUST_300001_SM_1000_NS8cuda_cub4core6detail13_kernel_agentINS1_8__unique11UniqueAgentINS0_6detail15normal_iteratorINS0_10device_ptrIlEEEESB_N4cuda3std3__48equal_toIlEEiPiEEJSB_SB_SG_SH_iN3cub18CUB_300001_SM_100013ScanTileStateIiLb1EEEmEEEvDpT0_ --------------------------
	.section	.nv.shared._ZN6thrust24THRUST_300001_SM_1000_NS8cuda_cub4core6detail13_kernel_agentINS1_8__unique11UniqueAgentINS0_6detail15normal_iteratorINS0_10device_ptrIlEEEESB_N4cuda3std3__48equal_toIlEEiPiEEJSB_SB_SG_SH_iN3cub18CUB_300001_SM_100013ScanTileStateIiLb1EEEmEEEvDpT0_,"aw",@nobits
	.sectionflags	@""
	.align	16
	.zero		1024


//--------------------- .nv.shared.reserved.0     --------------------------
	.section	.nv.shared.reserved.0,"aw",@nobits
	.weak		__nv_reservedSMEM_offset_0_alias
	.size		__nv_reservedSMEM_offset_0_alias, 0, 64
	.other		__nv_reservedSMEM_offset_0_alias,@"STO_CUDA_RESERVED_SHARED STV_DEFAULT"
__nv_reservedSMEM_offset_0_alias:
	.zero		0
	.zero		64


//--------------------- .nv.global                --------------------------
	.section	.nv.global,"aw",@nobits
.nv.global:
	.type		_ZN34_INTERNAL_5683072b_4_k_cu_5af0b5806thrust24THRUST_300001_SM_1000_NS12placeholders2_8E,@object
	.size		_ZN34_INTERNAL_5683072b_4_k_cu_5af0b5806thrust24THRUST_300001_SM_1000_NS12placeholders2_8E,(_ZN34_INTERNAL_5683072b_4_k_cu_5af0b5804cuda3std3__436_GLOBAL__N__5683072b_4_k_cu_5af0b5806ignoreE - _ZN34_INTERNAL_5683072b_4_k_cu_5af0b5806thrust24THRUST_300001_SM_1000_NS12placeholders2_8E)
_ZN34_INTERNAL_5683072b_4_k_cu_5af0b5806thrust24THRUST_300001_SM_1000_NS12placeholders2_8E:
	.zero		1
	.type		_ZN34_INTERNAL_5683072b_4_k_cu_5af0b5804cuda3std3__436_GLOBAL__N__5683072b_4_k_cu_5af0b5806ignoreE,@object
	.size		_ZN34_INTERNAL_5683072b_4_k_cu_5af0b5804cuda3std3__436_GLOBAL__N__5683072b_4_k_cu_5af0b5806ignoreE,(_ZN34_INTERNAL_5683072b_4_k_cu_5af0b5804cuda3std6ranges3__45__cpo4dataE - _ZN34_INTERNAL_5683072b_4_k_cu_5af0b5804cuda3std3__436_GLOBAL__N__5683072b_4_k_cu_5af0b5806ignoreE)
_ZN34_INTERNAL_5683072b_4_k_cu_5af0b5804cuda3std3__436_GLOBAL__N__5683072b_4_k_cu_5af0b5806ignoreE:
	.zero		1
	.type		_ZN34_INTERNAL_5683072b_4_k_cu_5af0b5804cuda3std6ranges3__45__cpo4dataE,@object
	.size		_ZN34_INTERNAL_5683072b_4_k_cu_5af0b5804cuda3std6ranges3__45__cpo4dataE,(_ZN34_INTERNAL_5683072b_4_k_cu_5af0b5806thrust24THRUST_300001_SM_1000_NS6system3cpp3parE - _ZN34_INTERNAL_5683072b_4_k_cu_5af0b5804cuda3std6ranges3__45__cpo4dataE)
_ZN34_INTERNAL_5683072b_4_k_cu_5af0b5804cuda3std6ranges3__45__cpo4dataE:
	.zero		1
	.type		_ZN34_INTERNAL_5683072b_4_k_cu_5af0b5806thrust24THRUST_300001_SM_1000_NS6system3cpp3parE,@object
	.size		_ZN34_INTERNAL_5683072b_4_k_cu_5af0b5806thrust24THRUST_300001_SM_1000_NS6system3cpp3parE,(_ZN34_INTERNAL_5683072b_4_k_cu_5af0b5804cuda3std3__45__cpo5beginE - _ZN34_INTERNAL_5683072b_4_k_cu_5af0b5806thrust24THRUST_300001_SM_1000_NS6system3cpp3parE)
_ZN34_INTERNAL_5683072b_4_k_cu_5af0b5806thrust24THRUST_300001_SM_1000_NS6system3cpp3parE:
	.zero		1
	.type		_ZN34_INTERNAL_5683072b_4_k_cu_5af0b5804cuda3std3__45__cpo5beginE,@object
	.size		_ZN34_INTERNAL_5683072b_4_k_cu_5af0b5804cuda3std3__45__cpo5beginE,(_ZN34_INTERNAL_5683072b_4_k_cu_5af0b5804cuda3std6ranges3__45__cpo5beginE - _ZN34_INTERNAL_5683072b_4_k_cu_5af0b5804cuda3std3__45__cpo5beginE)
_ZN34_INTERNAL_5683072b_4_k_cu_5af0b5804cuda3std3__45__cpo5beginE:
	.zero		1
	.type		_ZN34_INTERNAL_5683072b_4_k_cu_5af0b5804cuda3std6ranges3__45__cpo5beginE,@object
	.size		_ZN34_INTERNAL_5683072b_4_k_cu_5af0b5804cuda3std6ranges3__45__cpo5beginE,(_ZN34_INTERNAL_5683072b_4_k_cu_5af0b5806thrust24THRUST_300001_SM_1000_NS6deviceE - _ZN34_INTERNAL_5683072b_4_k_cu_5af0b5804cuda3std6ranges3__45__cpo5beginE)
_ZN34_INTERNAL_5683072b_4_k_cu_5af0b5804cuda3std6ranges3__45__cpo5beginE:
	.zero		1
	.type		_ZN34_INTERNAL_5683072b_4_k_cu_5af0b5806thrust24THRUST_300001_SM_1000_NS6deviceE,@object
	.size		_ZN34_INTERNAL_5683072b_4_k_cu_5af0b5806thrust24THRUST_300001_SM_1000_NS6deviceE,(_ZN34_INTERNAL_5683072b_4_k_cu_5af0b5804cuda3std3__47nulloptE - _ZN34_INTERNAL_5683072b_4_k_cu_5af0b5806thrust24THRUST_300001_SM_1000_NS6deviceE)
_ZN34_INTERNAL_5683072b_4_k_cu_5af0b5806thrust24THRUST_300001_SM_1000_NS6deviceE:
	.zero		1
	.type		_ZN34_INTERNAL_5683072b_4_k_cu_5af0b5804cuda3std3__47nulloptE,@object
	.size		_ZN34_INTERNAL_5683072b_4_k_cu_5af0b5804cuda3std3__47nulloptE,(_ZN34_INTERNAL_5683072b_4_k_cu_5af0b5804cuda3std6ranges3__45__cpo8distanceE - _ZN34_INTERNAL_5683072b_4_k_cu_5af0b5804cuda3std3__47nulloptE)
_ZN34_INTERNAL_5683072b_4_k_cu_5af0b5804cuda3std3__47nulloptE:
	.zero		1
	.type		_ZN34_INTERNAL_5683072b_4_k_cu_5af0b5804cuda3std6ranges3__45__cpo8distanceE,@object
	.size		_ZN34_INTERNAL_5683072b_4_k_cu_5af0b5804cuda3std6ranges3__45__cpo8distanceE,(_ZN34_INTERNAL_5683072b_4_k_cu_5af0b5806thrust24THRUST_300001_SM_1000_NS12placeholders2_4E - _ZN34_INTERNAL_5683072b_4_k_cu_5af0b5804cuda3std6ranges3__45__cpo8distanceE)
_ZN34_INTERNAL_5683072b_4_k_cu_5af0b5804cuda3std6ranges3__45__cpo8distanceE:
	.zero		1
	.type		_ZN34_INTERNAL_5683072b_4_k_cu_5af0b5806thrust24THRUST_300001_SM_1000_NS12placeholders2_4E,@object
	.size		_ZN34_INTERNAL_5683072b_4_k_cu_5af0b5806thrust24THRUST_300001_SM_1000_NS12placeholders2_4E,(_ZN34_INTERNAL_5683072b_4_k_cu_5af0b5804cuda3std3__45__cpo6rbeginE - _ZN34_INTERNAL_5683072b_4_k_cu_5af0b5806thrust24THRUST_300001_SM_1000_NS12placeholders2_4E)
_ZN34_INTERNAL_5683072b_4_k_cu_5af0b5806thrust24THRUST_300001_SM_1000_NS12placeholders2_4E:
	.zero		1
	.type		_ZN34_INTERNAL_5683072b_4_k_cu_5af0b5804cuda3std3__45__cpo6rbeginE,@object
	.size		_ZN34_INTERNAL_5683072b_4_k_cu_5af0b5804cuda3std3__45__cpo6rbeginE,(_ZN34_INTERNAL_5683072b_4_k_cu_5af0b5804cuda3std6ranges3__45__cpo7advanceE - _ZN34_INTERNAL_5683072b_4_k_cu_5af0b5804cuda3std3__45__cpo6rbeginE)
_ZN34_INTERNAL_5683072b_4_k_cu_5af0b5804cuda3std3__45__cpo6rbeginE:
	.zero		1
	.type		_ZN34_INTERNAL_5683072b_4_k_cu_5af0b5804cuda3std6ranges3__45__cpo7advanceE,@object
	.size		_ZN34_INTERNAL_5683072b_4_k_cu_5af0b5804cuda3std6ranges3__45__cpo7advanceE,(_ZN34_INTERNAL_5683072b_4_k_cu_5af0b5806thrust24THRUST_300001_SM_1000_NS12placeholders3_10E - _ZN34_INTERNAL_5683072b_4_k_cu_5af0b5804cuda3std6ranges3__45__cpo7advanceE)
_ZN34_INTERNAL_5683072b_4_k_cu_5af0b5804cuda3std6ranges3__45__cpo7advanceE:
	.zero		1
	.type		_ZN34_INTERNAL_5683072b_4_k_cu_5af0b5806thrust24THRUST_300001_SM_1000_NS12placeholders3_10E,@object
	.size		_ZN34_INTERNAL_5683072b_4_k_cu_5af0b5806thrust24THRUST_300001_SM_1000_NS12placeholders3_10E,(_ZN34_INTERNAL_5683072b_4_k_cu_5af0b5804cuda3std3__48in_placeE - _ZN34_INTERNAL_5683072b_4_k_cu_5af0b5806thrust24THRUST_300001_SM_1000_NS12placeholders3_10E)
_ZN34_INTERNAL_5683072b_4_k_cu_5af0b5806thrust24THRUST_300001_SM_1000_NS12placeholders3_10E:
	.zero		1
	.type		_ZN34_INTERNAL_5683072b_4_k_cu_5af0b5804cuda3std3__48in_placeE,@object
	.size		_ZN34_INTERNAL_5683072b_4_k_cu_5af0b5804cuda3std3__48in_placeE,(_ZN34_INTERNAL_5683072b_4_k_cu_5af0b5804cuda3std6ranges3__45__cpo4sizeE - _ZN34_INTERNAL_5683072b_4_k_cu_5af0b5804cuda3std3__48in_placeE)
_ZN34_INTERNAL_5683072b_4_k_cu_5af0b5804cuda3std3__48in_placeE:
	.zero		1
	.type		_ZN34_INTERNAL_5683072b_4_k_cu_5af0b5804cuda3std6ranges3__45__cpo4sizeE,@object
	.size		_ZN34_INTERNAL_5683072b_4_k_cu_5af0b5804cuda3std6ranges3__45__cpo4sizeE,(_ZN34_INTERNAL_5683072b_4_k_cu_5af0b5806thrust24THRUST_300001_SM_1000_NS12placeholders2_2E - _ZN34_INTERNAL_5683072b_4_k_cu_5af0b5804cuda3std6ranges3__45__cpo4sizeE)
_ZN34_INTERNAL_5683072b_4_k_cu_5af0b5804cuda3std6ranges3__45__cpo4sizeE:
	.zero		1
	.type		_ZN34_INTERNAL_5683072b_4_k_cu_5af0b5806thrust24THRUST_300001_SM_1000_NS12placeholders2_2E,@object
	.size		_ZN34_INTERNAL_5683072b_4_k_cu_5af0b5806thrust24THRUST_300001_SM_1000_NS12placeholders2_2E,(_ZN34_INTERNAL_5683072b_4_k_cu_5af0b5804cuda3std3__45__cpo6cbeginE - _ZN34_INTERNAL_5683072b_4_k_cu_5af0b5806thrust24THRUST_300001_SM_1000_NS12placeholders2_2E)
_ZN34_INTERNAL_5683072b_4_k_cu_5af0b5806thrust24THRUST_300001_SM_1000_NS12placeholders2_2E:
	.zero		1
	.type		_ZN34_INTERNAL_5683072b_4_k_cu_5af0b5804cuda3std3__45__cpo6cbeginE,@object
	.size		_ZN34_INTERNAL_5683072b_4_k_cu_5af0b5804cuda3std3__45__cpo6cbeginE,(_ZN34_INTERNAL_5683072b_4_k_cu_5af0b5804cuda3std6ranges3__45__cpo6cbeginE - _ZN34_INTERNAL_5683072b_4_k_cu_5af0b5804cuda3std3__45__cpo6cbeginE)
_ZN34_INTERNAL_5683072b_4_k_cu_5af0b5804cuda3std3__45__cpo6cbeginE:
	.zero		1
	.type		_ZN34_INTERNAL_5683072b_4_k_cu_5af0b5804cuda3std6ranges3__45__cpo6cbeginE,@object
	.size		_ZN34_INTERNAL_5683072b_4_k_cu_5af0b5804cuda3std6ranges3__45__cpo6cbeginE,(_ZN34_INTERNAL_5683072b_4_k_cu_5af0b5806thrust24THRUST_300001_SM_1000_NS12placeholders2_6E - _ZN34_INTERNAL_5683072b_4_k_cu_5af0b5804cuda3std6ranges3__45__cpo6cbeginE)
_ZN34_INTERNAL_5683072b_4_k_cu_5af0b5804cuda3std6ranges3__45__cpo6cbeginE:
	.zero		1
	.type		_ZN34_INTERNAL_5683072b_4_k_cu_5af0b5806thrust24THRUST_300001_SM_1000_NS12placeholders2_6E,@object
	.size		_ZN34_INTERNAL_5683072b_4_k_cu_5af0b5806thrust24THRUST_300001_SM_1000_NS12placeholders2_6E,(_ZN34_INTERNAL_5683072b_4_k_cu_5af0b5804cuda3std3__45__cpo7crbeginE - _ZN34_INTERNAL_5683072b_4_k_cu_5af0b5806thrust24THRUST_300001_SM_1000_NS12placeholders2_6E)
_ZN34_INTERNAL_5683072b_4_k_cu_5af0b5806thrust24THRUST_300001_SM_1000_NS12placeholders2_6E:
	.zero		1
	.type		_ZN34_INTERNAL_5683072b_4_k_cu_5af0b5804cuda3std3__45__cpo7crbeginE,@object
	.size		_ZN34_INTERNAL_5683072b_4_k_cu_5af0b5804cuda3std3__45__cpo7crbeginE,(_ZN34_INTERNAL_5683072b_4_k_cu_5af0b5804cuda3std6ranges3__45__cpo4nextE - _ZN34_INTERNAL_5683072b_4_k_cu_5af0b5804cuda3std3__45__cpo7crbeginE)
_ZN34_INTERNAL_5683072b_4_k_cu_5af0b5804cuda3std3__45__cpo7crbeginE:
	.zero		1
	.type		_ZN34_INTERNAL_5683072b_4_k_cu_5af0b5804cuda3std6ranges3__45__cpo4nextE,@object
	.size		_ZN34_INTERNAL_5683072b_4_k_cu_5af0b5804cuda3std6ranges3__45__cpo4nextE,(_ZN34_INTERNAL_5683072b_4_k_cu_5af0b5804cuda3std6ranges3__45__cpo4swapE - _ZN34_INTERNAL_5683072b_4_k_cu_5af0b5804cuda3std6ranges3__45__cpo4nextE)
_ZN34_INTERNAL_5683072b_4_k_cu_5af0b5804cuda3std6ranges3__45__cpo4nextE:
	.zero		1
	.type		_ZN34_INTERNAL_5683072b_4_k_cu_5af0b5804cuda3std6ranges3__45__cpo4swapE,@object
	.size		_ZN34_INTERNAL_5683072b_4_k_cu_5af0b5804cuda3std6ranges3__45__cpo4swapE,(_ZN34_INTERNAL_5683072b_4_k_cu_5af0b5806thrust24THRUST_300001_SM_1000_NS8cuda_cub10par_nosyncE - _ZN34_INTERNAL_5683072b_4_k_cu_5af0b5804cuda3std6ranges3__45__cpo4swapE)
_ZN34_INTERNAL_5683072b_4_k_cu_5af0b5804cuda3std6ranges3__45__cpo4swapE:
	.zero		1
	.type		_ZN34_INTERNAL_5683072b_4_k_cu_5af0b5806thrust24THRUST_300001_SM_1000_NS8cuda_cub10par_nosyncE,@object
	.size		_ZN34_INTERNAL_5683072b_4_k_cu_5af0b5806thrust24THRUST_300001_SM_1000_NS8cuda_cub10par_nosyncE,(_ZN34_INTERNAL_5683072b_4_k_cu_5af0b5806thrust24THRUST_300001_SM_1000_NS3seqE - _ZN34_INTERNAL_5683072b_4_k_cu_5af0b5806thrust24THRUST_300001_SM_1000_NS8cuda_cub10par_nosyncE)
_ZN34_INTERNAL_5683072b_4_k_cu_5af0b5806thrust24THRUST_300001_SM_1000_NS8cuda_cub10par_nosyncE:
	.zero		1
	.type		_ZN34_INTERNAL_5683072b_4_k_cu_5af0b5806thrust24THRUST_300001_SM_1000_NS3seqE,@object
	.size		_ZN34_INTERNAL_5683072b_4_k_cu_5af0b5806thrust24THRUST_300001_SM_1000_NS3seqE,(_ZN34_INTERNAL_5683072b_4_k_cu_5af0b5804cuda3std3__420unreachable_sentinelE - _ZN34_INTERNAL_5683072b_4_k_cu_5af0b5806thrust24THRUST_300001_SM_1000_NS3seqE)
_ZN34_INTERNAL_5683072b_4_k_cu_5af0b5806thrust24THRUST_300001_SM_1000_NS3seqE:
	.zero		1
	.type		_ZN34_INTERNAL_5683072b_4_k_cu_5af0b5804cuda3std3__420unreachable_sentinelE,@object
	.size		_ZN34_INTERNAL_5683072b_4_k_cu_5af0b5804cuda3std3__420unreachable_sentinelE,(_ZN34_INTERNAL_5683072b_4_k_cu_5af0b5804cuda3std6ranges3__45__cpo5ssizeE - _ZN34_INTERNAL_5683072b_4_k_cu_5af0b5804cuda3std3__420unreachable_sentinelE)
_ZN34_INTERNAL_5683072b_4_k_cu_5af0b5804cuda3std3__420unreachable_sentinelE:
	.zero		1
	.type		_ZN34_INTERNAL_5683072b_4_k_cu_5af0b5804cuda3std6ranges3__45__cpo5ssizeE,@object
	.size		_ZN34_INTERNAL_5683072b_4_k_cu_5af0b5804cuda3std6ranges3__45__cpo5ssizeE,(_ZN34_INTERNAL_5683072b_4_k_cu_5af0b5806thrust24THRUST_300001_SM_1000_NS12placeholders2_3E - _ZN34_INTERNAL_5683072b_4_k_cu_5af0b5804cuda3std6ranges3__45__cpo5ssizeE)
_ZN34_INTERNAL_5683072b_4_k_cu_5af0b5804cuda3std6ranges3__45__cpo5ssizeE:
	.zero		1
	.type		_ZN34_INTERNAL_5683072b_4_k_cu_5af0b5806thrust24THRUST_300001_SM_1000_NS12placeholders2_3E,@object
	.size		_ZN34_INTERNAL_5683072b_4_k_cu_5af0b5806thrust24THRUST_300001_SM_1000_NS12placeholders2_3E,(_ZN34_INTERNAL_5683072b_4_k_cu_5af0b5804cuda3std3__45__cpo4cendE - _ZN34_INTERNAL_5683072b_4_k_cu_5af0b5806thrust24THRUST_300001_SM_1000_NS12placeholders2_3E)
_ZN34_INTERNAL_5683072b_4_k_cu_5af0b5806thrust24THRUST_300001_SM_1000_NS12placeholders2_3E:
	.zero		1
	.type		_ZN34_INTERNAL_5683072b_4_k_cu_5af0b5804cuda3std3__45__cpo4cendE,@object
	.size		_ZN34_INTERNAL_5683072b_4_k_cu_5af0b5804cuda3std3__45__cpo4cendE,(_ZN34_INTERNAL_5683072b_4_k_cu_5af0b5804cuda3std6ranges3__45__cpo4cendE - _ZN34_INTERNAL_5683072b_4_k_cu_5af0b5804cuda3std3__45__cpo4cendE)
_ZN34_INTERNAL_5683072b_4_k_cu_5af0b5804cuda3std3__45__cpo4cendE:
	.zero		1
	.type		_ZN34_INTERNAL_5683072b_4_k_cu_5af0b5804cuda3std6ranges3__45__cpo4cendE,@object
	.size		_ZN34_INTERNAL_5683072b_4_k_cu_5af0b5804cuda3std6ranges3__45__cpo4cendE,(_ZN34_INTERNAL_5683072b_4_k_cu_5af0b5806thrust24THRUST_300001_SM_1000_NS12placeholders2_7E - _ZN34_INTERNAL_5683072b_4_k_cu_5af0b5804cuda3std6ranges3__45__cpo4cendE)
_ZN34_INTERNAL_5683072b_4_k_cu_5af0b5804cuda3std6ranges3__45__cpo4cendE:
	.zero		1
	.type		_ZN34_INTERNAL_5683072b_4_k_cu_5af0b5806thrust24THRUST_300001_SM_1000_NS12placeholders2_7E,@object
	.size		_ZN34_INTERNAL_5683072b_4_k_cu_5af0b5806thrust24THRUST_300001_SM_1000_NS12placeholders2_7E,(_ZN34_INTERNAL_5683072b_4_k_cu_5af0b5804cuda3std3__45__cpo5crendE - _ZN34_INTERNAL_5683072b_4_k_cu_5af0b5806thrust24THRUST_300001_SM_1000_NS12placeholders2_7E)
_ZN34_INTERNAL_5683072b_4_k_cu_5af0b5806thrust24THRUST_300001_SM_1000_NS12placeholders2_7E:
	.zero		1
	.type		_ZN34_INTERNAL_5683072b_4_k_cu_5af0b5804cuda3std3__45__cpo5crendE,@object
	.size		_ZN34_INTERNAL_5683072b_4_k_cu_5af0b5804cuda3std3__45__cpo5crendE,(_ZN34_INTERNAL_5683072b_4_k_cu_5af0b5804cuda3std6ranges3__45__cpo4prevE - _ZN34_INTERNAL_5683072b_4_k_cu_5af0b5804cuda3std3__45__cpo5crendE)
_ZN34_INTERNAL_5683072b_4_k_cu_5af0b5804cuda3std3__45__cpo5crendE:
	.zero		1
	.type		_ZN34_INTERNAL_5683072b_4_k_cu_5af0b5804cuda3std6ranges3__45__cpo4prevE,@object
	.size		_ZN34_INTERNAL_5683072b_4_k_cu_5af0b5804cuda3std6ranges3__45__cpo4prevE,(_ZN34_INTERNAL_5683072b_4_k_cu_5af0b5804cuda3std6ranges3__45__cpo9iter_moveE - _ZN34_INTERNAL_5683072b_4_k_cu_5af0b5804cuda3std6ranges3__45__cpo4prevE)
_ZN34_INTERNAL_5683072b_4_k_cu_5af0b5804cuda3std6ranges3__45__cpo4prevE:
	.zero		1
	.type		_ZN34_INTERNAL_5683072b_4_k_cu_5af0b5804cuda3std6ranges3__45__cpo9iter_moveE,@object
	.size		_ZN34_INTERNAL_5683072b_4_k_cu_5af0b5804cuda3std6ranges3__45__cpo9iter_moveE,(_ZN34_INTERNAL_5683072b_4_k_cu_5af0b5806thrust24THRUST_300001_SM_1000_NS6system6detail10sequential3seqE - _ZN34_INTERNAL_5683072b_4_k_cu_5af0b5804cuda3std6ranges3__45__cpo9iter_moveE)
_ZN34_INTERNAL_5683072b_4_k_cu_5af0b5804cuda3std6ranges3__45__cpo9iter_moveE:
	.zero		1
	.type		_ZN34_INTERNAL_5683072b_4_k_cu_5af0b5806thrust24THRUST_300001_SM_1000_NS6system6detail10sequential3seqE,@object
	.size		_ZN34_INTERNAL_5683072b_4_k_cu_5af0b5806thrust24THRUST_300001_SM_1000_NS6system6detail10sequential3seqE,(_ZN34_INTERNAL_5683072b_4_k_cu_5af0b5806thrust24THRUST_300001_SM_1000_NS12placeholders2_9E - _ZN34_INTERNAL_5683072b_4_k_cu_5af0b5806thrust24THRUST_300001_SM_1000_NS6system6detail10sequential3seqE)
_ZN34_INTERNAL_5683072b_4_k_cu_5af0b5806thrust24THRUST_300001_SM_1000_NS6system6detail10sequential3seqE:
	.zero		1
	.type		_ZN34_INTERNAL_5683072b_4_k_cu_5af0b5806thrust24THRUST_300001_SM_1000_NS12placeholders2_9E,@object
	.size		_ZN34_INTERNAL_5683072b_4_k_cu_5af0b5806thrust24THRUST_300001_SM_1000_NS12placeholders2_9E,(_ZN34_INTERNAL_5683072b_4_k_cu_5af0b5804cuda3std3__419piecewise_constructE - _ZN34_INTERNAL_5683072b_4_k_cu_5af0b5806thrust24THRUST_300001_SM_1000_NS12placeholders2_9E)
_ZN34_INTERNAL_5683072b_4_k_cu_5af0b5806thrust24THRUST_300001_SM_1000_NS12placeholders2_9E:
	.zero		1
	.type		_ZN34_INTERNAL_5683072b_4_k_cu_5af0b5804cuda3std3__419piecewise_constructE,@object
	.size		_ZN34_INTERNAL_5683072b_4_k_cu_5af0b5804cuda3std3__419piecewise_constructE,(_ZN34_INTERNAL_5683072b_4_k_cu_5af0b5804cuda3std6ranges3__45__cpo5cdataE - _ZN34_INTERNAL_5683072b_4_k_cu_5af0b5804cuda3std3__419piecewise_constructE)
_ZN34_INTERNAL_5683072b_4_k_cu_5af0b5804cuda3std3__419piecewise_constructE:
	.zero		1
	.type		_ZN34_INTERNAL_5683072b_4_k_cu_5af0b5804cuda3std6ranges3__45__cpo5cdataE,@object
	.size		_ZN34_INTERNAL_5683072b_4_k_cu_5af0b5804cuda3std6ranges3__45__cpo5cdataE,(_ZN34_INTERNAL_5683072b_4_k_cu_5af0b5806thrust24THRUST_300001_SM_1000_NS12placeholders2_1E - _ZN34_INTERNAL_5683072b_4_k_cu_5af0b5804cuda3std6ranges3__45__cpo5cdataE)
_ZN34_INTERNAL_5683072b_4_k_cu_5af0b5804cuda3std6ranges3__45__cpo5cdataE:
	.zero		1
	.type		_ZN34_INTERNAL_5683072b_4_k_cu_5af0b5806thrust24THRUST_300001_SM_1000_NS12placeholders2_1E,@object
	.size		_ZN34_INTERNAL_5683072b_4_k_cu_5af0b5806thrust24THRUST_300001_SM_1000_NS12placeholders2_1E,(_ZN34_INTERNAL_5683072b_4_k_cu_5af0b5804cuda3std3__45__cpo3endE - _ZN34_INTERNAL_5683072b_4_k_cu_5af0b5806thrust24THRUST_300001_SM_1000_NS12placeholders2_1E)
_ZN34_INTERNAL_5683072b_4_k_cu_5af0b5806thrust24THRUST_300001_SM_1000_NS12placeholders2_1E:
	.zero		1
	.type		_ZN34_INTERNAL_5683072b_4_k_cu_5af0b5804cuda3std3__45__cpo3endE,@object
	.size		_ZN34_INTERNAL_5683072b_4_k_cu_5af0b5804cuda3std3__45__cpo3endE,(_ZN34_INTERNAL_5683072b_4_k_cu_5af0b5804cuda3std6ranges3__45__cpo3endE - _ZN34_INTERNAL_5683072b_4_k_cu_5af0b5804cuda3std3__45__cpo3endE)
_ZN34_INTERNAL_5683072b_4_k_cu_5af0b5804cuda3std3__45__cpo3endE:
	.zero		1
	.type		_ZN34_INTERNAL_5683072b_4_k_cu_5af0b5804cuda3std6ranges3__45__cpo3endE,@object
	.size		_ZN34_INTERNAL_5683072b_4_k_cu_5af0b5804cuda3std6ranges3__45__cpo3endE,(_ZN34_INTERNAL_5683072b_4_k_cu_5af0b5806thrust24THRUST_300001_SM_1000_NS12placeholders2_5E - _ZN34_INTERNAL_5683072b_4_k_cu_5af0b5804cuda3std6ranges3__45__cpo3endE)
_ZN34_INTERNAL_5683072b_4_k_cu_5af0b5804cuda3std6ranges3__45__cpo3endE:
	.zero		1
	.type		_ZN34_INTERNAL_5683072b_4_k_cu_5af0b5806thrust24THRUST_300001_SM_1000_NS12placeholders2_5E,@object
	.size		_ZN34_INTERNAL_5683072b_4_k_cu_5af0b5806thrust24THRUST_300001_SM_1000_NS12placeholders2_5E,(_ZN34_INTERNAL_5683072b_4_k_cu_5af0b5804cuda3std3__45__cpo4rendE - _ZN34_INTERNAL_5683072b_4_k_cu_5af0b5806thrust24THRUST_300001_SM_1000_NS12placeholders2_5E)
_ZN34_INTERNAL_5683072b_4_k_cu_5af0b5806thrust24THRUST_300001_SM_1000_NS12placeholders2_5E:
	.zero		1
	.type		_ZN34_INTERNAL_5683072b_4_k_cu_5af0b5804cuda3std3__45__cpo4rendE,@object
	.size		_ZN34_INTERNAL_5683072b_4_k_cu_5af0b5804cuda3std3__45__cpo4rendE,(_ZN34_INTERNAL_5683072b_4_k_cu_5af0b5804cuda3std6ranges3__45__cpo9iter_swapE - _ZN34_INTERNAL_5683072b_4_k_cu_5af0b5804cuda3std3__45__cpo4rendE)
_ZN34_INTERNAL_5683072b_4_k_cu_5af0b5804cuda3std3__45__cpo4rendE:
	.zero		1
	.type		_ZN34_INTERNAL_5683072b_4_k_cu_5af0b5804cuda3std6ranges3__45__cpo9iter_swapE,@object
	.size		_ZN34_INTERNAL_5683072b_4_k_cu_5af0b5804cuda3std6ranges3__45__cpo9iter_swapE,(_ZN34_INTERNAL_5683072b_4_k_cu_5af0b5804cuda3std3__48unexpectE - _ZN34_INTERNAL_5683072b_4_k_cu_5af0b5804cuda3std6ranges3__45__cpo9iter_swapE)
_ZN34_INTERNAL_5683072b_4_k_cu_5af0b5804cuda3std6ranges3__45__cpo9iter_swapE:
	.zero		1
	.type		_ZN34_INTERNAL_5683072b_4_k_cu_5af0b5804cuda3std3__48unexpectE,@object
	.size		_ZN34_INTERNAL_5683072b_4_k_cu_5af0b5804cuda3std3__48unexpectE,(_ZN34_INTERNAL_5683072b_4_k_cu_5af0b5806thrust24THRUST_300001_SM_1000_NS8cuda_cub3parE - _ZN34_INTERNAL_5683072b_4_k_cu_5af0b5804cuda3std3__48unexpectE)
_ZN34_INTERNAL_5683072b_4_k_cu_5af0b5804cuda3std3__48unexpectE:
	.zero		1
	.type		_ZN34_INTERNAL_5683072b_4_k_cu_5af0b5806thrust24THRUST_300001_SM_1000_NS8cuda_cub3parE,@object
	.size		_ZN34_INTERNAL_5683072b_4_k_cu_5af0b5806thrust24THRUST_300001_SM_1000_NS8cuda_cub3parE,(.L_29 - _ZN34_INTERNAL_5683072b_4_k_cu_5af0b5806thrust24THRUST_300001_SM_1000_NS8cuda_cub3parE)
_ZN34_INTERNAL_5683072b_4_k_cu_5af0b5806thrust24THRUST_300001_SM_1000_NS8cuda_cub3parE:
	.zero		1
.L_29:


//--------------------- .nv.shared._ZN6thrust24THRUST_300001_SM_1000_NS8cuda_cub4core6detail13_kernel_agentINS1_8__unique9InitAgentIN3cub18CUB_300001_SM_100013ScanTileStateIiLb1EEEPiiEEJSA_mSB_EEEvDpT0_ --------------------------
	.section	.nv.shared._ZN6thrust24THRUST_300001_SM_1000_NS8cuda_cub4core6detail13_kernel_agentINS1_8__unique9InitAgentIN3cub18CUB_300001_SM_100013ScanTileStateIiLb1EEEPiiEEJSA_mSB_EEEvDpT0_,"aw",@nobits
	.sectionflags	@""
	.align	16
	.zero		1024


//--------------------- .nv.shared._ZN3cub18CUB_300001_SM_10006detail10radix_sort29DeviceRadixSortOnesweepKernelINS1_5radix10policy_hubIlNS0_8NullTypeEyE10Policy1000ELNS0_9SortOrderE0ElS6_yiiNS1_21identity_decomposer_tEEEvPT5_SC_PT3_PKSD_PT1_PKSH_PT2_PKSL_T4_iiT6_ --------------------------
	.section	.nv.shared._ZN3cub18CUB_300001_SM_10006detail10radix_sort29DeviceRadixSortOnesweepKernelINS1_5radix10policy_hubIlNS0_8NullTypeEyE10Policy1000ELNS0_9SortOrderE0ElS6_yiiNS1_21identity_decomposer_tEEEvPT5_SC_PT3_PKSD_PT1_PKSH_PT2_PKSL_T4_iiT6_,"aw",@nobits
	.sectionflags	@""
	.align	16
.nv.shared._ZN3cub18CUB_300001_SM_10006detail10radix_sort29DeviceRadixSortOnesweepKernelINS1_5radix10policy_hubIlNS0_8NullTypeEyE10Policy1000ELNS0_9SortOrderE0ElS6_yiiNS1_21identity_decomposer_tEEEvPT5_SC_PT3_PKSD_PT1_PKSH_PT2_PKSL_T4_iiT6_:
	.zero		49152


//--------------------- .nv.shared._ZN3cub18CUB_300001_SM_10006detail10radix_sort33DeviceRadixSortExclusiveSumKernelINS1_5radix10policy_hubIlNS0_8NullTypeEyE10Policy1000EyEEvPT0_ --------------------------
	.section	.nv.shared._ZN3cub18CUB_300001_SM_10006detail10radix_sort33DeviceRadixSortExclusiveSumKernelINS1_5radix10policy_hubIlNS0_8NullTypeEyE10Policy1000EyEEvPT0_,"aw",@nobits
	.sectionflags	@""
	.align	16
.nv.shared._ZN3cub18CUB_300001_SM_10006detail10radix_sort33DeviceRadixSortExclusiveSumKernelINS1_5radix10policy_hubIlNS0_8NullTypeEyE10Policy1000EyEEvPT0_:
	.zero		3360


//--------------------- .nv.shared._ZN3cub18CUB_300001_SM_10006detail10radix_sort30DeviceRadixSortHistogramKernelINS1_5radix10policy_hubIlNS0_8NullTypeEyE10Policy1000ELNS0_9SortOrderE0ElyNS1_21identity_decomposer_tEEEvPT2_PKT1_SB_iiT3_ --------------------------
	.section	.nv.shared._ZN3cub18CUB_300001_SM_10006detail10radix_sort30DeviceRadixSortHistogramKernelINS1_5radix10policy_hubIlNS0_8NullTypeEyE10Policy1000ELNS0_9SortOrderE0ElyNS1_21identity_decomposer_tEEEvPT2_PKT1_SB_iiT3_,"aw",@nobits
	.sectionflags	@""
	.align	16
.nv.shared._ZN3cub18CUB_300001_SM_10006detail10radix_sort30DeviceRadixSortHistogramKernelINS1_5radix10policy_hubIlNS0_8NullTypeEyE10Policy1000ELNS0_9SortOrderE0ElyNS1_21identity_decomposer_tEEEvPT2_PKT1_SB_iiT3_:
	.zero		9216


//--------------------- .nv.shared._ZN3cub18CUB_300001_SM_10006detail10radix_sort31DeviceRadixSortSingleTileKernelINS1_5radix10policy_hubIlNS0_8NullTypeEyE10Policy1000ELNS0_9SortOrderE0ElS6_yNS1_21identity_decomposer_tEEEvPKT1_PSB_PKT2_PSF_T3_iiT4_ --------------------------
	.section	.nv.shared._ZN3cub18CUB_300001_SM_10006detail10radix_sort31DeviceRadixSortSingleTileKernelINS1_5radix10policy_hubIlNS0_8NullTypeEyE10Policy1000ELNS0_9SortOrderE0ElS6_yNS1_21identity_decomposer_tEEEvPKT1_PSB_PKT2_PSF_T3_iiT4_,"aw",@nobits
	.sectionflags	@""
	.align	16
.nv.shared._ZN3cub18CUB_300001_SM_10006detail10radix_sort31DeviceRadixSortSingleTileKernelINS1_5radix10policy_hubIlNS0_8NullTypeEyE10Policy1000ELNS0_9SortOrderE0ElS6_yNS1_21identity_decomposer_tEEEvPKT1_PSB_PKT2_PSF_T3_iiT4_:
	.zero		34880


//--------------------- .nv.shared._ZN3cub18CUB_300001_SM_10006detail4scan16DeviceScanKernelINS2_10policy_hubIiiijN4cuda3std3__44plusIvEEE10Policy1000EPiSC_NS0_13ScanTileStateIiLb1EEES9_NS1_10InputValueIiSC_EEjiLb0EiEEvT0_T1_T2_iT3_T4_T5_ --------------------------
	.section	.nv.shared._ZN3cub18CUB_300001_SM_10006detail4scan16DeviceScanKernelINS2_10policy_hubIiiijN4cuda3std3__44plusIvEEE10Policy1000EPiSC_NS0_13ScanTileStateIiLb1EEES9_NS1_10InputValueIiSC_EEjiLb0EiEEvT0_T1_T2_iT3_T4_T5_,"aw",@nobits
	.sectionflags	@""
	.align	16
.nv.shared._ZN3cub18CUB_300001_SM_10006detail4scan16DeviceScanKernelINS2_10policy_hubIiiijN4cuda3std3__44plusIvEEE10Policy1000EPiSC_NS0_13ScanTileStateIiLb1EEES9_NS1_10InputValueIiSC_EEjiLb0EiEEvT0_T1_T2_iT3_T4_T5_:
	.zero		34832


//--------------------- .nv.shared._ZN3cub18CUB_300001_SM_10006detail4scan20DeviceScanInitKernelINS0_13ScanTileStateIiLb1EEEEEvT_i --------------------------
	.section	.nv.shared._ZN3cub18CUB_300001_SM_10006detail4scan20DeviceScanInitKernelINS0_13ScanTileStateIiLb1EEEEEvT_i,"aw",@nobits
	.sectionflags	@""
	.align	16
	.zero		1024


//--------------------- .nv.shared._ZN3cub18CUB_300001_SM_10006detail8for_each13static_kernelINS2_12policy_hub_t12policy_500_tEmN6thrust24THRUST_300001_SM_1000_NS8cuda_cub20__uninitialized_fill7functorINS7_10device_ptrIlEElEEEEvT0_T1_ --------------------------
	.section	.nv.shared._ZN3cub18CUB_300001_SM_10006detail8for_each13static_kernelINS2_12policy_hub_t12policy_500_tEmN6thrust24THRUST_300001_SM_1000_NS8cuda_cub20__uninitialized_fill7functorINS7_10device_ptrIlEElEEEEvT0_T1_,"aw",@nobits
	.sectionflags	@""
	.align	16
	.zero		1024


//--------------------- .nv.shared._ZN3cub18CUB_300001_SM_10006detail11EmptyKernelIvEEvv --------------------------
	.section	.nv.shared._ZN3cub18CUB_300001_SM_10006detail11EmptyKernelIvEEvv,"aw",@nobits
	.sectionflags	@""
	.align	16
	.zero		1024


//--------------------- .nv.shared._Z24load_experts_list_kernelPfS_PlS0_S0_S0_PiS1_iiiiii --------------------------
	.section	.nv.shared._Z24load_experts_list_kernelPfS_PlS0_S0_S0_PiS1_iiiiii,"aw",@nobits
	.sectionflags	@""
	.align	16
	.zero		1024


//--------------------- .nv.shared._Z19load_experts_kernelPfPlS0_S0_iiiiPiS1_ii --------------------------
	.section	.nv.shared._Z19load_experts_kernelPfPlS0_S0_iiiiPiS1_ii,"aw",@nobits
	.sectionflags	@""
	.align	16
.nv.shared._Z19load_experts_kernelPfPlS0_S0_iiiiPiS1_ii:
	.zero		1056


//--------------------- .nv.constant0._ZN6thrust24THRUST_300001_SM_1000_NS8cuda_cub4core6detail13_kernel_agentINS1_8__unique11UniqueAgentINS0_6detail15normal_iteratorINS0_10device_ptrIlEEEESB_N4cuda3std3__48equal_toIlEEiPiEEJSB_SB_SG_SH_iN3cub18CUB_300001_SM_100013ScanTileStateIiLb1EEEmEEEvDpT0_ --------------------------
	.section	.nv.constant0._ZN6thrust24THRUST_300001_SM_1000_NS8cuda_cub4core6detail13_kernel_agentINS1_8__unique11UniqueAgentINS0_6detail15normal_iteratorINS0_10device_ptrIlEEEESB_N4cuda3std3__48equal_toIlEEiPiEEJSB_SB_SG_SH_iN3cub18CUB_300001_SM_100013ScanTileStateIiLb1EEEmEEEvDpT0_,"a",@progbits
	.sectionflags	@""
	.align	4
.nv.constant0._ZN6thrust24THRUST_300001_SM_1000_NS8cuda_cub4core6detail13_kernel_agentINS1_8__unique11UniqueAgentINS0_6detail15normal_iteratorINS0_10device_ptrIlEEEESB_N4cuda3std3__48equal_toIlEEiPiEEJSB_SB_SG_SH_iN3cub18CUB_300001_SM_100013ScanTileStateIiLb1EEEmEEEvDpT0_:
	.zero		952


//--------------------- .nv.constant0._ZN6thrust24THRUST_300001_SM_1000_NS8cuda_cub4core6detail13_kernel_agentINS1_8__unique9InitAgentIN3cub18CUB_300001_SM_100013ScanTileStateIiLb1EEEPiiEEJSA_mSB_EEEvDpT0_ --------------------------
	.section	.nv.constant0._ZN6thrust24THRUST_300001_SM_1000_NS8cuda_cub4core6detail13_kernel_agentINS1_8__unique9InitAgentIN3cub18CUB_300001_SM_100013ScanTileStateIiLb1EEEPiiEEJSA_mSB_EEEvDpT0_,"a",@progbits
	.sectionflags	@""
	.align	4
.nv.constant0._ZN6thrust24THRUST_300001_SM_1000_NS8cuda_cub4core6detail13_kernel_agentINS1_8__unique9InitAgentIN3cub18CUB_300001_SM_100013ScanTileStateIiLb1EEEPiiEEJSA_mSB_EEEvDpT0_:
	.zero		920


//--------------------- .nv.constant0._ZN3cub18CUB_300001_SM_10006detail10radix_sort29DeviceRadixSortOnesweepKernelINS1_5radix10policy_hubIlNS0_8NullTypeEyE10Policy1000ELNS0_9SortOrderE0ElS6_yiiNS1_21identity_decomposer_tEEEvPT5_SC_PT3_PKSD_PT1_PKSH_PT2_PKSL_T4_iiT6_ --------------------------
	.section	.nv.constant0._ZN3cub18CUB_300001_SM_10006detail10radix_sort29DeviceRadixSortOnesweepKernelINS1_5radix10policy_hubIlNS0_8NullTypeEyE10Policy1000ELNS0_9SortOrderE0ElS6_yiiNS1_21identity_decomposer_tEEEvPT5_SC_PT3_PKSD_PT1_PKSH_PT2_PKSL_T4_iiT6_,"a",@progbits
	.sectionflags	@""
	.align	4
.nv.constant0._ZN3cub18CUB_300001_SM_10006detail10radix_sort29DeviceRadixSortOnesweepKernelINS1_5radix10policy_hubIlNS0_8NullTypeEyE10Policy1000ELNS0_9SortOrderE0ElS6_yiiNS1_21identity_decomposer_tEEEvPT5_SC_PT3_PKSD_PT1_PKSH_PT2_PKSL_T4_iiT6_:
	.zero		973


//--------------------- .nv.constant0._ZN3cub18CUB_300001_SM_10006detail10radix_sort33DeviceRadixSortExclusiveSumKernelINS1_5radix10policy_hubIlNS0_8NullTypeEyE10Policy1000EyEEvPT0_ --------------------------
	.section	.nv.constant0._ZN3cub18CUB_300001_SM_10006detail10radix_sort33DeviceRadixSortExclusiveSumKernelINS1_5radix10policy_hubIlNS0_8NullTypeEyE10Policy1000EyEEvPT0_,"a",@progbits
	.sectionflags	@""
	.align	4
.nv.constant0._ZN3cub18CUB_300001_SM_10006detail10radix_sort33DeviceRadixSortExclusiveSumKernelINS1_5radix10policy_hubIlNS0_8NullTypeEyE10Policy1000EyEEvPT0_:
	.zero		904


//--------------------- .nv.constant0._ZN3cub18CUB_300001_SM_10006detail10radix_sort30DeviceRadixSortHistogramKernelINS1_5radix10policy_hubIlNS0_8NullTypeEyE10Policy1000ELNS0_9SortOrderE0ElyNS1_21identity_decomposer_tEEEvPT2_PKT1_SB_iiT3_ --------------------------
	.section	.nv.constant0._ZN3cub18CUB_300001_SM_10006detail10radix_sort30DeviceRadixSortHistogramKernelINS1_5radix10policy_hubIlNS0_8NullTypeEyE10Policy1000ELNS0_9SortOrderE0ElyNS1_21identity_decomposer_tEEEvPT2_PKT1_SB_iiT3_,"a",@progbits
	.sectionflags	@""
	.align	4
.nv.constant0._ZN3cub18CUB_300001_SM_10006detail10radix_sort30DeviceRadixSortHistogramKernelINS1_5radix10policy_hubIlNS0_8NullTypeEyE10Policy1000ELNS0_9SortOrderE0ElyNS1_21identity_decomposer_tEEEvPT2_PKT1_SB_iiT3_:
	.zero		929


//--------------------- .nv.constant0._ZN3cub18CUB_300001_SM_10006detail10radix_sort31DeviceRadixSortSingleTileKernelINS1_5radix10policy_hubIlNS0_8NullTypeEyE10Policy1000ELNS0_9SortOrderE0ElS6_yNS1_21identity_decomposer_tEEEvPKT1_PSB_PKT2_PSF_T3_iiT4_ --------------------------
	.section	.nv.constant0._ZN3cub18CUB_300001_SM_10006detail10radix_sort31DeviceRadixSortSingleTileKernelINS1_5radix10policy_hubIlNS0_8NullTypeEyE10Policy1000ELNS0_9SortOrderE0ElS6_yNS1_21identity_decomposer_tEEEvPKT1_PSB_PKT2_PSF_T3_iiT4_,"a",@progbits
	.sectionflags	@""
	.align	4
.nv.constant0._ZN3cub18CUB_300001_SM_10006detail10radix_sort31DeviceRadixSortSingleTileKernelINS1_5radix10policy_hubIlNS0_8NullTypeEyE10Policy1000ELNS0_9SortOrderE0ElS6_yNS1_21identity_decomposer_tEEEvPKT1_PSB_PKT2_PSF_T3_iiT4_:
	.zero		945


//--------------------- .nv.constant0._ZN3cub18CUB_300001_SM_10006detail4scan16DeviceScanKernelINS2_10policy_hubIiiijN4cuda3std3__44plusIvEEE10Policy1000EPiSC_NS0_13ScanTileStateIiLb1EEES9_NS1_10InputValueIiSC_EEjiLb0EiEEvT0_T1_T2_iT3_T4_T5_ --------------------------
	.section	.nv.constant0._ZN3cub18CUB_300001_SM_10006detail4scan16DeviceScanKernelINS2_10policy_hubIiiijN4cuda3std3__44plusIvEEE10Policy1000EPiSC_NS0_13ScanTileStateIiLb1EEES9_NS1_10InputValueIiSC_EEjiLb0EiEEvT0_T1_T2_iT3_T4_T5_,"a",@progbits
	.sectionflags	@""
	.align	4
.nv.constant0._ZN3cub18CUB_300001_SM_10006detail4scan16DeviceScanKernelINS2_10policy_hubIiiijN4cuda3std3__44plusIvEEE10Policy1000EPiSC_NS0_13ScanTileStateIiLb1EEES9_NS1_10InputValueIiSC_EEjiLb0EiEEvT0_T1_T2_iT3_T4_T5_:
	.zero		948


//--------------------- .nv.constant0._ZN3cub18CUB_300001_SM_10006detail4scan20DeviceScanInitKernelINS0_13ScanTileStateIiLb1EEEEEvT_i --------------------------
	.section	.nv.constant0._ZN3cub18CUB_300001_SM_10006detail4scan20DeviceScanInitKernelINS0_13ScanTileStateIiLb1EEEEEvT_i,"a",@progbits
	.sectionflags	@""
	.align	4
.nv.constant0._ZN3cub18CUB_300001_SM_10006detail4scan20DeviceScanInitKernelINS0_13ScanTileStateIiLb1EEEEEvT_i:
	.zero		908


//--------------------- .nv.constant0._ZN3cub18CUB_300001_SM_10006detail8for_each13static_kernelINS2_12policy_hub_t12policy_500_tEmN6thrust24THRUST_300001_SM_1000_NS8cuda_cub20__uninitialized_fill7functorINS7_10device_ptrIlEElEEEEvT0_T1_ --------------------------
	.section	.nv.constant0._ZN3cub18CUB_300001_SM_10006detail8for_each13static_kernelINS2_12policy_hub_t12policy_500_tEmN6thrust24THRUST_300001_SM_1000_NS8cuda_cub20__uninitialized_fill7functorINS7_10device_ptrIlEElEEEEvT0_T1_,"a",@progbits
	.sectionflags	@""
	.align	4
.nv.constant0._ZN3cub18CUB_300001_SM_10006detail8for_each13static_kernelINS2_12policy_hub_t12policy_500_tEmN6thrust24THRUST_300001_SM_1000_NS8cuda_cub20__uninitialized_fill7functorINS7_10device_ptrIlEElEEEEvT0_T1_:
	.zero		920


//--------------------- .nv.constant0._ZN3cub18CUB_300001_SM_10006detail11EmptyKernelIvEEvv --------------------------
	.section	.nv.constant0._ZN3cub18CUB_300001_SM_10006detail11EmptyKernelIvEEvv,"a",@progbits
	.sectionflags	@""
	.align	4
.nv.constant0._ZN3cub18CUB_300001_SM_10006detail11EmptyKernelIvEEvv:
	.zero		896


//--------------------- .nv.constant0._Z24load_experts_list_kernelPfS_PlS0_S0_S0_PiS1_iiiiii --------------------------
	.section	.nv.constant0._Z24load_experts_list_kernelPfS_PlS0_S0_S0_PiS1_iiiiii,"a",@progbits
	.sectionflags	@""
	.align	4
.nv.constant0._Z24load_experts_list_kernelPfS_PlS0_S0_S0_PiS1_iiiiii:
	.zero		984


//--------------------- .nv.constant0._Z19load_experts_kernelPfPlS0_S0_iiiiPiS1_ii --------------------------
	.section	.nv.constant0._Z19load_experts_kernelPfPlS0_S0_iiiiPiS1_ii,"a",@progbits
	.sectionflags	@""
	.align	4
.nv.constant0._Z19load_experts_kernelPfPlS0_S0_iiiiPiS1_ii:
	.zero		968


//--------------------- SYMBOLS --------------------------

	.type		.nv.reservedSmem.offset0,@object
	.size		.nv.reservedSmem.offset0,0x4
	.type		.nv.reservedSmem.cap,@object
	.size		.nv.reservedSmem.cap,0x4
